def attn_fwd(
    Q,
    K,
    V,
    Out,
    Lse,
    sm_scale,
    stride_qz,
    stride_qh,
    stride_qm,
    stride_qk,
    stride_kz,
    stride_kh,
    stride_kn,
    stride_kk,
    stride_vz,
    stride_vh,
    stride_vn,
    stride_vk,
    stride_oz,
    stride_oh,
    stride_om,
    stride_ok,
    seqlen_q,
    seqlen_k,
    BLOCK_M: tl.constexpr,
    BLOCK_N: tl.constexpr,
    HEAD_DIM: tl.constexpr,
    CAUSAL: tl.constexpr,
):
    start_m = tl.program_id(0)
    off_hz = tl.program_id(1)
    q_off = off_hz * stride_qh
    k_off = off_hz * stride_kh
    v_off = off_hz * stride_vh
    offs_m = start_m * BLOCK_M + tl.arange(0, BLOCK_M)
    offs_d = tl.arange(0, HEAD_DIM)
    offs_n = tl.arange(0, BLOCK_N)
    q_ptrs = Q + q_off + offs_m[:, None] * stride_qm + offs_d[None, :] * stride_qk
    k_ptrs = K + k_off + offs_d[:, None] * stride_kk + offs_n[None, :] * stride_kn
    v_ptrs = V + v_off + offs_n[:, None] * stride_vn + offs_d[None, :] * stride_vk
    m_i = tl.full([BLOCK_M], float("-inf"), dtype=tl.float32)
    l_i = tl.zeros([BLOCK_M], dtype=tl.float32) + 1.0
    acc = tl.zeros([BLOCK_M, HEAD_DIM], dtype=tl.float32)
    q = tl.load(q_ptrs)
    acc, l_i, m_i = _attn_fwd_inner(
        acc,
        l_i,
        m_i,
        q,
        k_ptrs,
        v_ptrs,
        sm_scale,
        stride_kn,
        stride_vn,
        start_m,
        seqlen_k,
        BLOCK_M,
        BLOCK_N,
        HEAD_DIM,
        CAUSAL,
    )
    acc = acc / l_i[:, None]
    lse = m_i + tl.math.log2(l_i) / 1.4426950408889634
    o_ptrs = (
        Out
        + off_hz * stride_oh
        + offs_m[:, None] * stride_om
        + offs_d[None, :] * stride_ok
    )
    tl.store(o_ptrs, acc.to(Out.dtype.element_ty))
    tl.store(Lse + off_hz * seqlen_q + offs_m, lse)

# config = {"BLOCK_M": 32, "BLOCK_N": 128, "HEAD_DIM": 256, "arch": "sm_100", "causal": false, "dtype": "fp16", "num_stages": 3, "num_warps": 4}
# arch = sm_100


// ===== COMPILED SASS (sm_100a) =====

	.target	sm_100a

	.elftype	@"ET_EXEC"


//--------------------- .note.nv.tkinfo           --------------------------
	.section	.note.nv.tkinfo,"",@"SHT_NOTE"
	.sectionflags	@"SHF_NOTE_NV_TKINFO"
	.tkinfo
        /*0018*/ 	.word	0x00000081
        /*0030*/ 	.string	""
        /*0030*/ 	.string	"ptxas-blackwell"
        /*0030*/ 	.string	"Cuda compilation tools, release 12.9, V12.9.86"
        /*0030*/ 	.string	"Build cuda_12.9.r12.9/compiler.36037853_0"
        /*0030*/ 	.string	"-v  -suppress-debug-info  -lineinfo  -arch sm_100a "



//--------------------- .note.nv.cuver            --------------------------
	.section	.note.nv.cuver,"",@"SHT_NOTE"
	.sectionflags	@"SHF_NOTE_NV_CUVER"
        /*0018*/ 	.short	0x0001
        /*001a*/ 	.short	0x0064
        /*001c*/ 	.short	0x0001
        /*001e*/ 	.short	0x0000
        /*0020*/ 	.short	0x0001
        /*0022*/ 	.short	0x0000


//--------------------- .nv.info                  --------------------------
	.section	.nv.info,"",@"SHT_CUDA_INFO"
	.align	4


	//----- nvinfo : EIATTR_REGCOUNT
	.align		4
        /*0000*/ 	.byte	0x04, 0x2f
        /*0002*/ 	.short	(.L_2 - .L_1)
	.align		4
.L_1:
        /*0004*/ 	.word	index@(attn_fwd)
        /*0008*/ 	.word	0x00000020


	//----- nvinfo : EIATTR_FRAME_SIZE
	.align		4
.L_2:
        /*000c*/ 	.byte	0x04, 0x11
        /*000e*/ 	.short	(.L_4 - .L_3)
	.align		4
.L_3:
        /*0010*/ 	.word	index@(attn_fwd)
        /*0014*/ 	.word	0x00002900


	//----- nvinfo : EIATTR_MIN_STACK_SIZE
	.align		4
.L_4:
        /*0018*/ 	.byte	0x04, 0x12
        /*001a*/ 	.short	(.L_6 - .L_5)
	.align		4
.L_5:
        /*001c*/ 	.word	index@(attn_fwd)
        /*0020*/ 	.word	0x00002900
.L_6:


//--------------------- .nv.info.attn_fwd         --------------------------
	.section	.nv.info.attn_fwd,"",@"SHT_CUDA_INFO"
	.sectionflags	@""
	.align	4


	//----- nvinfo : EIATTR_CUDA_API_VERSION
	.align		4
        /*0000*/ 	.byte	0x04, 0x37
        /*0002*/ 	.short	(.L_8 - .L_7)
.L_7:
        /*0004*/ 	.word	0x00000081


	//----- nvinfo : EIATTR_KPARAM_INFO
	.align		4
.L_8:
        /*0008*/ 	.byte	0x04, 0x17
        /*000a*/ 	.short	(.L_10 - .L_9)
.L_9:
        /*000c*/ 	.word	0x00000000
        /*0010*/ 	.short	0x0019
        /*0012*/ 	.short	0x0080
        /*0014*/ 	.byte	0x00, 0xf4, 0x21, 0x00


	//----- nvinfo : EIATTR_KPARAM_INFO
	.align		4
.L_10:
        /*0018*/ 	.byte	0x04, 0x17
        /*001a*/ 	.short	(.L_12 - .L_11)
.L_11:
        /*001c*/ 	.word	0x00000000
        /*0020*/ 	.short	0x0018
        /*0022*/ 	.short	0x0078
        /*0024*/ 	.byte	0x00, 0xf4, 0x21, 0x00


	//----- nvinfo : EIATTR_KPARAM_INFO
	.align		4
.L_12:
        /*0028*/ 	.byte	0x04, 0x17
        /*002a*/ 	.short	(.L_14 - .L_13)
.L_13:
        /*002c*/ 	.word	0x00000000
        /*0030*/ 	.short	0x0017
        /*0032*/ 	.short	0x0070
        /*0034*/ 	.byte	0x00, 0xf0, 0x11, 0x00


	//----- nvinfo : EIATTR_KPARAM_INFO
	.align		4
.L_14:
        /*0038*/ 	.byte	0x04, 0x17
        /*003a*/ 	.short	(.L_16 - .L_15)
.L_15:
        /*003c*/ 	.word	0x00000000
        /*0040*/ 	.short	0x0016
        /*0042*/ 	.short	0x006c
        /*0044*/ 	.byte	0x00, 0xf0, 0x11, 0x00


	//----- nvinfo : EIATTR_KPARAM_INFO
	.align		4
.L_16:
        /*0048*/ 	.byte	0x04, 0x17
        /*004a*/ 	.short	(.L_18 - .L_17)
.L_17:
        /*004c*/ 	.word	0x00000000
        /*0050*/ 	.short	0x0015
        /*0052*/ 	.short	0x0068
        /*0054*/ 	.byte	0x00, 0xf0, 0x11, 0x00


	//----- nvinfo : EIATTR_KPARAM_INFO
	.align		4
.L_18:
        /*0058*/ 	.byte	0x04, 0x17
        /*005a*/ 	.short	(.L_20 - .L_19)
.L_19:
        /*005c*/ 	.word	0x00000000
        /*0060*/ 	.short	0x0014
        /*0062*/ 	.short	0x0064
        /*0064*/ 	.byte	0x00, 0xf0, 0x11, 0x00


	//----- nvinfo : EIATTR_KPARAM_INFO
	.align		4
.L_20:
        /*0068*/ 	.byte	0x04, 0x17
        /*006a*/ 	.short	(.L_22 - .L_21)
.L_21:
        /*006c*/ 	.word	0x00000000
        /*0070*/ 	.short	0x0013
        /*0072*/ 	.short	0x0060
        /*0074*/ 	.byte	0x00, 0xf0, 0x11, 0x00


	//----- nvinfo : EIATTR_KPARAM_INFO
	.align		4
.L_22:
        /*0078*/ 	.byte	0x04, 0x17
        /*007a*/ 	.short	(.L_24 - .L_23)
.L_23:
        /*007c*/ 	.word	0x00000000
        /*0080*/ 	.short	0x0012
        /*0082*/ 	.short	0x005c
        /*0084*/ 	.byte	0x00, 0xf0, 0x11, 0x00


	//----- nvinfo : EIATTR_KPARAM_INFO
	.align		4
.L_24:
        /*0088*/ 	.byte	0x04, 0x17
        /*008a*/ 	.short	(.L_26 - .L_25)
.L_25:
        /*008c*/ 	.word	0x00000000
        /*0090*/ 	.short	0x0011
        /*0092*/ 	.short	0x0058
        /*0094*/ 	.byte	0x00, 0xf0, 0x11, 0x00


	//----- nvinfo : EIATTR_KPARAM_INFO
	.align		4
.L_26:
        /*0098*/ 	.byte	0x04, 0x17
        /*009a*/ 	.short	(.L_28 - .L_27)
.L_27:
        /*009c*/ 	.word	0x00000000
        /*00a0*/ 	.short	0x0010
        /*00a2*/ 	.short	0x0054
        /*00a4*/ 	.byte	0x00, 0xf0, 0x11, 0x00


	//----- nvinfo : EIATTR_KPARAM_INFO
	.align		4
.L_28:
        /*00a8*/ 	.byte	0x04, 0x17
        /*00aa*/ 	.short	(.L_30 - .L_29)
.L_29:
        /*00ac*/ 	.word	0x00000000
        /*00b0*/ 	.short	0x000f
        /*00b2*/ 	.short	0x0050
        /*00b4*/ 	.byte	0x00, 0xf0, 0x11, 0x00


	//----- nvinfo : EIATTR_KPARAM_INFO
	.align		4
.L_30:
        /*00b8*/ 	.byte	0x04, 0x17
        /*00ba*/ 	.short	(.L_32 - .L_31)
.L_31:
        /*00bc*/ 	.word	0x00000000
        /*00c0*/ 	.short	0x000e
        /*00c2*/ 	.short	0x004c
        /*00c4*/ 	.byte	0x00, 0xf0, 0x11, 0x00


	//----- nvinfo : EIATTR_KPARAM_INFO
	.align		4
.L_32:
        /*00c8*/ 	.byte	0x04, 0x17
        /*00ca*/ 	.short	(.L_34 - .L_33)
.L_33:
        /*00cc*/ 	.word	0x00000000
        /*00d0*/ 	.short	0x000d
        /*00d2*/ 	.short	0x0048
        /*00d4*/ 	.byte	0x00, 0xf0, 0x11, 0x00


	//----- nvinfo : EIATTR_KPARAM_INFO
	.align		4
.L_34:
        /*00d8*/ 	.byte	0x04, 0x17
        /*00da*/ 	.short	(.L_36 - .L_35)
.L_35:
        /*00dc*/ 	.word	0x00000000
        /*00e0*/ 	.short	0x000c
        /*00e2*/ 	.short	0x0044
        /*00e4*/ 	.byte	0x00, 0xf0, 0x11, 0x00


	//----- nvinfo : EIATTR_KPARAM_INFO
	.align		4
.L_36:
        /*00e8*/ 	.byte	0x04, 0x17
        /*00ea*/ 	.short	(.L_38 - .L_37)
.L_37:
        /*00ec*/ 	.word	0x00000000
        /*00f0*/ 	.short	0x000b
        /*00f2*/ 	.short	0x0040
        /*00f4*/ 	.byte	0x00, 0xf0, 0x11, 0x00


	//----- nvinfo : EIATTR_KPARAM_INFO
	.align		4
.L_38:
        /*00f8*/ 	.byte	0x04, 0x17
        /*00fa*/ 	.short	(.L_40 - .L_39)
.L_39:
        /*00fc*/ 	.word	0x00000000
        /*0100*/ 	.short	0x000a
        /*0102*/ 	.short	0x003c
        /*0104*/ 	.byte	0x00, 0xf0, 0x11, 0x00


	//----- nvinfo : EIATTR_KPARAM_INFO
	.align		4
.L_40:
        /*0108*/ 	.byte	0x04, 0x17
        /*010a*/ 	.short	(.L_42 - .L_41)
.L_41:
        /*010c*/ 	.word	0x00000000
        /*0110*/ 	.short	0x0009
        /*0112*/ 	.short	0x0038
        /*0114*/ 	.byte	0x00, 0xf0, 0x11, 0x00


	//----- nvinfo : EIATTR_KPARAM_INFO
	.align		4
.L_42:
        /*0118*/ 	.byte	0x04, 0x17
        /*011a*/ 	.short	(.L_44 - .L_43)
.L_43:
        /*011c*/ 	.word	0x00000000
        /*0120*/ 	.short	0x0008
        /*0122*/ 	.short	0x0034
        /*0124*/ 	.byte	0x00, 0xf0, 0x11, 0x00


	//----- nvinfo : EIATTR_KPARAM_INFO
	.align		4
.L_44:
        /*0128*/ 	.byte	0x04, 0x17
        /*012a*/ 	.short	(.L_46 - .L_45)
.L_45:
        /*012c*/ 	.word	0x00000000
        /*0130*/ 	.short	0x0007
        /*0132*/ 	.short	0x0030
        /*0134*/ 	.byte	0x00, 0xf0, 0x11, 0x00


	//----- nvinfo : EIATTR_KPARAM_INFO
	.align		4
.L_46:
        /*0138*/ 	.byte	0x04, 0x17
        /*013a*/ 	.short	(.L_48 - .L_47)
.L_47:
        /*013c*/ 	.word	0x00000000
        /*0140*/ 	.short	0x0006
        /*0142*/ 	.short	0x002c
        /*0144*/ 	.byte	0x00, 0xf0, 0x11, 0x00


	//----- nvinfo : EIATTR_KPARAM_INFO
	.align		4
.L_48:
        /*0148*/ 	.byte	0x04, 0x17
        /*014a*/ 	.short	(.L_50 - .L_49)
.L_49:
        /*014c*/ 	.word	0x00000000
        /*0150*/ 	.short	0x0005
        /*0152*/ 	.short	0x0028
        /*0154*/ 	.byte	0x00, 0xf0, 0x11, 0x00


	//----- nvinfo : EIATTR_KPARAM_INFO
	.align		4
.L_50:
        /*0158*/ 	.byte	0x04, 0x17
        /*015a*/ 	.short	(.L_52 - .L_51)
.L_51:
        /*015c*/ 	.word	0x00000000
        /*0160*/ 	.short	0x0004
        /*0162*/ 	.short	0x0020
        /*0164*/ 	.byte	0x00, 0xf4, 0x21, 0x00


	//----- nvinfo : EIATTR_KPARAM_INFO
	.align		4
.L_52:
        /*0168*/ 	.byte	0x04, 0x17
        /*016a*/ 	.short	(.L_54 - .L_53)
.L_53:
        /*016c*/ 	.word	0x00000000
        /*0170*/ 	.short	0x0003
        /*0172*/ 	.short	0x0018
        /*0174*/ 	.byte	0x00, 0xf4, 0x21, 0x00


	//----- nvinfo : EIATTR_KPARAM_INFO
	.align		4
.L_54:
        /*0178*/ 	.byte	0x04, 0x17
        /*017a*/ 	.short	(.L_56 - .L_55)
.L_55:
        /*017c*/ 	.word	0x00000000
        /*0180*/ 	.short	0x0002
        /*0182*/ 	.short	0x0010
        /*0184*/ 	.byte	0x00, 0xf4, 0x21, 0x00


	//----- nvinfo : EIATTR_KPARAM_INFO
	.align		4
.L_56:
        /*0188*/ 	.byte	0x04, 0x17
        /*018a*/ 	.short	(.L_58 - .L_57)
.L_57:
        /*018c*/ 	.word	0x00000000
        /*0190*/ 	.short	0x0001
        /*0192*/ 	.short	0x0008
        /*0194*/ 	.byte	0x00, 0xf4, 0x21, 0x00


	//----- nvinfo : EIATTR_KPARAM_INFO
	.align		4
.L_58:
        /*0198*/ 	.byte	0x04, 0x17
        /*019a*/ 	.short	(.L_60 - .L_59)
.L_59:
        /*019c*/ 	.word	0x00000000
        /*01a0*/ 	.short	0x0000
        /*01a2*/ 	.short	0x0000
        /*01a4*/ 	.byte	0x00, 0xf4, 0x21, 0x00


	//----- nvinfo : EIATTR_SPARSE_MMA_MASK
	.align		4
.L_60:
        /*01a8*/ 	.byte	0x03, 0x50
        /*01aa*/ 	.short	0x0000


	//----- nvinfo : EIATTR_MAXREG_COUNT
	.align		4
        /*01ac*/ 	.byte	0x03, 0x1b
        /*01ae*/ 	.short	0x00ff


	//----- nvinfo : EIATTR_NUM_BARRIERS
	.align		4
        /*01b0*/ 	.byte	0x02, 0x4c
        /*01b2*/ 	.byte	0x01
	.zero		1


	//----- nvinfo : EIATTR_ANNOTATIONS
	.align		4
        /*01b4*/ 	.byte	0x04, 0x55
        /*01b6*/ 	.short	(.L_62 - .L_61)


	//   ....[0]....
.L_61:
        /*01b8*/ 	.word	0x00000001
        /*01bc*/ 	.byte	0xf0, 0x00, 0x00, 0x00, 0x01, 0x00, 0x00, 0x00, 0x60, 0x04, 0x00, 0x00, 0x01, 0x00, 0x00, 0x00
        /* <DEDUP_REMOVED lines=3050> */
        /*c06c*/ 	.byte	0x50, 0x09, 0x03, 0x00


	//----- nvinfo : EIATTR_COOP_GROUP_MASK_REGIDS
	.align		4
.L_62:
        /*c070*/ 	.byte	0x04, 0x29
        /*c072*/ 	.short	(.L_64 - .L_63)


	//   ....[0]....
.L_63:
        /*c074*/ 	.word	0xffffffff


	//   ....[1]....
        /*c078*/ 	.word	0xffffffff


	//   ....[2]....
        /*c07c*/ 	.word	0xffffffff


	//   ....[3]....
        /*c080*/ 	.word	0xffffffff


	//   ....[4]....
        /*c084*/ 	.word	0xffffffff


	//   ....[5]....
        /*c088*/ 	.word	0xffffffff


	//   ....[6]....
        /*c08c*/ 	.word	0xffffffff


	//   ....[7]....
        /*c090*/ 	.word	0xffffffff


	//   ....[8]....
        /*c094*/ 	.word	0xffffffff


	//   ....[9]....
        /*c098*/ 	.word	0xffffffff


	//   ....[10]....
        /*c09c*/ 	.word	0xffffffff


	//   ....[11]....
        /*c0a0*/ 	.word	0xffffffff


	//   ....[12]....
        /*c0a4*/ 	.word	0xffffffff


	//   ....[13]....
        /*c0a8*/ 	.word	0xffffffff


	//   ....[14]....
        /*c0ac*/ 	.word	0xffffffff


	//   ....[15]....
        /*c0b0*/ 	.word	0xffffffff


	//   ....[16]....
        /*c0b4*/ 	.word	0xffffffff


	//   ....[17]....
        /*c0b8*/ 	.word	0xffffffff


	//   ....[18]....
        /*c0bc*/ 	.word	0xffffffff


	//   ....[19]....
        /*c0c0*/ 	.word	0xffffffff


	//----- nvinfo : EIATTR_COOP_GROUP_INSTR_OFFSETS
	.align		4
.L_64:
        /*c0c4*/ 	.byte	0x04, 0x28
        /*c0c6*/ 	.short	(.L_66 - .L_65)


	//   ....[0]....
.L_65:
        /*c0c8*/ 	.word	0x0001a370


	//   ....[1]....
        /*c0cc*/ 	.word	0x0001a3a0


	//   ....[2]....
        /*c0d0*/ 	.word	0x0001a3e0


	//   ....[3]....
        /*c0d4*/ 	.word	0x0001a3f0


	//   ....[4]....
        /*c0d8*/ 	.word	0x0001a460


	//   ....[5]....
        /*c0dc*/ 	.word	0x0001a470


	//   ....[6]....
        /*c0e0*/ 	.word	0x0001a480


	//   ....[7]....
        /*c0e4*/ 	.word	0x0001a490


	//   ....[8]....
        /*c0e8*/ 	.word	0x0001a690


	//   ....[9]....
        /*c0ec*/ 	.word	0x0001a6b0


	//   ....[10]....
        /*c0f0*/ 	.word	0x0001b430


	//   ....[11]....
        /*c0f4*/ 	.word	0x0001b440


	//   ....[12]....
        /*c0f8*/ 	.word	0x0001b4c0


	//   ....[13]....
        /*c0fc*/ 	.word	0x0001b4d0


	//   ....[14]....
        /*c100*/ 	.word	0x0001b540


	//   ....[15]....
        /*c104*/ 	.word	0x0001b550


	//   ....[16]....
        /*c108*/ 	.word	0x0001b560


	//   ....[17]....
        /*c10c*/ 	.word	0x0001b570


	//   ....[18]....
        /*c110*/ 	.word	0x0001b670


	//   ....[19]....
        /*c114*/ 	.word	0x0001b690


	//----- nvinfo : EIATTR_VRC_CTA_INIT_COUNT
	.align		4
.L_66:
        /*c118*/ 	.byte	0x02, 0x4a
	.zero		1
	.zero		1


	//----- nvinfo : EIATTR_EXIT_INSTR_OFFSETS
	.align		4
        /*c11c*/ 	.byte	0x04, 0x1c
        /*c11e*/ 	.short	(.L_68 - .L_67)


	//   ....[0]....
.L_67:
        /*c120*/ 	.word	0x00030940


	//   ....[1]....
        /*c124*/ 	.word	0x00030980


	//----- nvinfo : EIATTR_REQNTID
	.align		4
.L_68:
        /*c128*/ 	.byte	0x04, 0x10
        /*c12a*/ 	.short	(.L_70 - .L_69)
.L_69:
        /*c12c*/ 	.word	0x00000080
        /*c130*/ 	.word	0x00000001
        /*c134*/ 	.word	0x00000001


	//----- nvinfo : EIATTR_CBANK_PARAM_SIZE
	.align		4
.L_70:
        /*c138*/ 	.byte	0x03, 0x19
        /*c13a*/ 	.short	0x0088


	//----- nvinfo : EIATTR_PARAM_CBANK
	.align		4
        /*c13c*/ 	.byte	0x04, 0x0a
        /*c13e*/ 	.short	(.L_72 - .L_71)
	.align		4
.L_71:
        /*c140*/ 	.word	index@(.nv.constant0.attn_fwd)
        /*c144*/ 	.short	0x0380
        /*c146*/ 	.short	0x0088


	//----- nvinfo : EIATTR_SW_WAR
	.align		4
.L_72:
        /*c148*/ 	.byte	0x04, 0x36
        /*c14a*/ 	.short	(.L_74 - .L_73)
.L_73:
        /*c14c*/ 	.word	0x00000008
.L_74:


//--------------------- .nv.compat                --------------------------
	.section	.nv.compat,"",@"SHT_CUDA_COMPAT_INFO"
	.align	4
        /*0000*/ 	.byte	0x02, 0x02, 0x01, 0x00, 0x02, 0x05, 0x05, 0x00, 0x02, 0x03, 0x00, 0x00, 0x02, 0x06, 0x01, 0x00


//--------------------- .nv.callgraph             --------------------------
	.section	.nv.callgraph,"",@"SHT_CUDA_CALLGRAPH"
	.align	4
	.sectionentsize	8
	.align		4
        /*0000*/ 	.word	0x00000000
	.align		4
        /*0004*/ 	.word	0xffffffff
	.align		4
        /*0008*/ 	.word	0x00000000
	.align		4
        /*000c*/ 	.word	0xfffffffe
	.align		4
        /*0010*/ 	.word	0x00000000
	.align		4
        /*0014*/ 	.word	0xfffffffd
	.align		4
        /*0018*/ 	.word	0x00000000
	.align		4
        /*001c*/ 	.word	0xfffffffc


//--------------------- .nv.constant4             --------------------------
	.section	.nv.constant4,"a",@progbits
	.align	8
	.align		8
.nv.constant4:
        /*0000*/ 	.dword	_$_str


//--------------------- .text.attn_fwd            --------------------------
	.section	.text.attn_fwd,"ax",@progbits
	.align	128
        .global         attn_fwd
        .type           attn_fwd,@function
        .size           attn_fwd,(.L_x_3 - attn_fwd)
        .other          attn_fwd,@"STO_CUDA_ENTRY STV_DEFAULT"
attn_fwd:
.text.attn_fwd:
[----:B------:R-:W0:Y:S01]  /*0000*/  LDC R1, c[0x0][0x37c] ;  /* 0x0000df00ff017b82 */ /* 0x000e220000000800 */
[----:B------:R-:W1:Y:S07]  /*0010*/  S2R R2, SR_TID.X ;  /* 0x0000000000027919 */ /* 0x000e6e0000002100 */
[----:B------:R-:W2:Y:S01]  /*0020*/  S2UR UR7, SR_CTAID.Y ;  /* 0x00000000000779c3 */ /* 0x000ea20000002600 */
[----:B------:R-:W2:Y:S01]  /*0030*/  LDCU.64 UR4, c[0x0][0x3b0] ;  /* 0x00007600ff0477ac */ /* 0x000ea20008000a00 */
[----:B0-----:R-:W-:Y:S01]  /*0040*/  IADD3 R1, PT, PT, R1, -0x2900, RZ ;  /* 0xffffd70001017810 */ /* 0x001fe20007ffe0ff */
[----:B------:R-:W0:Y:S01]  /*0050*/  S2R R3, SR_CTAID.X ;  /* 0x0000000000037919 */ /* 0x000e220000002500 */
[----:B------:R-:W3:Y:S04]  /*0060*/  LDCU.64 UR10, c[0x0][0x358] ;  /* 0x00006b00ff0a77ac */ /* 0x000ee80008000a00 */
[----:B------:R-:W4:Y:S08]  /*0070*/  LDC R4, c[0x0][0x3b8] ;  /* 0x0000ee00ff047b82 */ /* 0x000f300000000800 */
[----:B------:R-:W5:Y:S01]  /*0080*/  LDC.64 R6, c[0x0][0x380] ;  /* 0x0000e000ff067b82 */ /* 0x000f620000000a00 */
[----:B--2---:R-:W-:-:S04]  /*0090*/  UIMAD UR4, UR7, UR4, URZ ;  /* 0x00000004070472a4 */ /* 0x004fc8000f8e02ff */
[----:B------:R-:W-:Y:S01]  /*00a0*/  USHF.L.U32 UR6, UR4, 0x1, URZ ;  /* 0x0000000104067899 */ /* 0x000fe200080006ff */
[----:B-1----:R-:W-:Y:S02]  /*00b0*/  LOP3.LUT R0, R2, 0x1f, RZ, 0xc0, !PT ;  /* 0x0000001f02007812 */ /* 0x002fe400078ec0ff */
[----:B------:R-:W-:Y:S02]  /*00c0*/  SHF.R.U32.HI R2, RZ, 0x5, R2 ;  /* 0x00000005ff027819 */ /* 0x000fe40000011602 */
[----:B0-----:R-:W-:Y:S02]  /*00d0*/  LEA R0, R3, R0, 0x5 ;  /* 0x0000000003007211 */ /* 0x001fe400078e28ff */
[----:B------:R-:W-:-:S03]  /*00e0*/  SGXT.U32 R3, R2, 0x2 ;  /* 0x000000020203781a */ /* 0x000fc60000000000 */
[----:B------:R0:W-:Y:S02]  /*00f0*/  STL [R1+0x1560], R0 ;  /* 0x0015600001007387 */ /* 0x0001e40000100800 */
[----:B----4-:R-:W-:-:S05]  /*0100*/  IMAD R5, R3, R4, RZ ;  /* 0x0000000403057224 */ /* 0x010fca00078e02ff */
[----:B------:R-:W-:Y:S01]  /*0110*/  LEA R11, R4, R5, 0x2 ;  /* 0x00000005040b7211 */ /* 0x000fe200078e10ff */
[----:B0-----:R-:W-:Y:S01]  /*0120*/  IMAD R0, R0, UR5, RZ ;  /* 0x0000000500007c24 */ /* 0x001fe2000f8e02ff */
[----:B------:R-:W-:-:S03]  /*0130*/  UIMAD.WIDE UR4, UR4, 0x2, URZ ;  /* 0x00000002040478a5 */ /* 0x000fc6000f8e02ff */
[----:B------:R-:W-:Y:S02]  /*0140*/  IMAD R9, R4, 0x4, R11 ;  /* 0x0000000404097824 */ /* 0x000fe400078e020b */
[C---:B------:R-:W-:Y:S01]  /*0150*/  IMAD.HI R2, R0.reuse, 0x2, RZ ;  /* 0x0000000200027827 */ /* 0x040fe200078e02ff */
[----:B------:R-:W-:-:S04]  /*0160*/  SHF.L.U32 R3, R0, 0x1, RZ ;  /* 0x0000000100037819 */ /* 0x000fc800000006ff */
[----:B-----5:R-:W-:-:S04]  /*0170*/  IADD3 R3, P0, P1, R3, UR6, R6 ;  /* 0x0000000603037c10 */ /* 0x020fc8000f91e006 */
[----:B------:R-:W-:Y:S02]  /*0180*/  IADD3.X R2, PT, PT, R2, UR5, R7, P0, P1 ;  /* 0x0000000502027c10 */ /* 0x000fe400087e2407 */
[-C--:B------:R-:W-:Y:S02]  /*0190*/  LEA R12, P0, R5, R3.reuse, 0x1 ;  /* 0x00000003050c7211 */ /* 0x080fe400078008ff */
[-C--:B------:R-:W-:Y:S02]  /*01a0*/  LEA R8, P1, R9, R3.reuse, 0x1 ;  /* 0x0000000309087211 */ /* 0x080fe400078208ff */
[-C--:B------:R-:W-:Y:S02]  /*01b0*/  LEA.HI.X.SX32 R13, R5, R2.reuse, 0x1, P0 ;  /* 0x00000002050d7211 */ /* 0x080fe400000f0eff */
[C---:B------:R-:W-:Y:S02]  /*01c0*/  LEA R6, P0, R11.reuse, R3, 0x1 ;  /* 0x000000030b067211 */ /* 0x040fe400078008ff */
[----:B------:R-:W-:Y:S01]  /*01d0*/  LEA R5, R4, R9, 0x2 ;  /* 0x0000000904057211 */ /* 0x000fe200078e10ff */
[----:B---3--:R0:W2:Y:S01]  /*01e0*/  LDG.E.U16 R24, desc[UR10][R12.64] ;  /* 0x0000000a0c187981 */ /* 0x0080a2000c1e1500 */
[----:B------:R-:W-:-:S02]  /*01f0*/  LEA.HI.X.SX32 R7, R11, R2, 0x1, P0 ;  /* 0x000000020b077211 */ /* 0x000fc400000f0eff */
[----:B------:R-:W-:Y:S02]  /*0200*/  LEA R16, P0, R5, R3, 0x1 ;  /* 0x0000000305107211 */ /* 0x000fe400078008ff */
[-C--:B------:R-:W-:Y:S01]  /*0210*/  LEA.HI.X.SX32 R9, R9, R2.reuse, 0x1, P1 ;  /* 0x0000000209097211 */ /* 0x080fe200008f0eff */
[----:B------:R1:W3:Y:S01]  /*0220*/  LDG.E.U16 R22, desc[UR10][R6.64] ;  /* 0x0000000a06167981 */ /* 0x0002e2000c1e1500 */
[----:B------:R-:W-:-:S03]  /*0230*/  LEA.HI.X.SX32 R17, R5, R2, 0x1, P0 ;  /* 0x0000000205117211 */ /* 0x000fc600000f0eff */
[----:B------:R4:W5:Y:S04]  /*0240*/  LDG.E.U16 R23, desc[UR10][R8.64] ;  /* 0x0000000a08177981 */ /* 0x000968000c1e1500 */
[----:B------:R-:W3:Y:S01]  /*0250*/  LDG.E.U16 R16, desc[UR10][R16.64] ;  /* 0x0000000a10107981 */ /* 0x000ee2000c1e1500 */
[----:B------:R-:W-:-:S04]  /*0260*/  LEA R11, R4, R5, 0x2 ;  /* 0x00000005040b7211 */ /* 0x000fc800078e10ff */
[C---:B------:R-:W-:Y:S02]  /*0270*/  LEA R10, P0, R11.reuse, R3, 0x1 ;  /* 0x000000030b0a7211 */ /* 0x040fe400078008ff */
[C---:B------:R-:W-:Y:S02]  /*0280*/  LEA R5, R4.reuse, R11, 0x2 ;  /* 0x0000000b04057211 */ /* 0x040fe400078e10ff */
[-C--:B------:R-:W-:Y:S02]  /*0290*/  LEA.HI.X.SX32 R11, R11, R2.reuse, 0x1, P0 ;  /* 0x000000020b0b7211 */ /* 0x080fe400000f0eff */
[C---:B------:R-:W-:Y:S02]  /*02a0*/  LEA R15, R4.reuse, R5, 0x2 ;  /* 0x00000005040f7211 */ /* 0x040fe400078e10ff */
[C---:B------:R-:W-:Y:S01]  /*02b0*/  LEA R18, P0, R5.reuse, R3, 0x1 ;  /* 0x0000000305127211 */ /* 0x040fe200078008ff */
[----:B------:R1:W3:Y:S02]  /*02c0*/  LDG.E.U16 R20, desc[UR10][R10.64] ;  /* 0x0000000a0a147981 */ /* 0x0002e4000c1e1500 */
[----:B0-----:R-:W-:Y:S01]  /*02d0*/  IMAD R13, R4, 0x4, R15 ;  /* 0x00000004040d7824 */ /* 0x001fe200078e020f */
[----:B------:R-:W-:-:S02]  /*02e0*/  LEA.HI.X.SX32 R19, R5, R2, 0x1, P0 ;  /* 0x0000000205137211 */ /* 0x000fc400000f0eff */
[-C--:B------:R-:W-:Y:S02]  /*02f0*/  LEA R14, P1, R15, R3.reuse, 0x1 ;  /* 0x000000030f0e7211 */ /* 0x080fe400078208ff */
[----:B------:R-:W-:Y:S01]  /*0300*/  LEA R12, P0, R13, R3, 0x1 ;  /* 0x000000030d0c7211 */ /* 0x000fe200078008ff */
[----:B------:R-:W3:Y:S01]  /*0310*/  LDG.E.U16 R0, desc[UR10][R18.64] ;  /* 0x0000000a12007981 */ /* 0x000ee2000c1e1500 */
[C---:B------:R-:W-:Y:S02]  /*0320*/  LEA R5, R4.reuse, R13, 0x2 ;  /* 0x0000000d04057211 */ /* 0x040fe400078e10ff */
[-C--:B------:R-:W-:Y:S02]  /*0330*/  LEA.HI.X.SX32 R15, R15, R2.reuse, 0x1, P1 ;  /* 0x000000020f0f7211 */ /* 0x080fe400008f0eff */
[----:B------:R-:W-:Y:S02]  /*0340*/  LEA.HI.X.SX32 R13, R13, R2, 0x1, P0 ;  /* 0x000000020d0d7211 */ /* 0x000fe400000f0eff */
[----:B-1----:R-:W-:Y:S01]  /*0350*/  LEA R6, P0, R5, R3, 0x1 ;  /* 0x0000000305067211 */ /* 0x002fe200078008ff */
[----:B------:R-:W3:Y:S01]  /*0360*/  LDG.E.U16 R21, desc[UR10][R14.64] ;  /* 0x0000000a0e157981 */ /* 0x000ee2000c1e1500 */
[----:B----4-:R-:W-:-:S02]  /*0370*/  LEA R9, R4, R5, 0x2 ;  /* 0x0000000504097211 */ /* 0x010fc400078e10ff */
[-C--:B------:R-:W-:Y:S01]  /*0380*/  LEA.HI.X.SX32 R7, R5, R2.reuse, 0x1, P0 ;  /* 0x0000000205077211 */ /* 0x080fe200000f0eff */
[----:B------:R-:W4:Y:S01]  /*0390*/  LDG.E.U16 R18, desc[UR10][R12.64] ;  /* 0x0000000a0c127981 */ /* 0x000f22000c1e1500 */
[C---:B------:R-:W-:Y:S02]  /*03a0*/  LEA R8, P0, R9.reuse, R3, 0x1 ;  /* 0x0000000309087211 */ /* 0x040fe400078008ff */
[C---:B------:R-:W-:Y:S02]  /*03b0*/  LEA R5, R4.reuse, R9, 0x2 ;  /* 0x0000000904057211 */ /* 0x040fe400078e10ff */
[-C--:B------:R-:W-:Y:S01]  /*03c0*/  LEA.HI.X.SX32 R9, R9, R2.reuse, 0x1, P0 ;  /* 0x0000000209097211 */ /* 0x080fe200000f0eff */
[----:B------:R0:W4:Y:S01]  /*03d0*/  LDG.E.U16 R14, desc[UR10][R6.64] ;  /* 0x0000000a060e7981 */ /* 0x000122000c1e1500 */
[C---:B------:R-:W-:Y:S02]  /*03e0*/  LEA R10, P1, R5.reuse, R3, 0x1 ;  /* 0x00000003050a7211 */ /* 0x040fe400078208ff */
[----:B------:R-:W-:Y:S01]  /*03f0*/  LEA R17, R4, R5, 0x2 ;  /* 0x0000000504117211 */ /* 0x000fe200078e10ff */
[----:B------:R1:W4:Y:S01]  /*0400*/  LDG.E.U16 R19, desc[UR10][R8.64] ;  /* 0x0000000a08137981 */ /* 0x000322000c1e1500 */
[----:B------:R-:W-:-:S02]  /*0410*/  LEA.HI.X.SX32 R11, R5, R2, 0x1, P1 ;  /* 0x00000002050b7211 */ /* 0x000fc400008f0eff */
[----:B0-----:R-:W-:Y:S01]  /*0420*/  LEA R6, P0, R17, R3, 0x1 ;  /* 0x0000000311067211 */ /* 0x001fe200078008ff */
[----:B------:R-:W-:-:S03]  /*0430*/  IMAD R5, R4, 0x4, R17 ;  /* 0x0000000404057824 */ /* 0x000fc600078e0211 */
[----:B------:R-:W-:Y:S02]  /*0440*/  LEA.HI.X.SX32 R7, R17, R2, 0x1, P0 ;  /* 0x0000000211077211 */ /* 0x000fe400000f0eff */
[----:B------:R0:W4:Y:S04]  /*0450*/  LDG.E.U16 R17, desc[UR10][R10.64] ;  /* 0x0000000a0a117981 */ /* 0x000128000c1e1500 */
[----:B--2---:R-:W-:Y:S04]  /*0460*/  STL [R1+0x90], R24 ;  /* 0x0000901801007387 */ /* 0x004fe80000100800 */
[----:B-----5:R-:W-:Y:S04]  /*0470*/  STL [R1+0x88], R23 ;  /* 0x0000881701007387 */ /* 0x020fe80000100800 */
[----:B---3--:R-:W-:Y:S04]  /*0480*/  STL [R1+0xb0], R22 ;  /* 0x0000b01601007387 */ /* 0x008fe80000100800 */
[----:B------:R2:W-:Y:S04]  /*0490*/  STL [R1+0xac], R16 ;  /* 0x0000ac1001007387 */ /* 0x0005e80000100800 */
[----:B--2---:R2:W3:Y:S01]  /*04a0*/  LDG.E.U16 R16, desc[UR10][R6.64] ;  /* 0x0000000a06107981 */ /* 0x0044e2000c1e1500 */
[----:B------:R-:W-:-:S02]  /*04b0*/  LEA R13, R4, R5, 0x2 ;  /* 0x00000005040d7211 */ /* 0x000fc400078e10ff */
[C---:B-1----:R-:W-:Y:S02]  /*04c0*/  LEA R8, P0, R5.reuse, R3, 0x1 ;  /* 0x0000000305087211 */ /* 0x042fe400078008ff */
[C---:B------:R-:W-:Y:S02]  /*04d0*/  LEA R15, R4.reuse, R13, 0x2 ;  /* 0x0000000d040f7211 */ /* 0x040fe400078e10ff */
[-C--:B------:R-:W-:Y:S02]  /*04e0*/  LEA.HI.X.SX32 R9, R5, R2.reuse, 0x1, P0 ;  /* 0x0000000205097211 */ /* 0x080fe400000f0eff */
[-C--:B0-----:R-:W-:Y:S02]  /*04f0*/  LEA R10, P1, R15, R3.reuse, 0x1 ;  /* 0x000000030f0a7211 */ /* 0x081fe400078208ff */
[C---:B--2---:R-:W-:Y:S02]  /*0500*/  LEA R6, P0, R13.reuse, R3, 0x1 ;  /* 0x000000030d067211 */ /* 0x044fe400078008ff */
[----:B------:R-:W-:Y:S01]  /*0510*/  LEA R5, R4, R15, 0x2 ;  /* 0x0000000f04057211 */ /* 0x000fe200078e10ff */
[----:B------:R0:W-:Y:S01]  /*0520*/  STL [R1+0x84], R20 ;  /* 0x0000841401007387 */ /* 0x0001e20000100800 */
[----:B------:R-:W-:-:S02]  /*0530*/  LEA.HI.X.SX32 R7, R13, R2, 0x1, P0 ;  /* 0x000000020d077211 */ /* 0x000fc400000f0eff */
[----:B------:R-:W-:Y:S01]  /*0540*/  LEA.HI.X.SX32 R11, R15, R2, 0x1, P1 ;  /* 0x000000020f0b7211 */ /* 0x000fe200008f0eff */
[----:B------:R1:W-:Y:S04]  /*0550*/  STL [R1+0xa8], R0 ;  /* 0x0000a80001007387 */ /* 0x0003e80000100800 */
[----:B------:R-:W2:Y:S04]  /*0560*/  LDG.E.U16 R13, desc[UR10][R6.64] ;  /* 0x0000000a060d7981 */ /* 0x000ea8000c1e1500 */
[----:B0-----:R0:W5:Y:S01]  /*0570*/  LDG.E.U16 R20, desc[UR10][R8.64] ;  /* 0x0000000a08147981 */ /* 0x001162000c1e1500 */
[----:B-1----:R-:W-:-:S03]  /*0580*/  LEA R0, R4, R5, 0x2 ;  /* 0x0000000504007211 */ /* 0x002fc600078e10ff */
[----:B------:R1:W2:Y:S01]  /*0590*/  LDG.E.U16 R12, desc[UR10][R10.64] ;  /* 0x0000000a0a0c7981 */ /* 0x0002a2000c1e1500 */
[----:B0-----:R-:W-:-:S03]  /*05a0*/  LEA R8, P0, R5, R3, 0x1 ;  /* 0x0000000305087211 */ /* 0x001fc600078008ff */
[----:B------:R-:W-:Y:S01]  /*05b0*/  STL [R1+0x80], R21 ;  /* 0x0000801501007387 */ /* 0x000fe20000100800 */
[-C--:B------:R-:W-:Y:S01]  /*05c0*/  LEA.HI.X.SX32 R9, R5, R2.reuse, 0x1, P0 ;  /* 0x0000000205097211 */ /* 0x080fe200000f0eff */
[----:B------:R-:W-:Y:S01]  /*05d0*/  IMAD R5, R4, 0x4, R0 ;  /* 0x0000000404057824 */ /* 0x000fe200078e0200 */
[C---:B------:R-:W-:Y:S01]  /*05e0*/  LEA R6, P0, R0.reuse, R3, 0x1 ;  /* 0x0000000300067211 */ /* 0x040fe200078008ff */
[----:B----4-:R0:W-:Y:S03]  /*05f0*/  STL [R1+0xa4], R18 ;  /* 0x0000a41201007387 */ /* 0x0101e60000100800 */
[----:B------:R-:W-:Y:S02]  /*0600*/  LEA.HI.X.SX32 R7, R0, R2, 0x1, P0 ;  /* 0x0000000200077211 */ /* 0x000fe400000f0eff */
[----:B-1----:R-:W-:Y:S01]  /*0610*/  LEA R11, R4, R5, 0x2 ;  /* 0x00000005040b7211 */ /* 0x002fe200078e10ff */
[----:B------:R1:W-:Y:S04]  /*0620*/  STL [R1+0x7c], R14 ;  /* 0x00007c0e01007387 */ /* 0x0003e80000100800 */
[----:B0-----:R0:W4:Y:S01]  /*0630*/  LDG.E.U16 R18, desc[UR10][R8.64] ;  /* 0x0000000a08127981 */ /* 0x001122000c1e1500 */
[----:B------:R-:W-:-:S02]  /*0640*/  LEA R10, P1, R11, R3, 0x1 ;  /* 0x000000030b0a7211 */ /* 0x000fc400078208ff */
[----:B------:R-:W-:Y:S01]  /*0650*/  LEA R0, R4, R11, 0x2 ;  /* 0x0000000b04007211 */ /* 0x000fe200078e10ff */
[----:B-1----:R1:W4:Y:S01]  /*0660*/  LDG.E.U16 R14, desc[UR10][R6.64] ;  /* 0x0000000a060e7981 */ /* 0x002322000c1e1500 */
[----:B0-----:R-:W-:-:S04]  /*0670*/  LEA R8, P0, R5, R3, 0x1 ;  /* 0x0000000305087211 */ /* 0x001fc800078008ff */
[-C--:B------:R-:W-:Y:S01]  /*0680*/  LEA.HI.X.SX32 R9, R5, R2.reuse, 0x1, P0 ;  /* 0x0000000205097211 */ /* 0x080fe200000f0eff */
[----:B------:R0:W-:Y:S01]  /*0690*/  STL [R1+0xa0], R19 ;  /* 0x0000a01301007387 */ /* 0x0001e20000100800 */
[----:B------:R-:W-:Y:S02]  /*06a0*/  LEA.HI.X.SX32 R11, R11, R2, 0x1, P1 ;  /* 0x000000020b0b7211 */ /* 0x000fe400008f0eff */
[----:B-1----:R-:W-:Y:S02]  /*06b0*/  LEA R6, P0, R0, R3, 0x1 ;  /* 0x0000000300067211 */ /* 0x002fe400078008ff */
[----:B------:R-:W-:Y:S01]  /*06c0*/  LEA R5, R4, R0, 0x2 ;  /* 0x0000000004057211 */ /* 0x000fe200078e10ff */
[----:B------:R1:W-:Y:S04]  /*06d0*/  STL [R1+0x78], R17 ;  /* 0x0000781101007387 */ /* 0x0003e80000100800 */
[----:B0-----:R0:W4:Y:S01]  /*06e0*/  LDG.E.U16 R19, desc[UR10][R8.64] ;  /* 0x0000000a08137981 */ /* 0x001122000c1e1500 */
[----:B------:R-:W-:-:S03]  /*06f0*/  LEA.HI.X.SX32 R7, R0, R2, 0x1, P0 ;  /* 0x0000000200077211 */ /* 0x000fc600000f0eff */
[----:B-1----:R1:W4:Y:S01]  /*0700*/  LDG.E.U16 R17, desc[UR10][R10.64] ;  /* 0x0000000a0a117981 */ /* 0x002322000c1e1500 */
[----:B0-----:R-:W-:-:S04]  /*0710*/  LEA R8, P0, R5, R3, 0x1 ;  /* 0x0000000305087211 */ /* 0x001fc800078008ff */
[----:B------:R-:W-:-:S05]  /*0720*/  LEA.HI.X.SX32 R9, R5, R2, 0x1, P0 ;  /* 0x0000000205097211 */ /* 0x000fca00000f0eff */
[----:B------:R-:W4:Y:S04]  /*0730*/  LDG.E.U16 R15, desc[UR10][R8.64] ;  /* 0x0000000a080f7981 */ /* 0x000f28000c1e1500 */
[----:B---3--:R0:W-:Y:S04]  /*0740*/  STL [R1+0x9c], R16 ;  /* 0x00009c1001007387 */ /* 0x0081e80000100800 */
[----:B0-----:R0:W3:Y:S01]  /*0750*/  LDG.E.U16 R16, desc[UR10][R6.64] ;  /* 0x0000000a06107981 */ /* 0x0010e2000c1e1500 */
[----:B------:R-:W-:-:S05]  /*0760*/  LEA R0, R4, R5, 0x2 ;  /* 0x0000000504007211 */ /* 0x000fca00078e10ff */
[----:B-1----:R-:W-:Y:S01]  /*0770*/  IMAD R11, R4, 0x4, R0 ;  /* 0x00000004040b7824 */ /* 0x002fe200078e0200 */
[----:B0-----:R-:W-:-:S04]  /*0780*/  LEA R6, P0, R0, R3, 0x1 ;  /* 0x0000000300067211 */ /* 0x001fc800078008ff */
[----:B------:R-:W-:Y:S02]  /*0790*/  LEA R5, R4, R11, 0x2 ;  /* 0x0000000b04057211 */ /* 0x000fe400078e10ff */
[-C--:B------:R-:W-:Y:S02]  /*07a0*/  LEA R10, P1, R11, R3.reuse, 0x1 ;  /* 0x000000030b0a7211 */ /* 0x080fe400078208ff */
[-C--:B------:R-:W-:Y:S02]  /*07b0*/  LEA.HI.X.SX32 R7, R0, R2.reuse, 0x1, P0 ;  /* 0x0000000200077211 */ /* 0x080fe400000f0eff */
[----:B------:R-:W-:Y:S02]  /*07c0*/  LEA R8, P0, R5, R3, 0x1 ;  /* 0x0000000305087211 */ /* 0x000fe400078008ff */
[----:B------:R-:W-:Y:S02]  /*07d0*/  LEA R0, R4, R5, 0x2 ;  /* 0x0000000504007211 */ /* 0x000fe400078e10ff */
[-C--:B------:R-:W-:Y:S01]  /*07e0*/  LEA.HI.X.SX32 R11, R11, R2.reuse, 0x1, P1 ;  /* 0x000000020b0b7211 */ /* 0x080fe200008f0eff */
[----:B-----5:R-:W-:Y:S01]  /*07f0*/  STL [R1+0x74], R20 ;  /* 0x0000741401007387 */ /* 0x020fe20000100800 */
[----:B------:R-:W-:-:S02]  /*0800*/  LEA.HI.X.SX32 R9, R5, R2, 0x1, P0 ;  /* 0x0000000205097211 */ /* 0x000fc400000f0eff */
[----:B------:R-:W-:Y:S01]  /*0810*/  LEA R5, R4, R0, 0x2 ;  /* 0x0000000004057211 */ /* 0x000fe200078e10ff */
[----:B--2---:R0:W-:Y:S04]  /*0820*/  STL [R1+0x98], R13 ;  /* 0x0000980d01007387 */ /* 0x0041e80000100800 */
[----:B------:R1:W-:Y:S04]  /*0830*/  STL [R1+0x70], R12 ;  /* 0x0000700c01007387 */ /* 0x0003e80000100800 */
[----:B0-----:R0:W2:Y:S04]  /*0840*/  LDG.E.U16 R13, desc[UR10][R6.64] ;  /* 0x0000000a060d7981 */ /* 0x0010a8000c1e1500 */
[----:B-1----:R1:W5:Y:S01]  /*0850*/  LDG.E.U16 R12, desc[UR10][R10.64] ;  /* 0x0000000a0a0c7981 */ /* 0x002362000c1e1500 */
[----:B0-----:R-:W-:-:S03]  /*0860*/  LEA R6, P0, R0, R3, 0x1 ;  /* 0x0000000300067211 */ /* 0x001fc600078008ff */
[----:B----4-:R0:W-:Y:S01]  /*0870*/  STL [R1+0x94], R18 ;  /* 0x0000941201007387 */ /* 0x0101e20000100800 */
[----:B-1----:R-:W-:Y:S02]  /*0880*/  LEA R11, R4, R5, 0x2 ;  /* 0x00000005040b7211 */ /* 0x002fe400078e10ff */
[----:B------:R-:W-:-:S03]  /*0890*/  LEA.HI.X.SX32 R7, R0, R2, 0x1, P0 ;  /* 0x0000000200077211 */ /* 0x000fc600000f0eff */
[----:B------:R-:W-:Y:S01]  /*08a0*/  IMAD R0, R4, 0x4, R11 ;  /* 0x0000000404007824 */ /* 0x000fe200078e020b */
[----:B0-----:R0:W4:Y:S01]  /*08b0*/  LDG.E.U16 R18, desc[UR10][R8.64] ;  /* 0x0000000a08127981 */ /* 0x001122000c1e1500 */
[----:B------:R-:W-:-:S03]  /*08c0*/  LEA R10, P1, R11, R3, 0x1 ;  /* 0x000000030b0a7211 */ /* 0x000fc600078208ff */
[----:B------:R1:W-:Y:S01]  /*08d0*/  STL [R1+0x6c], R14 ;  /* 0x00006c0e01007387 */ /* 0x0003e20000100800 */
[----:B0-----:R-:W-:-:S04]  /*08e0*/  LEA R8, P0, R5, R3, 0x1 ;  /* 0x0000000305087211 */ /* 0x001fc800078008ff */
[----:B------:R-:W-:Y:S01]  /*08f0*/  LEA.HI.X.SX32 R9, R5, R2, 0x1, P0 ;  /* 0x0000000205097211 */ /* 0x000fe200000f0eff */
[----:B-1----:R0:W4:Y:S01]  /*0900*/  LDG.E.U16 R14, desc[UR10][R6.64] ;  /* 0x0000000a060e7981 */ /* 0x002122000c1e1500 */
[----:B------:R-:W-:Y:S02]  /*0910*/  LEA R5, R4, R0, 0x2 ;  /* 0x0000000004057211 */ /* 0x000fe400078e10ff */
[----:B------:R-:W-:Y:S01]  /*0920*/  LEA.HI.X.SX32 R11, R11, R2, 0x1, P1 ;  /* 0x000000020b0b7211 */ /* 0x000fe200008f0eff */
[----:B------:R1:W-:Y:S01]  /*0930*/  STL [R1+0x8c], R19 ;  /* 0x00008c1301007387 */ /* 0x0003e20000100800 */
[----:B0-----:R-:W-:-:S03]  /*0940*/  LEA R6, P0, R0, R3, 0x1 ;  /* 0x0000000300067211 */ /* 0x001fc600078008ff */
[----:B------:R-:W4:Y:S01]  /*0950*/  LDG.E.U16 R20, desc[UR10][R10.64] ;  /* 0x0000000a0a147981 */ /* 0x000f22000c1e1500 */
[----:B------:R-:W-:-:S03]  /*0960*/  LEA.HI.X.SX32 R7, R0, R2, 0x1, P0 ;  /* 0x0000000200077211 */ /* 0x000fc600000f0eff */
[----:B-1----:R0:W4:Y:S01]  /*0970*/  LDG.E.U16 R19, desc[UR10][R8.64] ;  /* 0x0000000a08137981 */ /* 0x002122000c1e1500 */
[----:B------:R-:W-:-:S03]  /*0980*/  LEA R0, R4, R5, 0x2 ;  /* 0x0000000504007211 */ /* 0x000fc600078e10ff */
[----:B------:R1:W-:Y:S01]  /*0990*/  STL [R1+0x68], R17 ;  /* 0x0000681101007387 */ /* 0x0003e20000100800 */
[----:B0-----:R-:W-:-:S04]  /*09a0*/  LEA R8, P0, R5, R3, 0x1 ;  /* 0x0000000305087211 */ /* 0x001fc800078008ff */
[----:B------:R-:W-:Y:S01]  /*09b0*/  LEA.HI.X.SX32 R9, R5, R2, 0x1, P0 ;  /* 0x0000000205097211 */ /* 0x000fe200000f0eff */
[----:B-1----:R0:W4:Y:S02]  /*09c0*/  LDG.E.U16 R17, desc[UR10][R6.64] ;  /* 0x0000000a06117981 */ /* 0x002124000c1e1500 */
[----:B0-----:R-:W-:-:S04]  /*09d0*/  LEA R6, P0, R0, R3, 0x1 ;  /* 0x0000000300067211 */ /* 0x001fc800078008ff */
[----:B------:R-:W-:Y:S01]  /*09e0*/  LEA.HI.X.SX32 R7, R0, R2, 0x1, P0 ;  /* 0x0000000200077211 */ /* 0x000fe200000f0eff */
[----:B---3--:R0:W-:Y:S04]  /*09f0*/  STL [R1+0x64], R16 ;  /* 0x0000641001007387 */ /* 0x0081e80000100800 */
[----:B------:R1:W-:Y:S04]  /*0a00*/  STL [R1+0x60], R15 ;  /* 0x0000600f01007387 */ /* 0x0003e80000100800 */
[----:B0-----:R-:W3:Y:S04]  /*0a10*/  LDG.E.U16 R16, desc[UR10][R6.64] ;  /* 0x0000000a06107981 */ /* 0x001ee8000c1e1500 */
[----:B-1----:R0:W3:Y:S01]  /*0a20*/  LDG.E.U16 R15, desc[UR10][R8.64] ;  /* 0x0000000a080f7981 */ /* 0x0020e2000c1e1500 */
[----:B------:R-:W-:-:S04]  /*0a30*/  LEA R11, R4, R0, 0x2 ;  /* 0x00000000040b7211 */ /* 0x000fc800078e10ff */
[----:B------:R-:W-:-:S05]  /*0a40*/  LEA R5, R4, R11, 0x2 ;  /* 0x0000000b04057211 */ /* 0x000fca00078e10ff */
[----:B------:R-:W-:Y:S01]  /*0a50*/  IMAD R0, R4, 0x4, R5 ;  /* 0x0000000404007824 */ /* 0x000fe200078e0205 */
[-C--:B0-----:R-:W-:Y:S02]  /*0a60*/  LEA R8, P0, R5, R3.reuse, 0x1 ;  /* 0x0000000305087211 */ /* 0x081fe400078008ff */
[-C--:B------:R-:W-:Y:S02]  /*0a70*/  LEA R10, P1, R11, R3.reuse, 0x1 ;  /* 0x000000030b0a7211 */ /* 0x080fe400078208ff */
[-C--:B------:R-:W-:Y:S02]  /*0a80*/  LEA.HI.X.SX32 R9, R5, R2.reuse, 0x1, P0 ;  /* 0x0000000205097211 */ /* 0x080fe400000f0eff */
[----:B------:R-:W-:Y:S01]  /*0a90*/  LEA R6, P0, R0, R3, 0x1 ;  /* 0x0000000300067211 */ /* 0x000fe200078008ff */
[----:B--2---:R0:W-:Y:S01]  /*0aa0*/  STL [R1+0x5c], R13 ;  /* 0x00005c0d01007387 */ /* 0x0041e20000100800 */
[----:B------:R-:W-:-:S03]  /*0ab0*/  LEA.HI.X.SX32 R11, R11, R2, 0x1, P1 ;  /* 0x000000020b0b7211 */ /* 0x000fc600008f0eff */
[----:B-----5:R1:W-:Y:S01]  /*0ac0*/  STL [R1+0x58], R12 ;  /* 0x0000580c01007387 */ /* 0x0203e20000100800 */
[----:B------:R-:W-:-:S03]  /*0ad0*/  LEA.HI.X.SX32 R7, R0, R2, 0x1, P0 ;  /* 0x0000000200077211 */ /* 0x000fc600000f0eff */
[----:B------:R2:W5:Y:S01]  /*0ae0*/  LDG.E.U16 R21, desc[UR10][R8.64] ;  /* 0x0000000a08157981 */ /* 0x000562000c1e1500 */
[----:B0-----:R-:W-:-:S03]  /*0af0*/  LEA R13, R4, R0, 0x2 ;  /* 0x00000000040d7211 */ /* 0x001fc600078e10ff */
[----:B------:R-:W5:Y:S01]  /*0b00*/  LDG.E.U16 R22, desc[UR10][R10.64] ;  /* 0x0000000a0a167981 */ /* 0x000f62000c1e1500 */
[C---:B-1----:R-:W-:Y:S02]  /*0b10*/  LEA R12, R4.reuse, R13, 0x2 ;  /* 0x0000000d040c7211 */ /* 0x042fe400078e10ff */
[CC--:B--2---:R-:W-:Y:S02]  /*0b20*/  LEA R8, P0, R13.reuse, R3.reuse, 0x1 ;  /* 0x000000030d087211 */ /* 0x0c4fe400078008ff */
[C---:B------:R-:W-:Y:S01]  /*0b30*/  LEA R0, R4.reuse, R12, 0x2 ;  /* 0x0000000c04007211 */ /* 0x040fe200078e10ff */
[----:B----4-:R0:W-:Y:S01]  /*0b40*/  STL [R1+0x54], R18 ;  /* 0x0000541201007387 */ /* 0x0101e20000100800 */
[----:B------:R-:W-:Y:S02]  /*0b50*/  LEA.HI.X.SX32 R9, R13, R2, 0x1, P0 ;  /* 0x000000020d097211 */ /* 0x000fe400000f0eff */
[----:B------:R-:W-:Y:S01]  /*0b60*/  LEA R5, R4, R0, 0x2 ;  /* 0x0000000004057211 */ /* 0x000fe200078e10ff */
[----:B0-----:R0:W2:Y:S04]  /*0b70*/  LDG.E.U16 R18, desc[UR10][R6.64] ;  /* 0x0000000a06127981 */ /* 0x0010a8000c1e1500 */
[----:B------:R1:W-:Y:S01]  /*0b80*/  STL [R1+0x50], R14 ;  /* 0x0000500e01007387 */ /* 0x0003e20000100800 */
[----:B0-----:R-:W-:-:S04]  /*0b90*/  LEA R6, P0, R0, R3, 0x1 ;  /* 0x0000000300067211 */ /* 0x001fc800078008ff */
[-C--:B------:R-:W-:Y:S01]  /*0ba0*/  LEA.HI.X.SX32 R7, R0, R2.reuse, 0x1, P0 ;  /* 0x0000000200077211 */ /* 0x080fe200000f0eff */
[----:B-1----:R-:W-:Y:S01]  /*0bb0*/  IMAD R14, R4, 0x4, R5 ;  /* 0x00000004040e7824 */ /* 0x002fe200078e0205 */
[C---:B------:R-:W-:Y:S01]  /*0bc0*/  LEA R10, P1, R12.reuse, R3, 0x1 ;  /* 0x000000030c0a7211 */ /* 0x040fe200078208ff */
[----:B------:R0:W-:Y:S04]  /*0bd0*/  STL [R1+0x4c], R19 ;  /* 0x00004c1301007387 */ /* 0x0001e80000100800 */
[----:B------:R1:W-:Y:S04]  /*0be0*/  STL [R1+0x48], R20 ;  /* 0x0000481401007387 */ /* 0x0003e80000100800 */
[----:B0-----:R0:W4:Y:S01]  /*0bf0*/  LDG.E.U16 R19, desc[UR10][R8.64] ;  /* 0x0000000a08137981 */ /* 0x001122000c1e1500 */
[----:B------:R-:W-:-:S03]  /*0c00*/  LEA.HI.X.SX32 R11, R12, R2, 0x1, P1 ;  /* 0x000000020c0b7211 */ /* 0x000fc600008f0eff */
[----:B------:R0:W-:Y:S04]  /*0c10*/  STL [R1+0x44], R17 ;  /* 0x0000441101007387 */ /* 0x0001e80000100800 */
[----:B-1----:R-:W4:Y:S01]  /*0c20*/  LDG.E.U16 R20, desc[UR10][R10.64] ;  /* 0x0000000a0a147981 */ /* 0x002f22000c1e1500 */
[----:B0-----:R-:W-:-:S04]  /*0c30*/  LEA R8, P0, R5, R3, 0x1 ;  /* 0x0000000305087211 */ /* 0x001fc800078008ff */
[----:B------:R-:W-:Y:S01]  /*0c40*/  LEA.HI.X.SX32 R9, R5, R2, 0x1, P0 ;  /* 0x0000000205097211 */ /* 0x000fe200000f0eff */
[----:B------:R0:W4:Y:S04]  /*0c50*/  LDG.E.U16 R17, desc[UR10][R6.64] ;  /* 0x0000000a06117981 */ /* 0x000128000c1e1500 */
[----:B------:R1:W4:Y:S01]  /*0c60*/  LDG.E.U16 R25, desc[UR10][R8.64] ;  /* 0x0000000a08197981 */ /* 0x000322000c1e1500 */
[----:B0-----:R-:W-:-:S04]  /*0c70*/  LEA R6, P0, R14, R3, 0x1 ;  /* 0x000000030e067211 */ /* 0x001fc800078008ff */
[----:B------:R-:W-:Y:S01]  /*0c80*/  LEA.HI.X.SX32 R7, R14, R2, 0x1, P0 ;  /* 0x000000020e077211 */ /* 0x000fe200000f0eff */
[----:B---3--:R-:W-:Y:S04]  /*0c90*/  STL [R1+0x40], R15 ;  /* 0x0000400f01007387 */ /* 0x008fe80000100800 */
[----:B------:R0:W-:Y:S04]  /*0ca0*/  STL [R1+0x3c], R16 ;  /* 0x00003c1001007387 */ /* 0x0001e80000100800 */
[----:B0-----:R0:W3:Y:S01]  /*0cb0*/  LDG.E.U16 R16, desc[UR10][R6.64] ;  /* 0x0000000a06107981 */ /* 0x0010e2000c1e1500 */
[----:B------:R-:W-:-:S04]  /*0cc0*/  LEA R12, R4, R14, 0x2 ;  /* 0x0000000e040c7211 */ /* 0x000fc800078e10ff */
[----:B------:R-:W-:-:S04]  /*0cd0*/  LEA R13, R4, R12, 0x2 ;  /* 0x0000000c040d7211 */ /* 0x000fc800078e10ff */
[C---:B------:R-:W-:Y:S02]  /*0ce0*/  LEA R0, R4.reuse, R13, 0x2 ;  /* 0x0000000d04007211 */ /* 0x040fe400078e10ff */
[CC--:B-1----:R-:W-:Y:S02]  /*0cf0*/  LEA R8, P0, R13.reuse, R3.reuse, 0x1 ;  /* 0x000000030d087211 */ /* 0x0c2fe400078008ff */
[----:B------:R-:W-:Y:S02]  /*0d00*/  LEA R5, R4, R0, 0x2 ;  /* 0x0000000004057211 */ /* 0x000fe400078e10ff */
[-C--:B------:R-:W-:Y:S02]  /*0d10*/  LEA.HI.X.SX32 R9, R13, R2.reuse, 0x1, P0 ;  /* 0x000000020d097211 */ /* 0x080fe400000f0eff */
[----:B0-----:R-:W-:Y:S01]  /*0d20*/  LEA R6, P0, R0, R3, 0x1 ;  /* 0x0000000300067211 */ /* 0x001fe200078008ff */
[----:B------:R-:W-:Y:S02]  /*0d30*/  IMAD R15, R4, 0x4, R5 ;  /* 0x00000004040f7824 */ /* 0x000fe400078e0205 */
[----:B------:R0:W3:Y:S01]  /*0d40*/  LDG.E.U16 R23, desc[UR10][R8.64] ;  /* 0x0000000a08177981 */ /* 0x0000e2000c1e1500 */
[----:B------:R-:W-:-:S02]  /*0d50*/  LEA.HI.X.SX32 R7, R0, R2, 0x1, P0 ;  /* 0x0000000200077211 */ /* 0x000fc400000f0eff */
[----:B------:R-:W-:Y:S02]  /*0d60*/  LEA R10, P1, R12, R3, 0x1 ;  /* 0x000000030c0a7211 */ /* 0x000fe400078208ff */
[----:B------:R-:W-:Y:S01]  /*0d70*/  LEA R14, R4, R15, 0x2 ;  /* 0x0000000f040e7211 */ /* 0x000fe200078e10ff */
[----:B-----5:R1:W-:Y:S01]  /*0d80*/  STL [R1+0x38], R22 ;  /* 0x0000381601007387 */ /* 0x0203e20000100800 */
[C---:B0-----:R-:W-:Y:S02]  /*0d90*/  LEA R8, P0, R5.reuse, R3, 0x1 ;  /* 0x0000000305087211 */ /* 0x041fe400078008ff */
[-C--:B------:R-:W-:Y:S02]  /*0da0*/  LEA.HI.X.SX32 R11, R12, R2.reuse, 0x1, P1 ;  /* 0x000000020c0b7211 */ /* 0x080fe400008f0eff */
[----:B------:R-:W-:Y:S01]  /*0db0*/  LEA.HI.X.SX32 R9, R5, R2, 0x1, P0 ;  /* 0x0000000205097211 */ /* 0x000fe200000f0eff */
[----:B-1----:R0:W5:Y:S01]  /*0dc0*/  LDG.E.U16 R22, desc[UR10][R6.64] ;  /* 0x0000000a06167981 */ /* 0x002162000c1e1500 */
[----:B------:R-:W-:-:S03]  /*0dd0*/  LEA R12, R4, R14, 0x2 ;  /* 0x0000000e040c7211 */ /* 0x000fc600078e10ff */
[----:B------:R1:W-:Y:S04]  /*0de0*/  STL [R1+0x34], R21 ;  /* 0x0000341501007387 */ /* 0x0003e80000100800 */
[----:B------:R-:W5:Y:S01]  /*0df0*/  LDG.E.U16 R24, desc[UR10][R10.64] ;  /* 0x0000000a0a187981 */ /* 0x000f62000c1e1500 */
[-C--:B0-----:R-:W-:Y:S02]  /*0e00*/  LEA R6, P0, R14, R3.reuse, 0x1 ;  /* 0x000000030e067211 */ /* 0x081fe400078008ff */
[----:B------:R-:W-:Y:S01]  /*0e10*/  LEA R13, R4, R12, 0x2 ;  /* 0x0000000c040d7211 */ /* 0x000fe200078e10ff */
[----:B-1----:R0:W5:Y:S01]  /*0e20*/  LDG.E.U16 R21, desc[UR10][R8.64] ;  /* 0x0000000a08157981 */ /* 0x002162000c1e1500 */
[----:B------:R-:W-:Y:S02]  /*0e30*/  LEA.HI.X.SX32 R7, R14, R2, 0x1, P0 ;  /* 0x000000020e077211 */ /* 0x000fe400000f0eff */
[----:B0-----:R-:W-:-:S04]  /*0e40*/  LEA R8, P0, R12, R3, 0x1 ;  /* 0x000000030c087211 */ /* 0x001fc800078008ff */
[-C--:B------:R-:W-:Y:S02]  /*0e50*/  LEA.HI.X.SX32 R9, R12, R2.reuse, 0x1, P0 ;  /* 0x000000020c097211 */ /* 0x080fe400000f0eff */
[C---:B------:R-:W-:Y:S01]  /*0e60*/  LEA R12, P0, R13.reuse, R3, 0x1 ;  /* 0x000000030d0c7211 */ /* 0x040fe200078008ff */
[----:B--2---:R-:W-:Y:S01]  /*0e70*/  STL [R1+0x30], R18 ;  /* 0x0000301201007387 */ /* 0x004fe20000100800 */
[----:B------:R-:W-:Y:S02]  /*0e80*/  LEA R0, R4, R13, 0x2 ;  /* 0x0000000d04007211 */ /* 0x000fe400078e10ff */
[----:B------:R-:W-:Y:S01]  /*0e90*/  LEA.HI.X.SX32 R13, R13, R2, 0x1, P0 ;  /* 0x000000020d0d7211 */ /* 0x000fe200000f0eff */
[----:B----4-:R-:W-:Y:S04]  /*0ea0*/  STL [R1+0x2c], R19 ;  /* 0x00002c1301007387 */ /* 0x010fe80000100800 */
[----:B------:R-:W2:Y:S04]  /*0eb0*/  LDG.E.U16 R29, desc[UR10][R12.64] ;  /* 0x0000000a0c1d7981 */ /* 0x000ea8000c1e1500 */
[----:B------:R-:W-:Y:S04]  /*0ec0*/  STL [R1+0x28], R20 ;  /* 0x0000281401007387 */ /* 0x000fe80000100800 */
[----:B------:R0:W-:Y:S04]  /*0ed0*/  STL [R1+0x24], R17 ;  /* 0x0000241101007387 */ /* 0x0001e80000100800 */
[----:B------:R-:W-:Y:S01]  /*0ee0*/  STL [R1+0x20], R25 ;  /* 0x0000201901007387 */ /* 0x000fe20000100800 */
[----:B------:R-:W-:-:S03]  /*0ef0*/  LEA R10, P1, R15, R3, 0x1 ;  /* 0x000000030f0a7211 */ /* 0x000fc600078208ff */
[----:B0-----:R-:W4:Y:S04]  /*0f00*/  LDG.E.U16 R17, desc[UR10][R6.64] ;  /* 0x0000000a06117981 */ /* 0x001f28000c1e1500 */
[----:B---3--:R0:W-:Y:S04]  /*0f10*/  STL [R1+0x1c], R16 ;  /* 0x00001c1001007387 */ /* 0x0081e80000100800 */
[----:B0-----:R-:W3:Y:S04]  /*0f20*/  LDG.E.U16 R16, desc[UR10][R8.64] ;  /* 0x0000000a08107981 */ /* 0x001ee8000c1e1500 */
[----:B-----5:R-:W-:Y:S04]  /*0f30*/  STL [R1+0x18], R24 ;  /* 0x0000181801007387 */ /* 0x020fe80000100800 */
[----:B--2---:R0:W-:Y:S04]  /*0f40*/  STL [R1+0x1564], R29 ;  /* 0x0015641d01007387 */ /* 0x0041e80000100800 */
[----:B---3--:R-:W-:Y:S04]  /*0f50*/  STL [R1], R16 ;  /* 0x0000001001007387 */ /* 0x008fe80000100800 */
[----:B0-----:R-:W2:Y:S04]  /*0f60*/  LDL.LU R29, [R1] ;  /* 0x00000000011d7983 */ /* 0x001ea80000300800 */
[----:B------:R-:W-:Y:S04]  /*0f70*/  STL [R1+0x14], R23 ;  /* 0x0000141701007387 */ /* 0x000fe80000100800 */
[----:B--2---:R0:W-:Y:S04]  /*0f80*/  STL [R1+0x1584], R29 ;  /* 0x0015841d01007387 */ /* 0x0041e80000100800 */
[----:B0-----:R-:W2:Y:S04]  /*0f90*/  LDL.LU R29, [R1+0x78] ;  /* 0x00007800011d7983 */ /* 0x001ea80000300800 */
[----:B--2---:R0:W-:Y:S04]  /*0fa0*/  STL [R1+0x1588], R29 ;  /* 0x0015881d01007387 */ /* 0x0041e80000100800 */
[----:B0-----:R-:W2:Y:S04]  /*0fb0*/  LDL.LU R29, [R1+0x7c] ;  /* 0x00007c00011d7983 */ /* 0x001ea80000300800 */
[----:B--2---:R0:W-:Y:S04]  /*0fc0*/  STL [R1+0x158c], R29 ;  /* 0x00158c1d01007387 */ /* 0x0041e80000100800 */
[----:B------:R-:W-:Y:S04]  /*0fd0*/  STL [R1+0x10], R22 ;  /* 0x0000101601007387 */ /* 0x000fe80000100800 */
[----:B0-----:R-:W2:Y:S01]  /*0fe0*/  LDL.LU R29, [R1+0x80] ;  /* 0x00008000011d7983 */ /* 0x001ea20000300800 */
[----:B------:R-:W-:-:S05]  /*0ff0*/  LEA.HI.X.SX32 R11, R15, R2, 0x1, P1 ;  /* 0x000000020f0b7211 */ /* 0x000fca00008f0eff */
[----:B------:R0:W3:Y:S04]  /*1000*/  LDG.E.U16 R20, desc[UR10][R10.64] ;  /* 0x0000000a0a147981 */ /* 0x0000e8000c1e1500 */
[----:B--2---:R1:W-:Y:S04]  /*1010*/  STL [R1+0x1590], R29 ;  /* 0x0015901d01007387 */ /* 0x0043e80000100800 */
[----:B-1----:R-:W2:Y:S01]  /*1020*/  LDL.LU R29, [R1+0x84] ;  /* 0x00008400011d7983 */ /* 0x002ea20000300800 */
[----:B------:R-:W-:-:S05]  /*1030*/  IMAD R18, R4, 0x4, R0 ;  /* 0x0000000404127824 */ /* 0x000fca00078e0200 */
[----:B------:R-:W-:-:S04]  /*1040*/  LEA R5, R4, R18, 0x2 ;  /* 0x0000001204057211 */ /* 0x000fc800078e10ff */
[----:B------:R-:W-:-:S04]  /*1050*/  LEA R19, R4, R5, 0x2 ;  /* 0x0000000504137211 */ /* 0x000fc800078e10ff */
[----:B------:R-:W-:-:S04]  /*1060*/  LEA R15, R4, R19, 0x2 ;  /* 0x00000013040f7211 */ /* 0x000fc800078e10ff */
[----:B0-----:R-:W-:-:S05]  /*1070*/  LEA R10, R4, R15, 0x2 ;  /* 0x0000000f040a7211 */ /* 0x001fca00078e10ff */
[----:B------:R-:W-:Y:S01]  /*1080*/  IMAD R14, R4, 0x4, R10 ;  /* 0x00000004040e7824 */ /* 0x000fe200078e020a */
[-C--:B------:R-:W-:Y:S01]  /*1090*/  LEA R6, P1, R0, R3.reuse, 0x1 ;  /* 0x0000000300067211 */ /* 0x080fe200078208ff */
[----:B--2---:R0:W-:Y:S04]  /*10a0*/  STL [R1+0x1594], R29 ;  /* 0x0015941d01007387 */ /* 0x0041e80000100800 */
[----:B0-----:R-:W2:Y:S01]  /*10b0*/  LDL.LU R29, [R1+0x88] ;  /* 0x00008800011d7983 */ /* 0x001ea20000300800 */
[----:B------:R-:W-:Y:S02]  /*10c0*/  LEA R11, R4, R14, 0x2 ;  /* 0x0000000e040b7211 */ /* 0x000fe400078e10ff */
[----:B------:R-:W-:Y:S02]  /*10d0*/  LEA.HI.X.SX32 R7, R0, R2, 0x1, P1 ;  /* 0x0000000200077211 */ /* 0x000fe400008f0eff */
[----:B------:R-:W-:-:S02]  /*10e0*/  LEA R8, P0, R5, R3, 0x1 ;  /* 0x0000000305087211 */ /* 0x000fc400078008ff */
[C---:B------:R-:W-:Y:S01]  /*10f0*/  LEA R0, R4.reuse, R11, 0x2 ;  /* 0x0000000b04007211 */ /* 0x040fe200078e10ff */
[----:B------:R0:W5:Y:S01]  /*1100*/  LDG.E.U16 R28, desc[UR10][R6.64] ;  /* 0x0000000a061c7981 */ /* 0x000162000c1e1500 */
[----:B------:R-:W-:Y:S02]  /*1110*/  LEA.HI.X.SX32 R9, R5, R2, 0x1, P0 ;  /* 0x0000000205097211 */ /* 0x000fe400000f0eff */
[C---:B------:R-:W-:Y:S02]  /*1120*/  LEA R5, R4.reuse, R0, 0x2 ;  /* 0x0000000004057211 */ /* 0x040fe400078e10ff */
[----:B------:R-:W-:Y:S01]  /*1130*/  LEA R12, P0, R15, R3, 0x1 ;  /* 0x000000030f0c7211 */ /* 0x000fe200078008ff */
[----:B------:R1:W3:Y:S01]  /*1140*/  LDG.E.U16 R27, desc[UR10][R8.64] ;  /* 0x0000000a081b7981 */ /* 0x0002e2000c1e1500 */
[----:B0-----:R-:W-:Y:S02]  /*1150*/  LEA R7, R4, R5, 0x2 ;  /* 0x0000000504077211 */ /* 0x001fe400078e10ff */
[----:B------:R-:W-:-:S03]  /*1160*/  LEA R22, P1, R14, R3, 0x1 ;  /* 0x000000030e167211 */ /* 0x000fc600078208ff */
[----:B------:R-:W-:Y:S01]  /*1170*/  IMAD R6, R4, 0x4, R7 ;  /* 0x0000000404067824 */ /* 0x000fe200078e0207 */
[-C--:B------:R-:W-:Y:S02]  /*1180*/  LEA.HI.X.SX32 R13, R15, R2.reuse, 0x1, P0 ;  /* 0x000000020f0d7211 */ /* 0x080fe400000f0eff */
[----:B------:R-:W-:Y:S02]  /*1190*/  LEA.HI.X.SX32 R23, R14, R2, 0x1, P1 ;  /* 0x000000020e177211 */ /* 0x000fe400008f0eff */
[----:B-1----:R-:W-:Y:S01]  /*11a0*/  LEA R8, P0, R0, R3, 0x1 ;  /* 0x0000000300087211 */ /* 0x002fe200078008ff */
[----:B------:R-:W-:Y:S01]  /*11b0*/  STL [R1+0xc], R21 ;  /* 0x00000c1501007387 */ /* 0x000fe20000100800 */
[----:B------:R-:W-:Y:S02]  /*11c0*/  LEA R14, R4, R6, 0x2 ;  /* 0x00000006040e7211 */ /* 0x000fe400078e10ff */
[----:B------:R-:W-:Y:S01]  /*11d0*/  LEA.HI.X.SX32 R9, R0, R2, 0x1, P0 ;  /* 0x0000000200097211 */ /* 0x000fe200000f0eff */
[----:B------:R0:W4:Y:S01]  /*11e0*/  LDG.E.U16 R26, desc[UR10][R12.64] ;  /* 0x0000000a0c1a7981 */ /* 0x000122000c1e1500 */
[----:B------:R-:W-:-:S03]  /*11f0*/  LEA R0, R4, R14, 0x2 ;  /* 0x0000000e04007211 */ /* 0x000fc600078e10ff */
[----:B------:R1:W5:Y:S01]  /*1200*/  LDG.E.U16 R8, desc[UR10][R8.64] ;  /* 0x0000000a08087981 */ /* 0x000362000c1e1500 */
[----:B------:R-:W-:-:S03]  /*1210*/  LEA R15, R4, R0, 0x2 ;  /* 0x00000000040f7211 */ /* 0x000fc600078e10ff */
[----:B------:R-:W5:Y:S01]  /*1220*/  LDG.E.U16 R22, desc[UR10][R22.64] ;  /* 0x0000000a16167981 */ /* 0x000f62000c1e1500 */
[----:B0-----:R-:W-:-:S04]  /*1230*/  LEA R12, P1, R14, R3, 0x1 ;  /* 0x000000030e0c7211 */ /* 0x001fc800078208ff */
[----:B------:R-:W-:Y:S01]  /*1240*/  LEA.HI.X.SX32 R13, R14, R2, 0x1, P1 ;  /* 0x000000020e0d7211 */ /* 0x000fe200008f0eff */
[----:B--2---:R0:W-:Y:S04]  /*1250*/  STL [R1+0x1598], R29 ;  /* 0x0015981d01007387 */ /* 0x0041e80000100800 */
[----:B0-----:R-:W2:Y:S04]  /*1260*/  LDL.LU R29, [R1+0x90] ;  /* 0x00009000011d7983 */ /* 0x001ea80000300800 */
[----:B---3--:R0:W-:Y:S02]  /*1270*/  STL [R1+0x8], R20 ;  /* 0x0000081401007387 */ /* 0x0081e40000100800 */
[----:B0-----:R-:W-:-:S04]  /*1280*/  LEA R20, P0, R7, R3, 0x1 ;  /* 0x0000000307147211 */ /* 0x001fc800078008ff */
[-C--:B------:R-:W-:Y:S02]  /*1290*/  LEA.HI.X.SX32 R21, R7, R2.reuse, 0x1, P0 ;  /* 0x0000000207157211 */ /* 0x080fe400000f0eff */
[C---:B------:R-:W-:Y:S02]  /*12a0*/  LEA R7, R4.reuse, R15, 0x2 ;  /* 0x0000000f04077211 */ /* 0x040fe400078e10ff */
[CC--:B------:R-:W-:Y:S01]  /*12b0*/  LEA R14, P0, R15.reuse, R3.reuse, 0x1 ;  /* 0x000000030f0e7211 */ /* 0x0c0fe200078008ff */
[----:B----4-:R0:W-:Y:S02]  /*12c0*/  STL [R1+0x4], R17 ;  /* 0x0000041101007387 */ /* 0x0101e40000100800 */
[----:B-1----:R-:W-:Y:S01]  /*12d0*/  IMAD R9, R4, 0x4, R7 ;  /* 0x0000000404097824 */ /* 0x002fe200078e0207 */
[-C--:B------:R-:W-:Y:S01]  /*12e0*/  LEA.HI.X.SX32 R15, R15, R2.reuse, 0x1, P0 ;  /* 0x000000020f0f7211 */ /* 0x080fe200000f0eff */
[----:B------:R-:W3:Y:S03]  /*12f0*/  LDG.E.U16 R20, desc[UR10][R20.64] ;  /* 0x0000000a14147981 */ /* 0x000ee6000c1e1500 */
[CC--:B------:R-:W-:Y:S01]  /*1300*/  LEA R16, P1, R9.reuse, R3.reuse, 0x1 ;  /* 0x0000000309107211 */ /* 0x0c0fe200078208ff */
[----:B------:R1:W4:Y:S03]  /*1310*/  LDG.E.U16 R23, desc[UR10][R14.64] ;  /* 0x0000000a0e177981 */ /* 0x000326000c1e1500 */
[----:B0-----:R-:W-:Y:S01]  /*1320*/  LEA.HI.X.SX32 R17, R9, R2, 0x1, P1 ;  /* 0x0000000209117211 */ /* 0x001fe200008f0eff */
[----:B------:R0:W3:Y:S01]  /*1330*/  LDG.E.U16 R21, desc[UR10][R12.64] ;  /* 0x0000000a0c157981 */ /* 0x0000e2000c1e1500 */
[----:B-1----:R-:W-:-:S03]  /*1340*/  LEA R14, P1, R19, R3, 0x1 ;  /* 0x00000003130e7211 */ /* 0x002fc600078208ff */
[----:B------:R1:W3:Y:S01]  /*1350*/  LDG.E.U16 R24, desc[UR10][R16.64] ;  /* 0x0000000a10187981 */ /* 0x0002e2000c1e1500 */
[----:B0-----:R-:W-:-:S04]  /*1360*/  LEA R12, P0, R18, R3, 0x1 ;  /* 0x00000003120c7211 */ /* 0x001fc800078008ff */
[-C--:B------:R-:W-:Y:S02]  /*1370*/  LEA.HI.X.SX32 R13, R18, R2.reuse, 0x1, P0 ;  /* 0x00000002120d7211 */ /* 0x080fe400000f0eff */
[CC--:B-1----:R-:W-:Y:S02]  /*1380*/  LEA R16, P0, R10.reuse, R3.reuse, 0x1 ;  /* 0x000000030a107211 */ /* 0x0c2fe400078008ff */
[-C--:B------:R-:W-:Y:S01]  /*1390*/  LEA.HI.X.SX32 R15, R19, R2.reuse, 0x1, P1 ;  /* 0x00000002130f7211 */ /* 0x080fe200008f0eff */
[----:B------:R0:W3:Y:S01]  /*13a0*/  LDG.E.U16 R25, desc[UR10][R12.64] ;  /* 0x0000000a0c197981 */ /* 0x0000e2000c1e1500 */
[-C--:B------:R-:W-:Y:S02]  /*13b0*/  LEA R18, P1, R11, R3.reuse, 0x1 ;  /* 0x000000030b127211 */ /* 0x080fe400078208ff */
[----:B------:R-:W-:Y:S01]  /*13c0*/  LEA.HI.X.SX32 R17, R10, R2, 0x1, P0 ;  /* 0x000000020a117211 */ /* 0x000fe200000f0eff */
[----:B------:R-:W4:Y:S01]  /*13d0*/  LDG.E.U16 R14, desc[UR10][R14.64] ;  /* 0x0000000a0e0e7981 */ /* 0x000f22000c1e1500 */
[----:B------:R-:W-:-:S02]  /*13e0*/  LEA R10, P0, R5, R3, 0x1 ;  /* 0x00000003050a7211 */ /* 0x000fc400078008ff */
[-C--:B------:R-:W-:Y:S01]  /*13f0*/  LEA.HI.X.SX32 R19, R11, R2.reuse, 0x1, P1 ;  /* 0x000000020b137211 */ /* 0x080fe200008f0eff */
[----:B------:R-:W4:Y:S01]  /*1400*/  LDG.E.U16 R16, desc[UR10][R16.64] ;  /* 0x0000000a10107981 */ /* 0x000f22000c1e1500 */
[-C--:B------:R-:W-:Y:S02]  /*1410*/  LEA.HI.X.SX32 R11, R5, R2.reuse, 0x1, P0 ;  /* 0x00000002050b7211 */ /* 0x080fe400000f0eff */
[----:B0-----:R-:W-:Y:S01]  /*1420*/  LEA R12, P0, R6, R3, 0x1 ;  /* 0x00000003060c7211 */ /* 0x001fe200078008ff */
[----:B------:R-:W4:Y:S01]  /*1430*/  LDG.E.U16 R18, desc[UR10][R18.64] ;  /* 0x0000000a12127981 */ /* 0x000f22000c1e1500 */
[----:B------:R-:W-:Y:S02]  /*1440*/  LEA R9, R4, R9, 0x2 ;  /* 0x0000000904097211 */ /* 0x000fe400078e10ff */
[----:B------:R-:W-:Y:S01]  /*1450*/  LEA R4, P1, R0, R3, 0x1 ;  /* 0x0000000300047211 */ /* 0x000fe200078208ff */
[----:B------:R0:W5:Y:S01]  /*1460*/  LDG.E.U16 R15, desc[UR10][R10.64] ;  /* 0x0000000a0a0f7981 */ /* 0x000162000c1e1500 */
[----:B------:R-:W-:-:S02]  /*1470*/  LEA.HI.X.SX32 R13, R6, R2, 0x1, P0 ;  /* 0x00000002060d7211 */ /* 0x000fc400000f0eff */
[----:B------:R-:W-:-:S03]  /*1480*/  LEA.HI.X.SX32 R5, R0, R2, 0x1, P1 ;  /* 0x0000000200057211 */ /* 0x000fc600008f0eff */
[----:B------:R-:W5:Y:S04]  /*1490*/  LDG.E.U16 R12, desc[UR10][R12.64] ;  /* 0x0000000a0c0c7981 */ /* 0x000f68000c1e1500 */
[----:B------:R-:W5:Y:S01]  /*14a0*/  LDG.E.U16 R4, desc[UR10][R4.64] ;  /* 0x0000000a04047981 */ /* 0x000f62000c1e1500 */
[----:B------:R-:W1:Y:S01]  /*14b0*/  S2R R0, SR_TID.X ;  /* 0x0000000000007919 */ /* 0x000e620000002100 */
[----:B------:R-:W1:Y:S01]  /*14c0*/  S2UR UR6, SR_CgaCtaId ;  /* 0x00000000000679c3 */ /* 0x000e620000008800 */
[-C--:B------:R-:W-:Y:S02]  /*14d0*/  LEA R6, P0, R7, R3.reuse, 0x1 ;  /* 0x0000000307067211 */ /* 0x080fe400078008ff */
[----:B0-----:R-:W-:Y:S02]  /*14e0*/  LEA R10, P1, R9, R3, 0x1 ;  /* 0x00000003090a7211 */ /* 0x001fe400078208ff */
[----:B------:R-:W-:-:S02]  /*14f0*/  LEA.HI.X.SX32 R7, R7, R2, 0x1, P0 ;  /* 0x0000000207077211 */ /* 0x000fc400000f0eff */
[----:B------:R-:W-:Y:S01]  /*1500*/  LEA.HI.X.SX32 R11, R9, R2, 0x1, P1 ;  /* 0x00000002090b7211 */ /* 0x000fe200008f0eff */
[----:B------:R-:W-:Y:S02]  /*1510*/  UMOV UR4, 0x400 ;  /* 0x0000040000047882 */ /* 0x000fe40000000000 */
[----:B------:R-:W5:Y:S04]  /*1520*/  LDG.E.U16 R6, desc[UR10][R6.64] ;  /* 0x0000000a06067981 */ /* 0x000f68000c1e1500 */
[----:B------:R-:W5:Y:S01]  /*1530*/  LDG.E.U16 R10, desc[UR10][R10.64] ;  /* 0x0000000a0a0a7981 */ /* 0x000f62000c1e1500 */
[----:B-1----:R-:W-:Y:S01]  /*1540*/  ULEA UR6, UR6, UR4, 0x18 ;  /* 0x0000000406067291 */ /* 0x002fe2000f8ec0ff */
[----:B------:R-:W0:Y:S01]  /*1550*/  LDCU UR4, c[0x0][0x3f0] ;  /* 0x00007e00ff0477ac */ /* 0x000e220008000800 */
[----:B------:R-:W-:-:S02]  /*1560*/  LOP3.LUT R2, R0, 0x3f, RZ, 0xc0, !PT ;  /* 0x0000003f00027812 */ /* 0x000fc400078ec0ff */
[----:B------:R-:W-:Y:S02]  /*1570*/  SHF.R.S32.HI R0, RZ, 0x6, R0 ;  /* 0x00000006ff007819 */ /* 0x000fe40000011400 */
[----:B------:R-:W-:Y:S02]  /*1580*/  SHF.L.U32 R2, R2, 0x1, RZ ;  /* 0x0000000102027819 */ /* 0x000fe400000006ff */
[----:B------:R-:W-:-:S04]  /*1590*/  SGXT R0, R0, 0x1 ;  /* 0x000000010000781a */ /* 0x000fc80000000200 */
[----:B------:R-:W-:-:S05]  /*15a0*/  LOP3.LUT R0, R2, 0x90, R0, 0x78, !PT ;  /* 0x0000009002007812 */ /* 0x000fca00078e7800 */
[----:B--2---:R-:W-:Y:S04]  /*15b0*/  STS.U16 [R0+UR6+0x10000], R29 ;  /* 0x0100001d00007988 */ /* 0x004fe80008000406 */
[----:B---3--:R1:W-:Y:S04]  /*15c0*/  STL [R1+0x1568], R25 ;  /* 0x0015681901007387 */ /* 0x0083e80000100800 */
[----:B-1----:R-:W2:Y:S04]  /*15d0*/  LDL.LU R25, [R1+0x8] ;  /* 0x0000080001197983 */ /* 0x002ea80000300800 */
[----:B----4-:R1:W-:Y:S04]  /*15e0*/  STL [R1+0x156c], R14 ;  /* 0x00156c0e01007387 */ /* 0x0103e80000100800 */
[----:B-1----:R-:W3:Y:S04]  /*15f0*/  LDL.LU R14, [R1+0x10] ;  /* 0x00001000010e7983 */ /* 0x002ee80000300800 */
[----:B------:R-:W4:Y:S04]  /*1600*/  LDL.LU R17, [R1+0x18] ;  /* 0x0000180001117983 */ /* 0x000f280000300800 */
[----:B------:R1:W-:Y:S04]  /*1610*/  STL [R1+0x1570], R16 ;  /* 0x0015701001007387 */ /* 0x0003e80000100800 */
[----:B-1----:R-:W2:Y:S04]  /*1620*/  LDL.LU R16, [R1+0x20] ;  /* 0x0000200001107983 */ /* 0x002ea80000300800 */
[----:B------:R-:W2:Y:S04]  /*1630*/  LDL.LU R19, [R1+0x28] ;  /* 0x0000280001137983 */ /* 0x000ea80000300800 */
[----:B------:R1:W-:Y:S04]  /*1640*/  STL [R1+0x1574], R18 ;  /* 0x0015741201007387 */ /* 0x0003e80000100800 */
[----:B-1----:R-:W2:Y:S04]  /*1650*/  LDL.LU R18, [R1+0x30] ;  /* 0x0000300001127983 */ /* 0x002ea80000300800 */
[----:B-----5:R1:W-:Y:S04]  /*1660*/  STL [R1+0x1578], R15 ;  /* 0x0015780f01007387 */ /* 0x0203e80000100800 */
[----:B-1----:R-:W5:Y:S04]  /*1670*/  LDL.LU R15, [R1+0x38] ;  /* 0x00003800010f7983 */ /* 0x002f680000300800 */
[----:B------:R-:W2:Y:S04]  /*1680*/  LDL.LU R3, [R1+0x40] ;  /* 0x0000400001037983 */ /* 0x000ea80000300800 */
[----:B------:R-:W2:Y:S04]  /*1690*/  LDL.LU R13, [R1+0x48] ;  /* 0x00004800010d7983 */ /* 0x000ea80000300800 */
[----:B------:R1:W-:Y:S04]  /*16a0*/  STL [R1+0x157c], R12 ;  /* 0x00157c0c01007387 */ /* 0x0003e80000100800 */
[----:B-1----:R-:W2:Y:S04]  /*16b0*/  LDL.LU R12, [R1+0x50] ;  /* 0x00005000010c7983 */ /* 0x002ea80000300800 */
[----:B------:R-:W2:Y:S04]  /*16c0*/  LDL.LU R9, [R1+0x58] ;  /* 0x0000580001097983 */ /* 0x000ea80000300800 */
[----:B------:R-:W2:Y:S04]  /*16d0*/  LDL.LU R5, [R1+0x60] ;  /* 0x0000600001057983 */ /* 0x000ea80000300800 */
[----:B------:R1:W-:Y:S04]  /*16e0*/  STL [R1+0x1580], R4 ;  /* 0x0015800401007387 */ /* 0x0003e80000100800 */
[----:B-1----:R-:W2:Y:S04]  /*16f0*/  LDL.LU R4, [R1+0x68] ;  /* 0x0000680001047983 */ /* 0x002ea80000300800 */
[----:B------:R-:W2:Y:S04]  /*1700*/  LDL.LU R7, [R1+0x6c] ;  /* 0x00006c0001077983 */ /* 0x000ea80000300800 */
[----:B------:R-:W2:Y:S04]  /*1710*/  LDL.LU R11, [R1+0x70] ;  /* 0x00007000010b7983 */ /* 0x000ea80000300800 */
[----:B------:R-:W2:Y:S04]  /*1720*/  LDL.LU R2, [R1+0x74] ;  /* 0x0000740001027983 */ /* 0x000ea80000300800 */
[----:B------:R-:W2:Y:S04]  /*1730*/  LDL.LU R29, [R1+0x1598] ;  /* 0x00159800011d7983 */ /* 0x000ea80000300800 */
[----:B--2---:R1:W-:Y:S04]  /*1740*/  STS.U16 [R0+UR6+0x10200], R29 ;  /* 0x0102001d00007988 */ /* 0x0043e80008000406 */
[----:B-1----:R-:W2:Y:S04]  /*1750*/  LDL.LU R29, [R1+0x1594] ;  /* 0x00159400011d7983 */ /* 0x002ea80000300800 */
[----:B--2---:R1:W-:Y:S04]  /*1760*/  STS.U16 [R0+UR6+0x10400], R29 ;  /* 0x0104001d00007988 */ /* 0x0043e80008000406 */
[----:B-1----:R-:W2:Y:S04]  /*1770*/  LDL.LU R29, [R1+0x1590] ;  /* 0x00159000011d7983 */ /* 0x002ea80000300800 */
[----:B--2---:R1:W-:Y:S04]  /*1780*/  STS.U16 [R0+UR6+0x10600], R29 ;  /* 0x0106001d00007988 */ /* 0x0043e80008000406 */
[----:B-1----:R-:W2:Y:S04]  /*1790*/  LDL.LU R29, [R1+0x158c] ;  /* 0x00158c00011d7983 */ /* 0x002ea80000300800 */
[----:B--2---:R1:W-:Y:S04]  /*17a0*/  STS.U16 [R0+UR6+0x10800], R29 ;  /* 0x0108001d00007988 */ /* 0x0043e80008000406 */
[----:B-1----:R-:W2:Y:S04]  /*17b0*/  LDL.LU R29, [R1+0x1588] ;  /* 0x00158800011d7983 */ /* 0x002ea80000300800 */
[----:B------:R-:W-:Y:S04]  /*17c0*/  STS.U16 [R0+UR6+0x11200], R4 ;  /* 0x0112000400007988 */ /* 0x000fe80008000406 */
[----:B--2---:R1:W-:Y:S04]  /*17d0*/  STS.U16 [R0+UR6+0x10a00], R29 ;  /* 0x010a001d00007988 */ /* 0x0043e80008000406 */
[----:B-1----:R-:W2:Y:S04]  /*17e0*/  LDL.LU R29, [R1+0x1584] ;  /* 0x00158400011d7983 */ /* 0x002ea80000300800 */
[----:B------:R1:W-:Y:S04]  /*17f0*/  STS.U16 [R0+UR6+0x11800], R12 ;  /* 0x0118000c00007988 */ /* 0x0003e80008000406 */
[----:B------:R-:W4:Y:S04]  /*1800*/  LDL.LU R4, [R1+0xb0] ;  /* 0x0000b00001047983 */ /* 0x000f280000300800 */
[----:B-----5:R5:W-:Y:S04]  /*1810*/  STS.U16 [R0+UR6+0x11e00], R15 ;  /* 0x011e000f00007988 */ /* 0x020be80008000406 */
[----:B-1----:R-:W4:Y:S04]  /*1820*/  LDL.LU R12, [R1+0xac] ;  /* 0x0000ac00010c7983 */ /* 0x002f280000300800 */
[----:B------:R1:W-:Y:S04]  /*1830*/  STS.U16 [R0+UR6+0x12000], R18 ;  /* 0x0120001200007988 */ /* 0x0003e80008000406 */
[----:B-----5:R-:W5:Y:S04]  /*1840*/  LDL.LU R15, [R1+0xa8] ;  /* 0x0000a800010f7983 */ /* 0x020f680000300800 */
[----:B------:R0:W-:Y:S04]  /*1850*/  STS.U16 [R0+UR6+0x12400], R16 ;  /* 0x0124001000007988 */ /* 0x0001e80008000406 */
[----:B-1----:R-:W4:Y:S04]  /*1860*/  LDL.LU R18, [R1+0xa4] ;  /* 0x0000a40001127983 */ /* 0x002f280000300800 */
[----:B---3--:R1:W-:Y:S04]  /*1870*/  STS.U16 [R0+UR6+0x12800], R14 ;  /* 0x0128000e00007988 */ /* 0x0083e80008000406 */
[----:B0-----:R-:W3:Y:S04]  /*1880*/  LDL.LU R16, [R1+0xa0] ;  /* 0x0000a00001107983 */ /* 0x001ee80000300800 */
[----:B------:R0:W-:Y:S04]  /*1890*/  STS.U16 [R0+UR6+0x12a00], R25 ;  /* 0x012a001900007988 */ /* 0x0001e80008000406 */
[----:B-1----:R-:W3:Y:S04]  /*18a0*/  LDL.LU R14, [R1+0x9c] ;  /* 0x00009c00010e7983 */ /* 0x002ee80000300800 */
[----:B0-----:R-:W3:Y:S04]  /*18b0*/  LDL.LU R25, [R1+0x98] ;  /* 0x0000980001197983 */ /* 0x001ee80000300800 */
[----:B--2---:R0:W-:Y:S04]  /*18c0*/  STS.U16 [R0+UR6+0x12c00], R29 ;  /* 0x012c001d00007988 */ /* 0x0041e80008000406 */
[----:B0-----:R-:W2:Y:S04]  /*18d0*/  LDL.LU R29, [R1+0x94] ;  /* 0x00009400011d7983 */ /* 0x001ea80000300800 */
[----:B------:R0:W-:Y:S04]  /*18e0*/  STS.U16 [R0+UR6+0x10e00], R11 ;  /* 0x010e000b00007988 */ /* 0x0001e80008000406 */
[----:B------:R1:W-:Y:S04]  /*18f0*/  STS.U16 [R0+UR6+0x11000], R7 ;  /* 0x0110000700007988 */ /* 0x0003e80008000406 */
[----:B------:R4:W-:Y:S04]  /*1900*/  STS.U16 [R0+UR6+0x11400], R5 ;  /* 0x0114000500007988 */ /* 0x0009e80008000406 */
[----:B0-----:R-:W2:Y:S04]  /*1910*/  LDL.LU R11, [R1+0x3c] ;  /* 0x00003c00010b7983 */ /* 0x001ea80000300800 */
[----:B-1----:R-:W2:Y:S04]  /*1920*/  LDL.LU R7, [R1+0x34] ;  /* 0x0000340001077983 */ /* 0x002ea80000300800 */
[----:B------:R0:W-:Y:S04]  /*1930*/  STS.U16 [R0+UR6+0x11600], R9 ;  /* 0x0116000900007988 */ /* 0x0001e80008000406 */
[----:B----4-:R-:W4:Y:S04]  /*1940*/  LDL.LU R5, [R1+0x2c] ;  /* 0x00002c0001057983 */ /* 0x010f280000300800 */
[----:B------:R1:W-:Y:S04]  /*1950*/  STS.U16 [R0+UR6+0x11a00], R13 ;  /* 0x011a000d00007988 */ /* 0x0003e80008000406 */
[----:B0-----:R-:W4:Y:S04]  /*1960*/  LDL.LU R9, [R1+0x24] ;  /* 0x0000240001097983 */ /* 0x001f280000300800 */
[----:B------:R0:W-:Y:S04]  /*1970*/  STS.U16 [R0+UR6+0x11c00], R3 ;  /* 0x011c000300007988 */ /* 0x0001e80008000406 */
[----:B-1----:R-:W4:Y:S04]  /*1980*/  LDL.LU R13, [R1+0x1c] ;  /* 0x00001c00010d7983 */ /* 0x002f280000300800 */
[----:B------:R1:W-:Y:S04]  /*1990*/  STS.U16 [R0+UR6+0x12200], R19 ;  /* 0x0122001300007988 */ /* 0x0003e80008000406 */
[----:B0-----:R-:W4:Y:S04]  /*19a0*/  LDL.LU R3, [R1+0x14] ;  /* 0x0000140001037983 */ /* 0x001f280000300800 */
[----:B------:R0:W-:Y:S04]  /*19b0*/  STS.U16 [R0+UR6+0x12600], R17 ;  /* 0x0126001100007988 */ /* 0x0001e80008000406 */
[----:B-1----:R-:W4:Y:S04]  /*19c0*/  LDL.LU R19, [R1+0xc] ;  /* 0x00000c0001137983 */ /* 0x002f280000300800 */
[----:B------:R1:W-:Y:S04]  /*19d0*/  STS.U16 [R0+UR6+0x10c00], R2 ;  /* 0x010c000200007988 */ /* 0x0003e80008000406 */
[----:B0-----:R-:W4:Y:S04]  /*19e0*/  LDL.LU R17, [R1+0x4] ;  /* 0x0000040001117983 */ /* 0x001f280000300800 */
[----:B------:R0:W-:Y:S01]  /*19f0*/  STS.U16 [R0+UR6+0x13000], R27 ;  /* 0x0130001b00007988 */ /* 0x0001e20008000406 */
[----:B-1----:R-:W-:-:S03]  /*1a00*/  LOP3.LUT R2, R0, 0x20, RZ, 0x3c, !PT ;  /* 0x0000002000027812 */ /* 0x002fc600078e3cff */
[----:B------:R1:W-:Y:S04]  /*1a10*/  STS.U16 [R0+UR6+0x13600], R8 ;  /* 0x0136000800007988 */ /* 0x0003e80008000406 */
[----:B------:R3:W-:Y:S04]  /*1a20*/  STS.U16 [R0+UR6+0x13800], R20 ;  /* 0x0138001400007988 */ /* 0x0007e80008000406 */
[----:B0-----:R-:W4:Y:S04]  /*1a30*/  LDL.LU R27, [R1+0x44] ;  /* 0x00004400011b7983 */ /* 0x001f280000300800 */
[----:B-1----:R-:W4:Y:S04]  /*1a40*/  LDL.LU R8, [R1+0x4c] ;  /* 0x00004c0001087983 */ /* 0x002f280000300800 */
[----:B---3--:R-:W3:Y:S04]  /*1a50*/  LDL.LU R20, [R1+0x54] ;  /* 0x0000540001147983 */ /* 0x008ee80000300800 */
[----:B------:R0:W-:Y:S04]  /*1a60*/  STS.U16 [R0+UR6+0x13a00], R21 ;  /* 0x013a001500007988 */ /* 0x0001e80008000406 */
[----:B------:R1:W-:Y:S04]  /*1a70*/  STS.U16 [R0+UR6+0x13c00], R23 ;  /* 0x013c001700007988 */ /* 0x0003e80008000406 */
[----:B------:R-:W-:Y:S04]  /*1a80*/  STS.U16 [R0+UR6+0x12e00], R28 ;  /* 0x012e001c00007988 */ /* 0x000fe80008000406 */
[----:B0-----:R-:W3:Y:S04]  /*1a90*/  LDL.LU R21, [R1+0x5c] ;  /* 0x00005c0001157983 */ /* 0x001ee80000300800 */
[----:B------:R-:W-:Y:S04]  /*1aa0*/  STS.U16 [R0+UR6+0x13200], R26 ;  /* 0x0132001a00007988 */ /* 0x000fe80008000406 */
[----:B------:R-:W-:Y:S04]  /*1ab0*/  STS.U16 [R0+UR6+0x13400], R22 ;  /* 0x0134001600007988 */ /* 0x000fe80008000406 */
[----:B-1----:R-:W3:Y:S04]  /*1ac0*/  LDL.LU R23, [R1+0x64] ;  /* 0x0000640001177983 */ /* 0x002ee80000300800 */
[----:B------:R0:W-:Y:S04]  /*1ad0*/  STS.U16 [R0+UR6+0x13e00], R24 ;  /* 0x013e001800007988 */ /* 0x0001e80008000406 */
[----:B------:R1:W-:Y:S04]  /*1ae0*/  STS.U16 [R2+UR6+0x10100], R4 ;  /* 0x0101000402007988 */ /* 0x0003e80008000406 */
[----:B------:R5:W-:Y:S04]  /*1af0*/  STS.U16 [R2+UR6+0x10300], R12 ;  /* 0x0103000c02007988 */ /* 0x000be80008000406 */
[----:B0-----:R-:W3:Y:S04]  /*1b00*/  LDL.LU R0, [R1+0x8c] ;  /* 0x00008c0001007983 */ /* 0x001ee80000300800 */
[----:B-1----:R-:W3:Y:S04]  /*1b10*/  LDL.LU R4, [R1+0x1580] ;  /* 0x0015800001047983 */ /* 0x002ee80000300800 */
[----:B-----5:R-:W5:Y:S04]  /*1b20*/  LDL.LU R12, [R1+0x157c] ;  /* 0x00157c00010c7983 */ /* 0x020f680000300800 */
[----:B------:R0:W-:Y:S04]  /*1b30*/  STS.U16 [R2+UR6+0x10500], R15 ;  /* 0x0105000f02007988 */ /* 0x0001e80008000406 */
[----:B------:R1:W-:Y:S04]  /*1b40*/  STS.U16 [R2+UR6+0x10700], R18 ;  /* 0x0107001202007988 */ /* 0x0003e80008000406 */
[----:B------:R1:W-:Y:S04]  /*1b50*/  STS.U16 [R2+UR6+0x10900], R16 ;  /* 0x0109001002007988 */ /* 0x0003e80008000406 */
[----:B0-----:R-:W5:Y:S04]  /*1b60*/  LDL.LU R15, [R1+0x1578] ;  /* 0x00157800010f7983 */ /* 0x001f680000300800 */
[----:B-1----:R-:W5:Y:S04]  /*1b70*/  LDL.LU R18, [R1+0x1574] ;  /* 0x0015740001127983 */ /* 0x002f680000300800 */
[----:B------:R-:W5:Y:S04]  /*1b80*/  LDL.LU R16, [R1+0x1570] ;  /* 0x0015700001107983 */ /* 0x000f680000300800 */
[----:B------:R0:W-:Y:S04]  /*1b90*/  STS.U16 [R2+UR6+0x10b00], R14 ;  /* 0x010b000e02007988 */ /* 0x0001e80008000406 */
[----:B------:R1:W-:Y:S04]  /*1ba0*/  STS.U16 [R2+UR6+0x10d00], R25 ;  /* 0x010d001902007988 */ /* 0x0003e80008000406 */
[----:B0-----:R-:W5:Y:S04]  /*1bb0*/  LDL.LU R14, [R1+0x156c] ;  /* 0x00156c00010e7983 */ /* 0x001f680000300800 */
[----:B-1----:R-:W5:Y:S04]  /*1bc0*/  LDL.LU R25, [R1+0x1568] ;  /* 0x0015680001197983 */ /* 0x002f680000300800 */
[----:B--2---:R0:W-:Y:S04]  /*1bd0*/  STS.U16 [R2+UR6+0x10f00], R29 ;  /* 0x010f001d02007988 */ /* 0x0041e80008000406 */
[----:B0-----:R-:W2:Y:S04]  /*1be0*/  LDL.LU R29, [R1+0x1564] ;  /* 0x00156400011d7983 */ /* 0x001ea80000300800 */
[----:B------:R-:W-:Y:S04]  /*1bf0*/  STS.U16 [R2+UR6+0x13d00], R6 ;  /* 0x013d000602007988 */ /* 0x000fe80008000406 */
[----:B------:R-:W-:Y:S04]  /*1c00*/  STS.U16 [R2+UR6+0x11d00], R11 ;  /* 0x011d000b02007988 */ /* 0x000fe80008000406 */
[----:B------:R-:W-:Y:S04]  /*1c10*/  STS.U16 [R2+UR6+0x11f00], R7 ;  /* 0x011f000702007988 */ /* 0x000fe80008000406 */
[----:B------:R-:W-:Y:S04]  /*1c20*/  STS.U16 [R2+UR6+0x13f00], R10 ;  /* 0x013f000a02007988 */ /* 0x000fe80008000406 */
[----:B----4-:R0:W-:Y:S04]  /*1c30*/  STS.U16 [R2+UR6+0x12100], R5 ;  /* 0x0121000502007988 */ /* 0x0101e80008000406 */
[----:B------:R-:W-:Y:S04]  /*1c40*/  STS.U16 [R2+UR6+0x12300], R9 ;  /* 0x0123000902007988 */ /* 0x000fe80008000406 */
[----:B------:R-:W-:Y:S01]  /*1c50*/  STS.U16 [R2+UR6+0x12500], R13 ;  /* 0x0125000d02007988 */ /* 0x000fe20008000406 */
[----:B0-----:R-:W-:-:S03]  /*1c60*/  MOV R5, 0x3f800000 ;  /* 0x3f80000000057802 */ /* 0x001fc60000000f00 */
[----:B------:R0:W-:Y:S04]  /*1c70*/  STS.U16 [R2+UR6+0x12700], R3 ;  /* 0x0127000302007988 */ /* 0x0001e80008000406 */
[----:B------:R-:W-:Y:S01]  /*1c80*/  STS.U16 [R2+UR6+0x12900], R19 ;  /* 0x0129001302007988 */ /* 0x000fe20008000406 */
[----:B0-----:R-:W-:-:S03]  /*1c90*/  MOV R3, 0xff800000 ;  /* 0xff80000000037802 */ /* 0x001fc60000000f00 */
[----:B------:R-:W-:Y:S04]  /*1ca0*/  STS.U16 [R2+UR6+0x12b00], R17 ;  /* 0x012b001102007988 */ /* 0x000fe80008000406 */
[----:B------:R-:W-:Y:S04]  /*1cb0*/  STS.U16 [R2+UR6+0x11b00], R27 ;  /* 0x011b001b02007988 */ /* 0x000fe80008000406 */
[----:B------:R-:W-:Y:S04]  /*1cc0*/  STS.U16 [R2+UR6+0x11900], R8 ;  /* 0x0119000802007988 */ /* 0x000fe80008000406 */
[----:B---3--:R-:W-:Y:S04]  /*1cd0*/  STS.U16 [R2+UR6+0x11700], R20 ;  /* 0x0117001402007988 */ /* 0x008fe80008000406 */
[----:B------:R-:W-:Y:S04]  /*1ce0*/  STS.U16 [R2+UR6+0x11500], R21 ;  /* 0x0115001502007988 */ /* 0x000fe80008000406 */
[----:B------:R-:W-:Y:S04]  /*1cf0*/  STS.U16 [R2+UR6+0x11300], R23 ;  /* 0x0113001702007988 */ /* 0x000fe80008000406 */
[----:B------:R0:W-:Y:S04]  /*1d00*/  STS.U16 [R2+UR6+0x11100], R0 ;  /* 0x0111000002007988 */ /* 0x0001e80008000406 */
[----:B------:R1:W-:Y:S04]  /*1d10*/  STS.U16 [R2+UR6+0x13b00], R4 ;  /* 0x013b000402007988 */ /* 0x0003e80008000406 */
[----:B-----5:R-:W-:Y:S01]  /*1d20*/  STS.U16 [R2+UR6+0x13900], R12 ;  /* 0x0139000c02007988 */ /* 0x020fe20008000406 */
[----:B0-----:R-:W-:-:S02]  /*1d30*/  MOV R0, 0xff800000 ;  /* 0xff80000000007802 */ /* 0x001fc40000000f00 */
[----:B-1----:R-:W-:-:S03]  /*1d40*/  MOV R4, 0x3f800000 ;  /* 0x3f80000000047802 */ /* 0x002fc60000000f00 */
[----:B------:R-:W-:Y:S04]  /*1d50*/  STL [R1+0x284], R0 ;  /* 0x0002840001007387 */ /* 0x000fe80000100800 */
[----:B------:R0:W-:Y:S04]  /*1d60*/  STL [R1+0x280], R3 ;  /* 0x0002800301007387 */ /* 0x0001e80000100800 */
[----:B------:R-:W-:Y:S04]  /*1d70*/  STS.U16 [R2+UR6+0x13700], R15 ;  /* 0x0137000f02007988 */ /* 0x000fe80008000406 */
[----:B------:R-:W-:Y:S04]  /*1d80*/  STS.U16 [R2+UR6+0x13500], R18 ;  /* 0x0135001202007988 */ /* 0x000fe80008000406 */
[----:B------:R-:W-:Y:S01]  /*1d90*/  STS.U16 [R2+UR6+0x13300], R16 ;  /* 0x0133001002007988 */ /* 0x000fe20008000406 */
[----:B0-----:R-:W-:-:S03]  /*1da0*/  MOV R3, 0x3f800000 ;  /* 0x3f80000000037802 */ /* 0x001fc60000000f00 */
[----:B------:R-:W-:Y:S04]  /*1db0*/  STS.U16 [R2+UR6+0x13100], R14 ;  /* 0x0131000e02007988 */ /* 0x000fe80008000406 */
[----:B------:R-:W-:Y:S01]  /*1dc0*/  STS.U16 [R2+UR6+0x12f00], R25 ;  /* 0x012f001902007988 */ /* 0x000fe20008000406 */
[----:B------:R-:W0:Y:S01]  /*1dd0*/  S2R R27, SR_TID.X ;  /* 0x00000000001b7919 */ /* 0x000e220000002100 */
[----:B------:R-:W-:Y:S02]  /*1de0*/  UISETP.GE.AND UP0, UPT, UR4, 0x1, UPT ;  /* 0x000000010400788c */ /* 0x000fe4000bf06270 */
[----:B--2---:R1:W-:Y:S02]  /*1df0*/  STS.U16 [R2+UR6+0x12d00], R29 ;  /* 0x012d001d02007988 */ /* 0x0043e40008000406 */
[----:B-1----:R-:W-:-:S05]  /*1e00*/  IMAD.MOV.U32 R2, RZ, RZ, -0x800000 ;  /* 0xff800000ff027424 */ /* 0x002fca00078e00ff */
[----:B------:R1:W-:Y:S04]  /*1e10*/  STL [R1+0x27c], R2 ;  /* 0x00027c0201007387 */ /* 0x0003e80000100800 */
[----:B------:R2:W-:Y:S01]  /*1e20*/  STL [R1+0x278], R0 ;  /* 0x0002780001007387 */ /* 0x0005e20000100800 */
[----:B-1----:R-:W-:-:S03]  /*1e30*/  MOV R2, 0x3f800000 ;  /* 0x3f80000000027802 */ /* 0x002fc60000000f00 */
[----:B------:R2:W-:Y:S04]  /*1e40*/  STL.64 [R1+0x568], R4 ;  /* 0x0005680401007387 */ /* 0x0005e80000100a00 */
[----:B------:R2:W-:Y:S04]  /*1e50*/  STL [R1+0x260], RZ ;  /* 0x000260ff01007387 */ /* 0x0005e80000100800 */
[----:B------:R2:W-:Y:S04]  /*1e60*/  STL.64 [R1+0x580], R2 ;  /* 0x0005800201007387 */ /* 0x0005e80000100a00 */
[----:B------:R2:W-:Y:S04]  /*1e70*/  STL [R1+0x264], RZ ;  /* 0x000264ff01007387 */ /* 0x0005e80000100800 */
        /* <DEDUP_REMOVED lines=61> */
[----:B------:R2:W-:Y:S01]  /*2250*/  STL [R1+0x3dc], RZ ;  /* 0x0003dcff01007387 */ /* 0x0005e20000100800 */
[----:B0-----:R-:W-:Y:S01]  /*2260*/  LOP3.LUT R14, R27, 0x7f, RZ, 0xc0, !PT ;  /* 0x0000007f1b0e7812 */ /* 0x001fe200078ec0ff */
[----:B------:R-:W-:Y:S06]  /*2270*/  BRA.U !UP0, `(.L_x_0) ;  /* 0x0000028108fc7547 */ /* 0x000fec000b800000 */
[----:B--2---:R-:W0:Y:S01]  /*2280*/  LDC.64 R2, c[0x0][0x3c0] ;  /* 0x0000f000ff027b82 */ /* 0x004e220000000a00 */
[----:B------:R-:W1:Y:S01]  /*2290*/  LDCU.64 UR4, c[0x0][0x3d0] ;  /* 0x00007a00ff0477ac */ /* 0x000e620008000a00 */
[----:B------:R2:W-:Y:S01]  /*22a0*/  STL [R1+0x1654], R24 ;  /* 0x0016541801007387 */ /* 0x0005e20000100800 */
[----:B------:R-:W-:Y:S01]  /*22b0*/  LOP3.LUT P0, RZ, R27, 0x3, RZ, 0xc0, !PT ;  /* 0x000000031bff7812 */ /* 0x000fe2000780c0ff */
[----:B------:R-:W3:Y:S02]  /*22c0*/  LDCU UR12, c[0x0][0x3f0] ;  /* 0x00007e00ff0c77ac */ /* 0x000ee40008000800 */
[----:B------:R4:W-:Y:S02]  /*22d0*/  STL [R1+0x1650], R22 ;  /* 0x0016501601007387 */ /* 0x0009e40000100800 */
[----:B------:R-:W5:Y:S01]  /*22e0*/  LDC.64 R6, c[0x0][0x388] ;  /* 0x0000e200ff067b82 */ /* 0x000f620000000a00 */
[----:B------:R-:W0:Y:S01]  /*22f0*/  LDCU UR9, c[0x0][0x3a8] ;  /* 0x00007500ff0977ac */ /* 0x000e220008000800 */
[----:B------:R-:W-:Y:S04]  /*2300*/  STL [R1+0x164c], R28 ;  /* 0x00164c1c01007387 */ /* 0x000fe80000100800 */
[----:B------:R-:W-:Y:S02]  /*2310*/  STL [R1+0x1648], R26 ;  /* 0x0016481a01007387 */ /* 0x000fe40000100800 */
[----:B------:R-:W2:Y:S01]  /*2320*/  LDC.64 R4, c[0x0][0x390] ;  /* 0x0000e400ff047b82 */ /* 0x000ea20000000a00 */
[----:B-1----:R-:W-:Y:S01]  /*2330*/  UIMAD UR4, UR7, UR4, URZ ;  /* 0x00000004070472a4 */ /* 0x002fe2000f8e02ff */
[----:B------:R-:W-:-:S03]  /*2340*/  IMAD R0, R14, UR5, RZ ;  /* 0x000000050e007c24 */ /* 0x000fc6000f8e02ff */
[----:B------:R-:W-:-:S03]  /*2350*/  USHF.L.U32 UR5, UR4, 0x1, URZ ;  /* 0x0000000104057899 */ /* 0x000fc600080006ff */
[----:B------:R-:W1:Y:S01]  /*2360*/  LDC R17, c[0x0][0x3c8] ;  /* 0x0000f200ff117b82 */ /* 0x000e620000000800 */
[----:B0-----:R-:W-:Y:S02]  /*2370*/  IMAD R13, R2, UR7, RZ ;  /* 0x00000007020d7c24 */ /* 0x001fe4000f8e02ff */
[C---:B------:R-:W-:Y:S02]  /*2380*/  IMAD.SHL.U32 R11, R0.reuse, 0x2, RZ ;  /* 0x00000002000b7824 */ /* 0x040fe400078e00ff */
[----:B------:R-:W-:-:S03]  /*2390*/  IMAD.HI R18, R0, 0x2, RZ ;  /* 0x0000000200127827 */ /* 0x000fc600078e02ff */
[----:B------:R-:W0:Y:S01]  /*23a0*/  LDC R19, c[0x0][0x3d8] ;  /* 0x0000f600ff137b82 */ /* 0x000e220000000800 */
[----:B-----5:R-:W-:-:S04]  /*23b0*/  LEA R15, P1, R13, R6, 0x1 ;  /* 0x000000060d0f7211 */ /* 0x020fc800078208ff */
[----:B------:R-:W-:Y:S02]  /*23c0*/  LEA.HI.X.SX32 R13, R13, R7, 0x1, P1 ;  /* 0x000000070d0d7211 */ /* 0x000fe400008f0eff */
[----:B--2---:R-:W-:Y:S01]  /*23d0*/  IADD3 R20, P3, P4, R11, UR5, R4 ;  /* 0x000000050b147c10 */ /* 0x004fe2000fc7e004 */
[----:B------:R-:W2:Y:S01]  /*23e0*/  LDC R6, c[0x0][0x3d8] ;  /* 0x0000f600ff067b82 */ /* 0x000ea20000000800 */
[----:B------:R-:W-:Y:S01]  /*23f0*/  UIMAD.WIDE UR4, UR4, 0x2, URZ ;  /* 0x00000002040478a5 */ /* 0x000fe2000f8e02ff */
[----:B-1----:R-:W-:-:S06]  /*2400*/  IMAD R14, R14, R17, RZ ;  /* 0x000000110e0e7224 */ /* 0x002fcc00078e02ff */
[----:B------:R-:W1:Y:S01]  /*2410*/  LDC R4, c[0x0][0x3d8] ;  /* 0x0000f600ff047b82 */ /* 0x000e620000000800 */
[----:B------:R-:W-:Y:S02]  /*2420*/  LEA R16, R17, R14, 0x7 ;  /* 0x0000000e11107211 */ /* 0x000fe400078e38ff */
[----:B------:R-:W-:-:S05]  /*2430*/  LEA R24, P1, R14, R15, 0x1 ;  /* 0x0000000f0e187211 */ /* 0x000fca00078208ff */
[----:B------:R-:W5:Y:S01]  /*2440*/  LDC R8, c[0x0][0x3d8] ;  /* 0x0000f600ff087b82 */ /* 0x000f620000000800 */
[----:B----4-:R-:W-:Y:S02]  /*2450*/  LEA R22, P2, R16, R15, 0x1 ;  /* 0x0000000f10167211 */ /* 0x010fe400078408ff */
[----:B------:R-:W-:-:S05]  /*2460*/  LEA.HI.X.SX32 R25, R14, R13, 0x1, P1 ;  /* 0x0000000d0e197211 */ /* 0x000fca00008f0eff */
[----:B------:R-:W4:Y:S08]  /*2470*/  LDC R10, c[0x0][0x3d8] ;  /* 0x0000f600ff0a7b82 */ /* 0x000f300000000800 */
[----:B------:R-:W1:Y:S08]  /*2480*/  LDC R7, c[0x0][0x3d8] ;  /* 0x0000f600ff077b82 */ /* 0x000e700000000800 */
[----:B------:R-:W2:Y:S01]  /*2490*/  LDC R12, c[0x0][0x3d8] ;  /* 0x0000f600ff0c7b82 */ /* 0x000ea20000000800 */
[----:B------:R-:W-:Y:S01]  /*24a0*/  IADD3.X R21, PT, PT, R18, UR5, R5, P3, P4 ;  /* 0x0000000512157c10 */ /* 0x000fe20009fe8405 */
[----:B------:R0:W-:Y:S06]  /*24b0*/  STL.64 [R1+0x290], R24 ;  /* 0x0002901801007387 */ /* 0x0001ec0000100a00 */
[----:B------:R-:W3:Y:S01]  /*24c0*/  LDC R9, c[0x0][0x3d8] ;  /* 0x0000f600ff097b82 */ /* 0x000ee20000000800 */
[----:B------:R-:W-:-:S07]  /*24d0*/  LEA.HI.X.SX32 R23, R16, R13, 0x1, P2 ;  /* 0x0000000d10177211 */ /* 0x000fce00010f0eff */
[----:B------:R-:W3:Y:S01]  /*24e0*/  LDC R0, c[0x0][0x3d8] ;  /* 0x0000f600ff007b82 */ /* 0x000ee20000000800 */
[----:B0-----:R-:W-:Y:S01]  /*24f0*/  SHF.L.U32 R13, R19, 0x1, RZ ;  /* 0x00000001130d7819 */ /* 0x001fe200000006ff */
[----:B------:R0:W3:Y:S04]  /*2500*/  LDL.LU R24, [R1+0x1654] ;  /* 0x0016540001187983 */ /* 0x0000e80000300800 */
[----:B------:R-:W-:Y:S01]  /*2510*/  STL.64 [R1+0x1a0], R20 ;  /* 0x0001a01401007387 */ /* 0x000fe20000100a00 */
[-C--:B-----5:R-:W-:Y:S01]  /*2520*/  LEA RZ, P1, R8, R20.reuse, 0x2 ;  /* 0x0000001408ff7211 */ /* 0x0a0fe200078210ff */
[----:B-1----:R-:W-:Y:S01]  /*2530*/  IMAD R7, R7, 0x102, RZ ;  /* 0x0000010207077824 */ /* 0x002fe200078e02ff */
[-C--:B----4-:R-:W-:Y:S01]  /*2540*/  LEA RZ, P6, R10, R20.reuse, 0x3 ;  /* 0x000000140aff7211 */ /* 0x090fe200078c18ff */
[----:B------:R1:W-:Y:S01]  /*2550*/  STL.64 [R1+0x288], R22 ;  /* 0x0002881601007387 */ /* 0x0003e20000100a00 */
[----:B--2---:R-:W-:Y:S01]  /*2560*/  LEA RZ, P4, R12, R20, 0x6 ;  /* 0x000000140cff7211 */ /* 0x004fe200078830ff */
[----:B------:R-:W2:Y:S01]  /*2570*/  LDC R2, c[0x0][0x3d8] ;  /* 0x0000f600ff027b82 */ /* 0x000ea20000000800 */
[----:B------:R-:W-:-:S02]  /*2580*/  LEA.HI.X.SX32 R29, R13, R21, 0x1, P1 ;  /* 0x000000150d1d7211 */ /* 0x000fc400008f0eff */
[----:B---3--:R-:W-:-:S05]  /*2590*/  LEA RZ, P2, R9, R20, 0x4 ;  /* 0x0000001409ff7211 */ /* 0x008fca00078420ff */
[----:B------:R-:W3:Y:S01]  /*25a0*/  LDC R12, c[0x0][0x3d8] ;  /* 0x0000f600ff0c7b82 */ /* 0x000ee20000000800 */
[----:B-1----:R-:W-:-:S04]  /*25b0*/  IADD3 R22, P5, PT, R13, R20, RZ ;  /* 0x000000140d167210 */ /* 0x002fc80007fbe0ff */
[-C--:B------:R-:W-:Y:S02]  /*25c0*/  LEA.HI.X.SX32 R23, R4, R21.reuse, 0x1, P5 ;  /* 0x0000001504177211 */ /* 0x080fe400028f0eff */
[-C--:B------:R-:W-:Y:S01]  /*25d0*/  LEA RZ, P5, R6, R20.reuse, 0x7 ;  /* 0x0000001406ff7211 */ /* 0x080fe200078a38ff */
[----:B------:R-:W1:Y:S01]  /*25e0*/  LDC R9, c[0x0][0x3d8] ;  /* 0x0000f600ff097b82 */ /* 0x000e620000000800 */
[C---:B------:R-:W-:Y:S02]  /*25f0*/  SHF.L.U32 R6, R19.reuse, 0x2, RZ ;  /* 0x0000000213067819 */ /* 0x040fe400000006ff */
[----:B------:R-:W-:Y:S02]  /*2600*/  SHF.L.U32 R4, R19, 0x3, RZ ;  /* 0x0000000313047819 */ /* 0x000fe400000006ff */
[----:B------:R-:W-:Y:S02]  /*2610*/  LEA.HI.X.SX32 R27, R6, R21, 0x1, P6 ;  /* 0x00000015061b7211 */ /* 0x000fe400030f0eff */
[-C--:B------:R-:W-:Y:S01]  /*2620*/  LEA RZ, P1, R0, R20.reuse, 0x8 ;  /* 0x0000001400ff7211 */ /* 0x080fe200078240ff */
[----:B------:R-:W4:Y:S01]  /*2630*/  LDC R5, c[0x0][0x3d8] ;  /* 0x0000f600ff057b82 */ /* 0x000f220000000800 */
[----:B------:R-:W-:-:S02]  /*2640*/  IADD3 RZ, P6, PT, R7, R20, RZ ;  /* 0x0000001407ff7210 */ /* 0x000fc40007fde0ff */
[----:B------:R-:W-:-:S05]  /*2650*/  LEA.HI.X.SX32 R15, R4, R21, 0x1, P2 ;  /* 0x00000015040f7211 */ /* 0x000fca00010f0eff */
[----:B------:R-:W5:Y:S08]  /*2660*/  LDC R7, c[0x0][0x3d8] ;  /* 0x0000f600ff077b82 */ /* 0x000f700000000800 */
[----:B------:R-:W0:Y:S08]  /*2670*/  LDC R0, c[0x0][0x3d8] ;  /* 0x0000f600ff007b82 */ /* 0x000e300000000800 */
[----:B------:R-:W3:Y:S08]  /*2680*/  LDC R4, c[0x0][0x3d8] ;  /* 0x0000f600ff047b82 */ /* 0x000ef00000000800 */
[----:B------:R-:W3:Y:S02]  /*2690*/  LDC R6, c[0x0][0x3d8] ;  /* 0x0000f600ff067b82 */ /* 0x000ee40000000800 */
[----:B---3--:R-:W-:Y:S01]  /*26a0*/  IMAD.SHL.U32 R12, R12, 0x10, RZ ;  /* 0x000000100c0c7824 */ /* 0x008fe200078e00ff */
[----:B--2---:R-:W-:Y:S01]  /*26b0*/  LEA RZ, P3, R2, R20, 0x5 ;  /* 0x0000001402ff7211 */ /* 0x004fe200078628ff */
[----:B------:R2:W-:Y:S01]  /*26c0*/  STL.64 [R1+0xd78], R22 ;  /* 0x000d781601007387 */ /* 0x0005e20000100a00 */
[----:B-1----:R-:W-:-:S02]  /*26d0*/  SHF.L.U32 R9, R9, 0x5, RZ ;  /* 0x0000000509097819 */ /* 0x002fc400000006ff */
[----:B-----5:R-:W-:Y:S01]  /*26e0*/  SHF.L.U32 R7, R7, 0x7, RZ ;  /* 0x0000000707077819 */ /* 0x020fe200000006ff */
[----:B0-----:R-:W-:Y:S01]  /*26f0*/  IMAD R0, R0, 0x82, RZ ;  /* 0x0000008200007824 */ /* 0x001fe200078e02ff */
[----:B----4-:R-:W-:Y:S01]  /*2700*/  SHF.L.U32 R5, R5, 0x6, RZ ;  /* 0x0000000605057819 */ /* 0x010fe200000006ff */
[----:B------:R-:W0:Y:S01]  /*2710*/  LDC R11, c[0x0][0x3d8] ;  /* 0x0000f600ff0b7b82 */ /* 0x000e220000000800 */
[-C--:B------:R-:W-:Y:S02]  /*2720*/  LEA.HI.X.SX32 R25, R12, R21.reuse, 0x1, P3 ;  /* 0x000000150c197211 */ /* 0x080fe400018f0eff */
[-C--:B------:R-:W-:Y:S01]  /*2730*/  LEA.HI.X.SX32 R17, R9, R21.reuse, 0x1, P4 ;  /* 0x0000001509117211 */ /* 0x080fe200020f0eff */
[----:B--2---:R1:W2:Y:S01]  /*2740*/  LDL.LU R22, [R1+0x1650] ;  /* 0x0016500001167983 */ /* 0x0042a20000300800 */
[----:B------:R-:W-:Y:S01]  /*2750*/  IMAD R4, R4, 0x81, RZ ;  /* 0x0000008104047824 */ /* 0x000fe200078e02ff */
[----:B------:R-:W-:Y:S02]  /*2760*/  LEA.HI.X.SX32 R23, R7, R21, 0x1, P1 ;  /* 0x0000001507177211 */ /* 0x000fe400008f0eff */
[----:B------:R-:W3:Y:S01]  /*2770*/  LDC R8, c[0x0][0x3d8] ;  /* 0x0000f600ff087b82 */ /* 0x000ee20000000800 */
[----:B------:R-:W-:Y:S01]  /*2780*/  STL [R1+0x674], R29 ;  /* 0x0006741d01007387 */ /* 0x000fe20000100800 */
[----:B------:R-:W-:-:S03]  /*2790*/  IADD3 R16, P1, PT, R0, R20, RZ ;  /* 0x0000001400107210 */ /* 0x000fc60007f3e0ff */
[----:B------:R1:W4:Y:S01]  /*27a0*/  LDL.LU R28, [R1+0x164c] ;  /* 0x00164c00011c7983 */ /* 0x0003220000300800 */
[----:B------:R-:W-:Y:S01]  /*27b0*/  IMAD R6, R6, 0x41, RZ ;  /* 0x0000004106067824 */ /* 0x000fe200078e02ff */
[-C--:B------:R-:W-:Y:S01]  /*27c0*/  LEA.HI.X.SX32 R13, R5, R21.reuse, 0x1, P5 ;  /* 0x00000015050d7211 */ /* 0x080fe200028f0eff */
[----:B------:R-:W5:Y:S01]  /*27d0*/  LDC R10, c[0x0][0x3d8] ;  /* 0x0000f600ff0a7b82 */ /* 0x000f620000000800 */
[----:B------:R-:W-:Y:S01]  /*27e0*/  STL [R1+0x66c], R27 ;  /* 0x00066c1b01007387 */ /* 0x000fe20000100800 */
[----:B------:R-:W-:-:S03]  /*27f0*/  LEA.HI.X.SX32 R19, R4, R21, 0x1, P6 ;  /* 0x0000001504137211 */ /* 0x000fc600030f0eff */
[----:B------:R1:W4:Y:S01]  /*2800*/  LDL.LU R26, [R1+0x1648] ;  /* 0x00164800011a7983 */ /* 0x0003220000300800 */
[----:B0-----:R-:W-:-:S03]  /*2810*/  IMAD R11, R11, 0x104, RZ ;  /* 0x000001040b0b7824 */ /* 0x001fc600078e02ff */
[----:B------:R-:W-:Y:S01]  /*2820*/  STL [R1+0x664], R15 ;  /* 0x0006640f01007387 */ /* 0x000fe20000100800 */
[----:B------:R-:W0:Y:S03]  /*2830*/  LDC R2, c[0x0][0x3d8] ;  /* 0x0000f600ff027b82 */ /* 0x000e260000000800 */
[----:B------:R-:W-:Y:S04]  /*2840*/  STL [R1+0x65c], R25 ;  /* 0x00065c1901007387 */ /* 0x000fe80000100800 */
[----:B------:R1:W-:Y:S01]  /*2850*/  STL [R1+0x654], R17 ;  /* 0x0006541101007387 */ /* 0x0003e20000100800 */
[----:B------:R-:W-:Y:S01]  /*2860*/  IADD3 RZ, P2, PT, R11, R20, RZ ;  /* 0x000000140bff7210 */ /* 0x000fe20007f5e0ff */
[----:B---3--:R-:W-:Y:S01]  /*2870*/  IMAD R8, R8, 0x108, RZ ;  /* 0x0000010808087824 */ /* 0x008fe200078e02ff */
[----:B------:R-:W3:Y:S01]  /*2880*/  LDC R11, c[0x0][0x3d8] ;  /* 0x0000f600ff0b7b82 */ /* 0x000ee20000000800 */
[----:B------:R-:W-:Y:S01]  /*2890*/  STL [R1+0x64c], R13 ;  /* 0x00064c0d01007387 */ /* 0x000fe20000100800 */
[----:B-1----:R-:W-:-:S03]  /*28a0*/  LEA.HI.X.SX32 R17, R6, R21, 0x1, P1 ;  /* 0x0000001506117211 */ /* 0x002fc600008f0eff */
[----:B------:R-:W-:Y:S03]  /*28b0*/  STL [R1+0x644], R23 ;  /* 0x0006441701007387 */ /* 0x000fe60000100800 */
[----:B------:R-:W1:Y:S01]  /*28c0*/  LDC R14, c[0x0][0x3d8] ;  /* 0x0000f600ff0e7b82 */ /* 0x000e620000000800 */
[----:B------:R-:W-:Y:S04]  /*28d0*/  STL [R1+0x63c], R19 ;  /* 0x00063c1301007387 */ /* 0x000fe80000100800 */
[----:B------:R0:W-:Y:S01]  /*28e0*/  STL.64 [R1+0xd38], R16 ;  /* 0x000d381001007387 */ /* 0x0001e20000100a00 */
[----:B-----5:R-:W-:Y:S01]  /*28f0*/  IMAD R10, R10, 0x106, RZ ;  /* 0x000001060a0a7824 */ /* 0x020fe200078e02ff */
[----:B------:R-:W-:Y:S01]  /*2900*/  IADD3 RZ, P4, PT, R8, R20, RZ ;  /* 0x0000001408ff7210 */ /* 0x000fe20007f9e0ff */
[----:B------:R-:W5:Y:S01]  /*2910*/  LDC R12, c[0x0][0x3d8] ;  /* 0x0000f600ff0c7b82 */ /* 0x000f620000000800 */
[----:B---3--:R-:W-:-:S07]  /*2920*/  IMAD R5, R11, 0x10c, RZ ;  /* 0x0000010c0b057824 */ /* 0x008fce00078e02ff */
[----:B------:R-:W3:Y:S08]  /*2930*/  LDC R8, c[0x0][0x3d8] ;  /* 0x0000f600ff087b82 */ /* 0x000ef00000000800 */
[----:B0-----:R-:W0:Y:S08]  /*2940*/  LDC R16, c[0x0][0x3d8] ;  /* 0x0000f600ff107b82 */ /* 0x001e300000000800 */
[----:B------:R-:W0:Y:S01]  /*2950*/  LDC R17, c[0x0][0x3d8] ;  /* 0x0000f600ff117b82 */ /* 0x000e220000000800 */
[----:B------:R-:W-:-:S07]  /*2960*/  IADD3 RZ, P3, PT, R10, R20, RZ ;  /* 0x000000140aff7210 */ /* 0x000fce0007f7e0ff */
[----:B------:R-:W1:Y:S08]  /*2970*/  LDC R10, c[0x0][0x3d8] ;  /* 0x0000f600ff0a7b82 */ /* 0x000e700000000800 */
[----:B------:R-:W1:Y:S01]  /*2980*/  LDC R11, c[0x0][0x3d8] ;  /* 0x0000f600ff0b7b82 */ /* 0x000e620000000800 */
[----:B0-----:R0:W-:Y:S01]  /*2990*/  STL.64 [R1+0x1640], R16 ;  /* 0x0016401001007387 */ /* 0x0011e20000100a00 */
[----:B------:R-:W-:-:S06]  /*29a0*/  IMAD R2, R2, 0x10a, RZ ;  /* 0x0000010a02027824 */ /* 0x000fcc00078e02ff */
[----:B------:R-:W2:Y:S08]  /*29b0*/  LDC R9, c[0x0][0x3d8] ;  /* 0x0000f600ff097b82 */ /* 0x000eb00000000800 */
[----:B------:R-:W2:Y:S01]  /*29c0*/  LDC R15, c[0x0][0x3d8] ;  /* 0x0000f600ff0f7b82 */ /* 0x000ea20000000800 */
[----:B0-----:R-:W4:Y:S01]  /*29d0*/  LDL.64 R16, [R1+0x1a0] ;  /* 0x0001a00001107983 */ /* 0x001f220000100a00 */
[-C--:B------:R-:W-:Y:S01]  /*29e0*/  IADD3 RZ, P5, PT, R2, R20.reuse, RZ ;  /* 0x0000001402ff7210 */ /* 0x080fe20007fbe0ff */
[----:B-1----:R-:W-:Y:S01]  /*29f0*/  IMAD R2, R14, 0x10e, RZ ;  /* 0x0000010e0e027824 */ /* 0x002fe200078e02ff */
[----:B------:R-:W-:Y:S01]  /*2a00*/  IADD3 RZ, P6, PT, R5, R20, RZ ;  /* 0x0000001405ff7210 */ /* 0x000fe20007fde0ff */
[----:B---3--:R-:W-:-:S02]  /*2a10*/  IMAD R5, R8, 0x83, RZ ;  /* 0x0000008308057824 */ /* 0x008fc400078e02ff */
[----:B------:R-:W-:Y:S01]  /*2a20*/  IMAD R4, R10, 0x42, RZ ;  /* 0x000000420a047824 */ /* 0x000fe200078e02ff */
[----:B------:R-:W-:Y:S01]  /*2a30*/  IADD3 RZ, P1, PT, R2, R20, RZ ;  /* 0x0000001402ff7210 */ /* 0x000fe20007f3e0ff */
[----:B-----5:R-:W-:Y:S01]  /*2a40*/  IMAD R2, R12, 0x84, RZ ;  /* 0x000000840c027824 */ /* 0x020fe200078e02ff */
[----:B------:R-:W0:Y:S08]  /*2a50*/  LDC R13, c[0x0][0x3d8] ;  /* 0x0000f600ff0d7b82 */ /* 0x000e300000000800 */
[----:B------:R-:W1:Y:S08]  /*2a60*/  LDC R14, c[0x0][0x3d8] ;  /* 0x0000f600ff0e7b82 */ /* 0x000e700000000800 */
[----:B------:R-:W3:Y:S08]  /*2a70*/  LDC R21, c[0x0][0x3d8] ;  /* 0x0000f600ff157b82 */ /* 0x000ef00000000800 */
[----:B------:R-:W5:Y:S08]  /*2a80*/  LDC R18, c[0x0][0x3d8] ;  /* 0x0000f600ff127b82 */ /* 0x000f700000000800 */
[----:B------:R-:W0:Y:S08]  /*2a90*/  LDC R19, c[0x0][0x3d8] ;  /* 0x0000f600ff137b82 */ /* 0x000e300000000800 */
[----:B------:R-:W0:Y:S08]  /*2aa0*/  LDC R25, c[0x0][0x3d8] ;  /* 0x0000f600ff197b82 */ /* 0x000e300000000800 */
[----:B------:R-:W0:Y:S08]  /*2ab0*/  LDC R23, c[0x0][0x3d8] ;  /* 0x0000f600ff177b82 */ /* 0x000e300000000800 */
[----:B------:R-:W0:Y:S08]  /*2ac0*/  LDC R24, c[0x0][0x3d8] ;  /* 0x0000f600ff187b82 */ /* 0x000e300000000800 */
[----:B--2---:R-:W2:Y:S01]  /*2ad0*/  LDC R22, c[0x0][0x3d8] ;  /* 0x0000f600ff167b82 */ /* 0x004ea20000000800 */
[----:B----4-:R-:W-:-:S02]  /*2ae0*/  LEA.HI.X.SX32 R29, R0, R17, 0x1, P2 ;  /* 0x00000011001d7211 */ /* 0x010fc400010f0eff */
[----:B------:R-:W-:Y:S01]  /*2af0*/  LEA.HI.X.SX32 R27, R5, R17, 0x1, P3 ;  /* 0x00000011051b7211 */ /* 0x000fe200018f0eff */
[----:B------:R-:W-:Y:S01]  /*2b00*/  IMAD R0, R11, 0x114, RZ ;  /* 0x000001140b007824 */ /* 0x000fe200078e02ff */
[-C--:B------:R-:W-:Y:S01]  /*2b10*/  IADD3 R28, P2, PT, R4, R16.reuse, RZ ;  /* 0x00000010041c7210 */ /* 0x080fe20007f5e0ff */
[----:B------:R4:W-:Y:S01]  /*2b20*/  STL [R1+0x634], R29 ;  /* 0x0006341d01007387 */ /* 0x0009e20000100800 */
[-C--:B------:R-:W-:Y:S01]  /*2b30*/  IADD3 R26, P3, PT, R2, R16.reuse, RZ ;  /* 0x00000010021a7210 */ /* 0x080fe20007f7e0ff */
[----:B------:R-:W-:Y:S01]  /*2b40*/  IMAD.MOV.U32 R11, RZ, RZ, R17 ;  /* 0x000000ffff0b7224 */ /* 0x000fe200078e0011 */
[----:B------:R-:W-:Y:S01]  /*2b50*/  MOV R10, R16 ;  /* 0x00000010000a7202 */ /* 0x000fe20000000f00 */
[----:B------:R1:W-:Y:S01]  /*2b60*/  STL [R1+0x62c], R27 ;  /* 0x00062c1b01007387 */ /* 0x0003e20000100800 */
[----:B------:R-:W2:Y:S03]  /*2b70*/  LDC R20, c[0x0][0x3d8] ;  /* 0x0000f600ff147b82 */ /* 0x000ea60000000800 */
[----:B------:R-:W2:Y:S01]  /*2b80*/  LDL.LU.64 R16, [R1+0x1640] ;  /* 0x0016400001107983 */ /* 0x000ea20000300a00 */
[----:B------:R-:W-:-:S02]  /*2b90*/  IMAD R8, R9, 0x21, RZ ;  /* 0x0000002109087824 */ /* 0x000fc400078e02ff */
[----:B------:R-:W-:Y:S02]  /*2ba0*/  IMAD R6, R15, 0x112, RZ ;  /* 0x000001120f067824 */ /* 0x000fe400078e02ff */
[----:B0-----:R-:W-:Y:S01]  /*2bb0*/  IMAD R7, R13, 0x110, RZ ;  /* 0x000001100d077824 */ /* 0x001fe200078e02ff */
[-C--:B----4-:R-:W-:Y:S01]  /*2bc0*/  LEA.HI.X.SX32 R29, R8, R11.reuse, 0x1, P2 ;  /* 0x0000000b081d7211 */ /* 0x090fe200010f0eff */
[----:B------:R-:W0:Y:S01]  /*2bd0*/  LDC R15, c[0x0][0x3d8] ;  /* 0x0000f600ff0f7b82 */ /* 0x000e220000000800 */
[-C--:B-1----:R-:W-:Y:S02]  /*2be0*/  LEA.HI.X.SX32 R27, R4, R11.reuse, 0x1, P3 ;  /* 0x0000000b041b7211 */ /* 0x082fe400018f0eff */
[----:B------:R-:W-:Y:S01]  /*2bf0*/  LEA.HI.X.SX32 R5, R2, R11, 0x1, P4 ;  /* 0x0000000b02057211 */ /* 0x000fe200020f0eff */
[----:B------:R1:W-:Y:S01]  /*2c00*/  STL.64 [R1+0xd58], R28 ;  /* 0x000d581c01007387 */ /* 0x0003e20000100a00 */
[-C--:B------:R-:W-:Y:S01]  /*2c10*/  IADD3 RZ, P3, PT, R6, R10.reuse, RZ ;  /* 0x0000000a06ff7210 */ /* 0x080fe20007f7e0ff */
[----:B------:R-:W-:Y:S01]  /*2c20*/  IMAD R6, R14, 0x85, RZ ;  /* 0x000000850e067824 */ /* 0x000fe200078e02ff */
[-C--:B------:R-:W-:Y:S01]  /*2c30*/  IADD3 RZ, P4, PT, R0, R10.reuse, RZ ;  /* 0x0000000a00ff7210 */ /* 0x080fe20007f9e0ff */
[----:B------:R-:W-:Y:S01]  /*2c40*/  STL.64 [R1+0xd30], R26 ;  /* 0x000d301a01007387 */ /* 0x000fe20000100a00 */
[----:B------:R-:W-:Y:S01]  /*2c50*/  IADD3 RZ, P2, PT, R7, R10, RZ ;  /* 0x0000000a07ff7210 */ /* 0x000fe20007f5e0ff */
[----:B---3--:R-:W-:Y:S01]  /*2c60*/  IMAD R4, R21, 0x44, RZ ;  /* 0x0000004415047824 */ /* 0x008fe200078e02ff */
[----:B------:R-:W3:Y:S01]  /*2c70*/  LDC R14, c[0x0][0x3d8] ;  /* 0x0000f600ff0e7b82 */ /* 0x000ee20000000800 */
[----:B------:R4:W-:Y:S01]  /*2c80*/  STL [R1+0x624], R5 ;  /* 0x0006240501007387 */ /* 0x0009e20000100800 */
[----:B-----5:R-:W-:-:S02]  /*2c90*/  IMAD R8, R18, 0x87, RZ ;  /* 0x0000008712087824 */ /* 0x020fc400078e02ff */
[----:B--2---:R-:W-:-:S04]  /*2ca0*/  IMAD R2, R22, 0x88, RZ ;  /* 0x0000008816027824 */ /* 0x004fc800078e02ff */
[----:B-1----:R-:W1:Y:S01]  /*2cb0*/  LDC R29, c[0x0][0x3d8] ;  /* 0x0000f600ff1d7b82 */ /* 0x002e620000000800 */
[----:B----4-:R-:W-:-:S07]  /*2cc0*/  IMAD R5, R20, 0x22, RZ ;  /* 0x0000002214057824 */ /* 0x010fce00078e02ff */
[----:B------:R-:W2:Y:S08]  /*2cd0*/  LDC R27, c[0x0][0x3d8] ;  /* 0x0000f600ff1b7b82 */ /* 0x000eb00000000800 */
[----:B------:R-:W4:Y:S01]  /*2ce0*/  LDC R26, c[0x0][0x3d8] ;  /* 0x0000f600ff1a7b82 */ /* 0x000f220000000800 */
[----:B------:R-:W-:-:S07]  /*2cf0*/  IMAD R9, R24, 0x118, RZ ;  /* 0x0000011818097824 */ /* 0x000fce00078e02ff */
[----:B------:R-:W5:Y:S08]  /*2d00*/  LDC R28, c[0x0][0x3d8] ;  /* 0x0000f600ff1c7b82 */ /* 0x000f700000000800 */
[----:B------:R-:W0:Y:S08]  /*2d10*/  LDC R18, c[0x0][0x3d8] ;  /* 0x0000f600ff127b82 */ /* 0x000e300000000800 */
[----:B------:R-:W0:Y:S01]  /*2d20*/  LDC R24, c[0x0][0x3d8] ;  /* 0x0000f600ff187b82 */ /* 0x000e220000000800 */
[----:B------:R-:W-:Y:S01]  /*2d30*/  IMAD R0, R17, 0x86, RZ ;  /* 0x0000008611007824 */ /* 0x000fe200078e02ff */
[----:B------:R-:W-:Y:S01]  /*2d40*/  MOV R17, R11 ;  /* 0x0000000b00117202 */ /* 0x000fe20000000f00 */
[----:B------:R-:W-:Y:S01]  /*2d50*/  IMAD R7, R16, 0x43, RZ ;  /* 0x0000004310077824 */ /* 0x000fe200078e02ff */
[----:B------:R-:W-:-:S02]  /*2d60*/  MOV R16, R10 ;  /* 0x0000000a00107202 */ /* 0x000fc40000000f00 */
[----:B------:R-:W-:Y:S02]  /*2d70*/  LEA.HI.X.SX32 R21, R6, R17, 0x1, P5 ;  /* 0x0000001106157211 */ /* 0x000fe400028f0eff */
[----:B------:R-:W-:-:S03]  /*2d80*/  IADD3 R20, P5, PT, R0, R16, RZ ;  /* 0x0000001000147210 */ /* 0x000fc60007fbe0ff */
[----:B------:R0:W-:Y:S01]  /*2d90*/  STL [R1+0x61c], R21 ;  /* 0x00061c1501007387 */ /* 0x0001e20000100800 */
[----:B------:R-:W-:Y:S01]  /*2da0*/  IMAD R11, R19, 0x11, RZ ;  /* 0x00000011130b7824 */ /* 0x000fe200078e02ff */
[-C--:B------:R-:W-:Y:S01]  /*2db0*/  LEA.HI.X.SX32 R13, R0, R17.reuse, 0x1, P6 ;  /* 0x00000011000d7211 */ /* 0x080fe200030f0eff */
[----:B------:R-:W-:Y:S01]  /*2dc0*/  IMAD R6, R25, 0x11a, RZ ;  /* 0x0000011a19067824 */ /* 0x000fe200078e02ff */
[-C--:B------:R-:W-:Y:S02]  /*2dd0*/  LEA.HI.X.SX32 R25, R8, R17.reuse, 0x1, P1 ;  /* 0x0000001108197211 */ /* 0x080fe400008f0eff */
[----:B0-----:R-:W-:Y:S01]  /*2de0*/  LEA.HI.X.SX32 R21, R7, R17, 0x1, P5 ;  /* 0x0000001107157211 */ /* 0x001fe200028f0eff */
[----:B------:R-:W-:Y:S01]  /*2df0*/  IMAD R10, R23, 0x116, RZ ;  /* 0x00000116170a7824 */ /* 0x000fe200078e02ff */
[-C--:B------:R-:W-:Y:S01]  /*2e00*/  IADD3 R22, P5, PT, R5, R16.reuse, RZ ;  /* 0x0000001005167210 */ /* 0x080fe20007fbe0ff */
[----:B------:R-:W0:Y:S02]  /*2e10*/  LDC R8, c[0x0][0x3d8] ;  /* 0x0000f600ff087b82 */ /* 0x000e240000000800 */
[----:B------:R1:W-:Y:S01]  /*2e20*/  STL.64 [R1+0xd28], R20 ;  /* 0x000d281401007387 */ /* 0x0003e20000100a00 */
[----:B------:R-:W-:-:S02]  /*2e30*/  IADD3 R12, P1, PT, R2, R16, RZ ;  /* 0x00000010020c7210 */ /* 0x000fc40007f3e0ff */
[-C--:B------:R-:W-:Y:S01]  /*2e40*/  LEA.HI.X.SX32 R23, R11, R17.reuse, 0x1, P5 ;  /* 0x000000110b177211 */ /* 0x080fe200028f0eff */
[----:B------:R2:W-:Y:S01]  /*2e50*/  STL [R1+0x614], R13 ;  /* 0x0006140d01007387 */ /* 0x0005e20000100800 */
[-C--:B------:R-:W-:Y:S01]  /*2e60*/  IADD3 RZ, P5, PT, R10, R16.reuse, RZ ;  /* 0x000000100aff7210 */ /* 0x080fe20007fbe0ff */
[----:B------:R-:W0:Y:S01]  /*2e70*/  LDC R11, c[0x0][0x3d8] ;  /* 0x0000f600ff0b7b82 */ /* 0x000e220000000800 */
[C---:B-1----:R-:W-:Y:S02]  /*2e80*/  IADD3 R20, P6, PT, R4.reuse, R16, RZ ;  /* 0x0000001004147210 */ /* 0x042fe40007fde0ff */
[-C--:B--2---:R-:W-:Y:S01]  /*2e90*/  LEA.HI.X.SX32 R13, R4, R17.reuse, 0x1, P1 ;  /* 0x00000011040d7211 */ /* 0x084fe200008f0eff */
[----:B------:R-:W-:Y:S01]  /*2ea0*/  STL [R1+0x60c], R25 ;  /* 0x00060c1901007387 */ /* 0x000fe20000100800 */
[----:B------:R-:W-:-:S03]  /*2eb0*/  LEA.HI.X.SX32 R21, R5, R17, 0x1, P6 ;  /* 0x0000001105157211 */ /* 0x000fc600030f0eff */
[----:B------:R-:W1:Y:S01]  /*2ec0*/  LDC R10, c[0x0][0x3d8] ;  /* 0x0000f600ff0a7b82 */ /* 0x000e620000000800 */
[----:B------:R-:W-:Y:S01]  /*2ed0*/  IMAD R7, R27, 0x45, RZ ;  /* 0x000000451b077824 */ /* 0x000fe200078e02ff */
[----:B------:R-:W-:Y:S01]  /*2ee0*/  STL.64 [R1+0xd68], R22 ;  /* 0x000d681601007387 */ /* 0x000fe20000100a00 */
[----:B----4-:R-:W-:Y:S01]  /*2ef0*/  IMAD R0, R26, 0x8a, RZ ;  /* 0x0000008a1a007824 */ /* 0x010fe200078e02ff */
[----:B------:R-:W-:Y:S02]  /*2f00*/  MOV R27, R17 ;  /* 0x00000011001b7202 */ /* 0x000fe40000000f00 */
[----:B------:R2:W-:Y:S01]  /*2f10*/  STL.64 [R1+0xd50], R20 ;  /* 0x000d501401007387 */ /* 0x0005e20000100a00 */
[-C--:B------:R-:W-:Y:S01]  /*2f20*/  IADD3 RZ, P6, PT, R9, R16.reuse, RZ ;  /* 0x0000001009ff7210 */ /* 0x080fe20007fde0ff */
[----:B------:R-:W-:Y:S01]  /*2f30*/  IMAD R4, R15, 0x89, RZ ;  /* 0x000000890f047824 */ /* 0x000fe200078e02ff */
[-C--:B------:R-:W-:Y:S01]  /*2f40*/  MOV R26, R16.reuse ;  /* 0x00000010001a7202 */ /* 0x080fe20000000f00 */
[----:B------:R4:W-:Y:S01]  /*2f50*/  STL.64 [R1+0xd20], R12 ;  /* 0x000d200c01007387 */ /* 0x0009e20000100a00 */
[----:B------:R-:W3:Y:S01]  /*2f60*/  LDC R9, c[0x0][0x3d8] ;  /* 0x0000f600ff097b82 */ /* 0x000ee20000000800 */
[----:B------:R-:W-:-:S02]  /*2f70*/  IADD3 RZ, P1, PT, R6, R16, RZ ;  /* 0x0000001006ff7210 */ /* 0x000fc40007f3e0ff */
[-C--:B------:R-:W-:Y:S02]  /*2f80*/  LEA.HI.X.SX32 R15, R2, R27.reuse, 0x1, P2 ;  /* 0x0000001b020f7211 */ /* 0x080fe400010f0eff */
[----:B------:R-:W-:Y:S01]  /*2f90*/  IADD3 R16, P2, PT, R0, R26, RZ ;  /* 0x0000001a00107210 */ /* 0x000fe20007f5e0ff */
[----:B------:R-:W-:Y:S02]  /*2fa0*/  IMAD R5, R29, 0x11e, RZ ;  /* 0x0000011e1d057824 */ /* 0x000fe400078e02ff */
[----:B--2---:R-:W2:Y:S01]  /*2fb0*/  LDC R21, c[0x0][0x3d8] ;  /* 0x0000f600ff157b82 */ /* 0x004ea20000000800 */
[----:B------:R-:W-:-:S07]  /*2fc0*/  LEA.HI.X.SX32 R19, R4, R27, 0x1, P3 ;  /* 0x0000001b04137211 */ /* 0x000fce00018f0eff */
[----:B----4-:R-:W4:Y:S01]  /*2fd0*/  LDC R12, c[0x0][0x3d8] ;  /* 0x0000f600ff0c7b82 */ /* 0x010f220000000800 */
[----:B------:R-:W-:Y:S01]  /*2fe0*/  LEA.HI.X.SX32 R17, R7, R27, 0x1, P2 ;  /* 0x0000001b07117211 */ /* 0x000fe200010f0eff */
[----:B------:R0:W-:Y:S06]  /*2ff0*/  STL [R1+0x604], R15 ;  /* 0x0006040f01007387 */ /* 0x0001ec0000100800 */
[----:B------:R-:W2:Y:S01]  /*3000*/  LDC R13, c[0x0][0x3d8] ;  /* 0x0000f600ff0d7b82 */ /* 0x000ea20000000800 */
[----:B------:R-:W-:Y:S01]  /*3010*/  STL [R1+0x5fc], R19 ;  /* 0x0005fc1301007387 */ /* 0x000fe20000100800 */
[----:B------:R-:W-:-:S03]  /*3020*/  IADD3 RZ, P2, PT, R5, R26, RZ ;  /* 0x0000001a05ff7210 */ /* 0x000fc60007f5e0ff */
[----:B------:R3:W-:Y:S01]  /*3030*/  STL.64 [R1+0xd18], R16 ;  /* 0x000d181001007387 */ /* 0x0007e20000100a00 */
[----:B0-----:R-:W-:Y:S02]  /*3040*/  IMAD R5, R8, 0x8b, RZ ;  /* 0x0000008b08057824 */ /* 0x001fe400078e02ff */
[----:B------:R-:W0:Y:S01]  /*3050*/  LDC R15, c[0x0][0x3d8] ;  /* 0x0000f600ff0f7b82 */ /* 0x000e220000000800 */
[----:B------:R-:W-:Y:S01]  /*3060*/  IMAD R2, R11, 0x8c, RZ ;  /* 0x0000008c0b027824 */ /* 0x000fe200078e02ff */
[----:B------:R-:W-:Y:S01]  /*3070*/  LEA.HI.X.SX32 R11, R0, R27, 0x1, P4 ;  /* 0x0000001b000b7211 */ /* 0x000fe200020f0eff */
[----:B-1----:R-:W-:Y:S02]  /*3080*/  IMAD R4, R10, 0x46, RZ ;  /* 0x000000460a047824 */ /* 0x002fe400078e02ff */
[----:B-----5:R-:W-:-:S03]  /*3090*/  IMAD R6, R28, 0x11c, RZ ;  /* 0x0000011c1c067824 */ /* 0x020fc600078e02ff */
[----:B------:R-:W1:Y:S01]  /*30a0*/  LDC R20, c[0x0][0x3d8] ;  /* 0x0000f600ff147b82 */ /* 0x000e620000000800 */
[----:B------:R-:W-:-:S07]  /*30b0*/  LEA.HI.X.SX32 R29, R5, R27, 0x1, P5 ;  /* 0x0000001b051d7211 */ /* 0x000fce00028f0eff */
[----:B---3--:R-:W3:Y:S08]  /*30c0*/  LDC R17, c[0x0][0x3d8] ;  /* 0x0000f600ff117b82 */ /* 0x008ef00000000800 */
[----:B------:R-:W5:Y:S01]  /*30d0*/  LDC R16, c[0x0][0x3d8] ;  /* 0x0000f600ff107b82 */ /* 0x000f620000000800 */
[----:B------:R-:W-:Y:S01]  /*30e0*/  IMAD R8, R9, 0x23, RZ ;  /* 0x0000002309087824 */ /* 0x000fe200078e02ff */
[----:B------:R-:W-:Y:S01]  /*30f0*/  STL [R1+0x5f4], R11 ;  /* 0x0005f40b01007387 */ /* 0x000fe20000100800 */
[----:B----4-:R-:W-:Y:S01]  /*3100*/  IMAD R7, R12, 0x120, RZ ;  /* 0x000001200c077824 */ /* 0x010fe200078e02ff */
[----:B------:R-:W-:-:S04]  /*3110*/  IADD3 R12, P4, PT, R4, R26, RZ ;  /* 0x0000001a040c7210 */ /* 0x000fc80007f9e0ff */
[----:B------:R-:W4:Y:S01]  /*3120*/  LDC R19, c[0x0][0x3d8] ;  /* 0x0000f600ff137b82 */ /* 0x000f220000000800 */
[----:B------:R0:W-:Y:S01]  /*3130*/  STL [R1+0x5ec], R29 ;  /* 0x0005ec1d01007387 */ /* 0x0001e20000100800 */
[-C--:B------:R-:W-:Y:S02]  /*3140*/  IADD3 R10, P5, PT, R2, R26.reuse, RZ ;  /* 0x0000001a020a7210 */ /* 0x080fe40007fbe0ff */
[-C--:B------:R-:W-:Y:S01]  /*3150*/  IADD3 RZ, P3, PT, R6, R26.reuse, RZ ;  /* 0x0000001a06ff7210 */ /* 0x080fe20007f7e0ff */
[----:B--2---:R-:W-:Y:S01]  /*3160*/  IMAD R6, R13, 0x122, RZ ;  /* 0x000001220d067824 */ /* 0x004fe200078e02ff */
[-C--:B------:R-:W-:Y:S02]  /*3170*/  MOV R5, R27.reuse ;  /* 0x0000001b00057202 */ /* 0x080fe40000000f00 */
[----:B------:R-:W2:Y:S01]  /*3180*/  LDC R22, c[0x0][0x3d8] ;  /* 0x0000f600ff167b82 */ /* 0x000ea20000000800 */
[----:B------:R-:W-:Y:S01]  /*3190*/  LEA.HI.X.SX32 R13, R8, R27, 0x1, P4 ;  /* 0x0000001b080d7211 */ /* 0x000fe200020f0eff */
[----:B------:R-:W-:Y:S01]  /*31a0*/  IMAD R0, R14, 0x124, RZ ;  /* 0x000001240e007824 */ /* 0x000fe200078e02ff */
[----:B------:R-:W-:-:S05]  /*31b0*/  IADD3 RZ, P4, PT, R7, R26, RZ ;  /* 0x0000001a07ff7210 */ /* 0x000fca0007f9e0ff */
[----:B0-----:R-:W0:Y:S01]  /*31c0*/  LDC R29, c[0x0][0x3d8] ;  /* 0x0000f600ff1d7b82 */ /* 0x001e220000000800 */
[----:B------:R-:W-:Y:S01]  /*31d0*/  LEA.HI.X.SX32 R11, R4, R27, 0x1, P5 ;  /* 0x0000001b040b7211 */ /* 0x000fe200028f0eff */
[----:B------:R-:W-:Y:S01]  /*31e0*/  IMAD.MOV.U32 R4, RZ, RZ, R26 ;  /* 0x000000ffff047224 */ /* 0x000fe200078e001a */
[----:B------:R-:W-:Y:S01]  /*31f0*/  LEA.HI.X.SX32 R7, R2, R5, 0x1, P6 ;  /* 0x0000000502077211 */ /* 0x000fe200030f0eff */
[----:B------:R-:W-:Y:S04]  /*3200*/  STL.64 [R1+0xd48], R12 ;  /* 0x000d480c01007387 */ /* 0x000fe80000100a00 */
[----:B------:R-:W2:Y:S01]  /*3210*/  LDC R23, c[0x0][0x3d8] ;  /* 0x0000f600ff177b82 */ /* 0x000ea20000000800 */
[----:B------:R-:W-:Y:S01]  /*3220*/  STL.64 [R1+0xd10], R10 ;  /* 0x000d100a01007387 */ /* 0x000fe20000100a00 */
[----:B------:R-:W-:Y:S01]  /*3230*/  IADD3 RZ, P6, PT, R0, R4, RZ ;  /* 0x0000000400ff7210 */ /* 0x000fe20007fde0ff */
[----:B---3--:R-:W-:-:S02]  /*3240*/  IMAD R0, R17, 0x8e, RZ ;  /* 0x0000008e11007824 */ /* 0x008fc400078e02ff */
[----:B------:R3:W-:Y:S01]  /*3250*/  STL [R1+0x5e4], R7 ;  /* 0x0005e40701007387 */ /* 0x0007e20000100800 */
[----:B------:R-:W-:Y:S01]  /*3260*/  MOV R17, R5 ;  /* 0x0000000500117202 */ /* 0x000fe20000000f00 */
[----:B-----5:R-:W-:Y:S01]  /*3270*/  IMAD R8, R16, 0x47, RZ ;  /* 0x0000004710087824 */ /* 0x020fe200078e02ff */
[-C--:B------:R-:W-:Y:S01]  /*3280*/  IADD3 RZ, P5, PT, R6, R4.reuse, RZ ;  /* 0x0000000406ff7210 */ /* 0x080fe20007fbe0ff */
[----:B------:R-:W5:Y:S01]  /*3290*/  LDC R14, c[0x0][0x3d8] ;  /* 0x0000f600ff0e7b82 */ /* 0x000f620000000800 */
[----:B------:R-:W-:Y:S01]  /*32a0*/  MOV R16, R4 ;  /* 0x0000000400107202 */ /* 0x000fe20000000f00 */
[----:B------:R-:W-:Y:S02]  /*32b0*/  IMAD R4, R21, 0x48, RZ ;  /* 0x0000004815047824 */ /* 0x000fe400078e02ff */
[----:B---3--:R-:W-:Y:S02]  /*32c0*/  IMAD R7, R15, 0x8d, RZ ;  /* 0x0000008d0f077824 */ /* 0x008fe400078e02ff */
[----:B-1----:R-:W-:-:S02]  /*32d0*/  IMAD R5, R20, 0x24, RZ ;  /* 0x0000002414057824 */ /* 0x002fc400078e02ff */
[----:B------:R-:W1:Y:S01]  /*32e0*/  LDC R13, c[0x0][0x3d8] ;  /* 0x0000f600ff0d7b82 */ /* 0x000e620000000800 */
[----:B------:R-:W-:Y:S02]  /*32f0*/  LEA.HI.X.SX32 R21, R7, R17, 0x1, P1 ;  /* 0x0000001107157211 */ /* 0x000fe400008f0eff */
[----:B------:R-:W-:Y:S01]  /*3300*/  IADD3 R20, P1, PT, R0, R16, RZ ;  /* 0x0000001000147210 */ /* 0x000fe20007f3e0ff */
[----:B----4-:R-:W-:Y:S02]  /*3310*/  IMAD R6, R19, 0x12, RZ ;  /* 0x0000001213067824 */ /* 0x010fe400078e02ff */
[----:B------:R3:W-:Y:S02]  /*3320*/  STL [R1+0x5dc], R21 ;  /* 0x0005dc1501007387 */ /* 0x0007e40000100800 */
[----:B------:R-:W4:Y:S01]  /*3330*/  LDC R26, c[0x0][0x3d8] ;  /* 0x0000f600ff1a7b82 */ /* 0x000f220000000800 */
[----:B------:R-:W-:Y:S02]  /*3340*/  IMAD R9, R18, 0x8f, RZ ;  /* 0x0000008f12097824 */ /* 0x000fe400078e02ff */
[----:B0-----:R-:W-:-:S02]  /*3350*/  IMAD R10, R29, 0x9, RZ ;  /* 0x000000091d0a7824 */ /* 0x001fc400078e02ff */
[----:B--2---:R-:W-:-:S03]  /*3360*/  IMAD R2, R22, 0x90, RZ ;  /* 0x0000009016027824 */ /* 0x004fc600078e02ff */
[----:B------:R-:W0:Y:S01]  /*3370*/  LDC R27, c[0x0][0x3d8] ;  /* 0x0000f600ff1b7b82 */ /* 0x000e220000000800 */
[----:B---3--:R-:W-:Y:S02]  /*3380*/  LEA.HI.X.SX32 R21, R8, R17, 0x1, P1 ;  /* 0x0000001108157211 */ /* 0x008fe400008f0eff */
[----:B------:R-:W-:-:S05]  /*3390*/  IADD3 R22, P1, PT, R6, R16, RZ ;  /* 0x0000001006167210 */ /* 0x000fca0007f3e0ff */
[----:B------:R-:W2:Y:S01]  /*33a0*/  LDC R28, c[0x0][0x3d8] ;  /* 0x0000f600ff1c7b82 */ /* 0x000ea20000000800 */
[-C--:B------:R-:W-:Y:S01]  /*33b0*/  LEA.HI.X.SX32 R19, R0, R17.reuse, 0x1, P3 ;  /* 0x0000001100137211 */ /* 0x080fe200018f0eff */
[----:B------:R3:W-:Y:S01]  /*33c0*/  STL.64 [R1+0xd08], R20 ;  /* 0x000d081401007387 */ /* 0x0007e20000100a00 */
[----:B------:R-:W-:Y:S01]  /*33d0*/  IMAD R12, R23, 0x126, RZ ;  /* 0x00000126170c7824 */ /* 0x000fe200078e02ff */
[----:B------:R-:W-:-:S04]  /*33e0*/  LEA.HI.X.SX32 R9, R9, R17, 0x1, P2 ;  /* 0x0000001109097211 */ /* 0x000fc800010f0eff */
[----:B------:R-:W2:Y:S01]  /*33f0*/  LDC R25, c[0x0][0x3d8] ;  /* 0x0000f600ff197b82 */ /* 0x000ea20000000800 */
[-C--:B------:R-:W-:Y:S02]  /*3400*/  IADD3 R18, P2, PT, R4, R16.reuse, RZ ;  /* 0x0000001004127210 */ /* 0x080fe40007f5e0ff */
[-C--:B------:R-:W-:Y:S02]  /*3410*/  LEA.HI.X.SX32 R23, R10, R17.reuse, 0x1, P1 ;  /* 0x000000110a177211 */ /* 0x080fe400008f0eff */
[-C--:B---3--:R-:W-:Y:S02]  /*3420*/  IADD3 R20, P3, PT, R5, R16.reuse, RZ ;  /* 0x0000001005147210 */ /* 0x088fe40007f7e0ff */
[----:B------:R-:W-:Y:S01]  /*3430*/  IADD3 R8, P1, PT, R2, R16, RZ ;  /* 0x0000001002087210 */ /* 0x000fe20007f3e0ff */
[----:B------:R3:W-:Y:S01]  /*3440*/  STL [R1+0x5d4], R19 ;  /* 0x0005d41301007387 */ /* 0x0007e20000100800 */
[----:B------:R-:W-:-:S03]  /*3450*/  LEA.HI.X.SX32 R21, R6, R17, 0x1, P3 ;  /* 0x0000001106157211 */ /* 0x000fc600018f0eff */
[----:B------:R1:W-:Y:S01]  /*3460*/  STL [R1+0x5cc], R9 ;  /* 0x0005cc0901007387 */ /* 0x0003e20000100800 */
[----:B---3--:R-:W-:-:S03]  /*3470*/  LEA.HI.X.SX32 R19, R5, R17, 0x1, P2 ;  /* 0x0000001105137211 */ /* 0x008fc600010f0eff */
[----:B------:R-:W-:Y:S01]  /*3480*/  STL.64 [R1+0xd70], R22 ;  /* 0x000d701601007387 */ /* 0x000fe20000100a00 */
[----:B-1----:R-:W-:-:S03]  /*3490*/  LEA.HI.X.SX32 R9, R4, R17, 0x1, P1 ;  /* 0x0000001104097211 */ /* 0x002fc600008f0eff */
[----:B------:R-:W-:Y:S04]  /*34a0*/  STL.64 [R1+0xd60], R20 ;  /* 0x000d601401007387 */ /* 0x000fe80000100a00 */
[----:B------:R-:W-:Y:S01]  /*34b0*/  STL.64 [R1+0xd40], R18 ;  /* 0x000d401201007387 */ /* 0x000fe20000100a00 */
[----:B------:R-:W-:-:S03]  /*34c0*/  IMAD R11, R24, 0x128, RZ ;  /* 0x00000128180b7824 */ /* 0x000fc600078e02ff */
[----:B------:R5:W-:Y:S01]  /*34d0*/  STL.64 [R1+0xd00], R8 ;  /* 0x000d000801007387 */ /* 0x000be20000100a00 */
[----:B------:R-:W-:Y:S01]  /*34e0*/  IMAD R0, R13, 0x91, RZ ;  /* 0x000000910d007824 */ /* 0x000fe200078e02ff */
[-C--:B------:R-:W-:Y:S01]  /*34f0*/  LEA.HI.X.SX32 R13, R2, R17.reuse, 0x1, P4 ;  /* 0x00000011020d7211 */ /* 0x080fe200020f0eff */
[----:B----4-:R-:W-:Y:S01]  /*3500*/  IMAD R6, R26, 0x49, RZ ;  /* 0x000000491a067824 */ /* 0x010fe200078e02ff */
[----:B------:R-:W-:Y:S01]  /*3510*/  IADD3 RZ, P2, PT, R11, R16, RZ ;  /* 0x000000100bff7210 */ /* 0x000fe20007f5e0ff */
[----:B0-----:R-:W-:Y:S02]  /*3520*/  IMAD R5, R27, 0x12c, RZ ;  /* 0x0000012c1b057824 */ /* 0x001fe400078e02ff */
[----:B-----5:R-:W-:Y:S01]  /*3530*/  IMAD R8, R14, 0x92, RZ ;  /* 0x000000920e087824 */ /* 0x020fe200078e02ff */
[----:B------:R-:W-:Y:S01]  /*3540*/  LEA.HI.X.SX32 R11, R0, R17, 0x1, P5 ;  /* 0x00000011000b7211 */ /* 0x000fe200028f0eff */
[----:B--2---:R-:W-:-:S03]  /*3550*/  IMAD R4, R28, 0x12e, RZ ;  /* 0x0000012e1c047824 */ /* 0x004fc600078e02ff */
[----:B------:R-:W-:Y:S01]  /*3560*/  IADD3 R8, P4, PT, R8, R16, RZ ;  /* 0x0000001008087210 */ /* 0x000fe20007f9e0ff */
[----:B------:R-:W-:-:S03]  /*3570*/  IMAD R7, R25, 0x12a, RZ ;  /* 0x0000012a19077824 */ /* 0x000fc600078e02ff */
[----:B------:R-:W-:Y:S01]  /*3580*/  LEA.HI.X.SX32 R9, R6, R17, 0x1, P4 ;  /* 0x0000001106097211 */ /* 0x000fe200020f0eff */
[----:B------:R-:W-:Y:S01]  /*3590*/  STL [R1+0x5c4], R13 ;  /* 0x0005c40d01007387 */ /* 0x000fe20000100800 */
[-C--:B------:R-:W-:Y:S01]  /*35a0*/  IADD3 RZ, P5, PT, R5, R16.reuse, RZ ;  /* 0x0000001005ff7210 */ /* 0x080fe20007fbe0ff */
[----:B------:R-:W-:Y:S01]  /*35b0*/  IMAD R0, R3, 0x7f, RZ ;  /* 0x0000007f03007824 */ /* 0x000fe200078e02ff */
[-C--:B------:R-:W-:Y:S01]  /*35c0*/  IADD3 RZ, P4, PT, R4, R16.reuse, RZ ;  /* 0x0000001004ff7210 */ /* 0x080fe20007f9e0ff */
[----:B------:R0:W-:Y:S01]  /*35d0*/  STL [R1+0x5bc], R11 ;  /* 0x0005bc0b01007387 */ /* 0x0001e20000100800 */
[----:B------:R-:W-:Y:S01]  /*35e0*/  IADD3 RZ, P1, PT, R7, R16, RZ ;  /* 0x0000001007ff7210 */ /* 0x000fe20007f3e0ff */
[C---:B------:R-:W-:Y:S01]  /*35f0*/  IMAD R5, R3.reuse, 0x3, RZ ;  /* 0x0000000303057824 */ /* 0x040fe200078e02ff */
[C---:B------:R-:W-:Y:S01]  /*3600*/  SHF.L.U32 R4, R3.reuse, 0x1, RZ ;  /* 0x0000000103047819 */ /* 0x040fe200000006ff */
[----:B------:R1:W-:Y:S01]  /*3610*/  STL.64 [R1+0xcf8], R8 ;  /* 0x000cf80801007387 */ /* 0x0003e20000100a00 */
[----:B------:R-:W-:-:S02]  /*3620*/  IMAD.SHL.U32 R6, R3, 0x4, RZ ;  /* 0x0000000403067824 */ /* 0x000fc400078e00ff */
[C---:B------:R-:W-:Y:S01]  /*3630*/  IMAD R7, R3.reuse, 0x5, RZ ;  /* 0x0000000503077824 */ /* 0x040fe200078e02ff */
[----:B------:R-:W-:Y:S01]  /*3640*/  IADD3 RZ, P3, PT, R12, R16, RZ ;  /* 0x000000100cff7210 */ /* 0x000fe20007f7e0ff */
[----:B------:R-:W-:Y:S01]  /*3650*/  STL [R1+0x188], R0 ;  /* 0x0001880001007387 */ /* 0x000fe20000100800 */
[C---:B------:R-:W-:Y:S01]  /*3660*/  SHF.L.U32 R10, R3.reuse, 0x3, RZ ;  /* 0x00000003030a7819 */ /* 0x040fe200000006ff */
[C---:B0-----:R-:W-:Y:S02]  /*3670*/  IMAD R11, R3.reuse, 0x9, RZ ;  /* 0x00000009030b7824 */ /* 0x041fe400078e02ff */
[C---:B------:R-:W-:Y:S02]  /*3680*/  IMAD R12, R3.reuse, 0xa, RZ ;  /* 0x0000000a030c7824 */ /* 0x040fe400078e02ff */
[C---:B-1----:R-:W-:Y:S02]  /*3690*/  IMAD R8, R3.reuse, 0x6, RZ ;  /* 0x0000000603087824 */ /* 0x042fe400078e02ff */
[C---:B------:R-:W-:Y:S01]  /*36a0*/  IMAD R9, R3.reuse, 0x7, RZ ;  /* 0x0000000703097824 */ /* 0x040fe200078e02ff */
[----:B------:R-:W-:Y:S01]  /*36b0*/  STL.64 [R1+0x1580], R4 ;  /* 0x0015800401007387 */ /* 0x000fe20000100a00 */
[----:B------:R-:W-:-:S02]  /*36c0*/  IMAD R13, R3, 0xb, RZ ;  /* 0x0000000b030d7824 */ /* 0x000fc400078e02ff */
[C---:B------:R-:W-:Y:S01]  /*36d0*/  IMAD R14, R3.reuse, 0xc, RZ ;  /* 0x0000000c030e7824 */ /* 0x040fe200078e02ff */
[----:B------:R0:W-:Y:S01]  /*36e0*/  STL.64 [R1+0x1578], R6 ;  /* 0x0015780601007387 */ /* 0x0001e20000100a00 */
[C---:B------:R-:W-:Y:S01]  /*36f0*/  IMAD R15, R3.reuse, 0xd, RZ ;  /* 0x0000000d030f7824 */ /* 0x040fe200078e02ff */
[C---:B------:R-:W-:Y:S01]  /*3700*/  SHF.L.U32 R18, R3.reuse, 0x4, RZ ;  /* 0x0000000403127819 */ /* 0x040fe200000006ff */
[C---:B------:R-:W-:Y:S01]  /*3710*/  IMAD R16, R3.reuse, 0xe, RZ ;  /* 0x0000000e03107824 */ /* 0x040fe200078e02ff */
[----:B------:R-:W-:Y:S01]  /*3720*/  STL.64 [R1+0x1588], R8 ;  /* 0x0015880801007387 */ /* 0x000fe20000100a00 */
[C---:B------:R-:W-:Y:S02]  /*3730*/  IMAD R17, R3.reuse, 0xf, RZ ;  /* 0x0000000f03117824 */ /* 0x040fe400078e02ff */
[C---:B------:R-:W-:Y:S01]  /*3740*/  IMAD R19, R3.reuse, 0x11, RZ ;  /* 0x0000001103137824 */ /* 0x040fe200078e02ff */
[----:B------:R1:W-:Y:S01]  /*3750*/  STL.64 [R1+0x1570], R10 ;  /* 0x0015700a01007387 */ /* 0x0003e20000100a00 */
[----:B------:R-:W-:-:S02]  /*3760*/  IMAD R20, R3, 0x12, RZ ;  /* 0x0000001203147824 */ /* 0x000fc400078e02ff */
[C---:B------:R-:W-:Y:S01]  /*3770*/  IMAD R21, R3.reuse, 0x13, RZ ;  /* 0x0000001303157824 */ /* 0x040fe200078e02ff */
[----:B------:R2:W-:Y:S01]  /*3780*/  STL.64 [R1+0x1568], R12 ;  /* 0x0015680c01007387 */ /* 0x0005e20000100a00 */
[C---:B------:R-:W-:Y:S01]  /*3790*/  IMAD R22, R3.reuse, 0x14, RZ ;  /* 0x0000001403167824 */ /* 0x040fe200078e02ff */
[----:B0-----:R-:W0:Y:S01]  /*37a0*/  LDC R7, c[0x0][0x3d8] ;  /* 0x0000f600ff077b82 */ /* 0x001e220000000800 */
[C---:B------:R-:W-:Y:S01]  /*37b0*/  IMAD R23, R3.reuse, 0x15, RZ ;  /* 0x0000001503177824 */ /* 0x040fe200078e02ff */
[----:B------:R-:W-:Y:S01]  /*37c0*/  STL.64 [R1+0x1590], R14 ;  /* 0x0015900e01007387 */ /* 0x000fe20000100a00 */
[C---:B------:R-:W-:Y:S02]  /*37d0*/  IMAD R24, R3.reuse, 0x16, RZ ;  /* 0x0000001603187824 */ /* 0x040fe400078e02ff */
[C---:B------:R-:W-:Y:S01]  /*37e0*/  IMAD R25, R3.reuse, 0x17, RZ ;  /* 0x0000001703197824 */ /* 0x040fe200078e02ff */
[----:B------:R-:W-:Y:S01]  /*37f0*/  STL.64 [R1+0x1598], R16 ;  /* 0x0015981001007387 */ /* 0x000fe20000100a00 */
[C---:B------:R-:W-:Y:S01]  /*3800*/  IMAD R26, R3.reuse, 0x18, RZ ;  /* 0x00000018031a7824 */ /* 0x040fe200078e02ff */
[----:B-1----:R-:W1:Y:S01]  /*3810*/  LDC R11, c[0x0][0x3d8] ;  /* 0x0000f600ff0b7b82 */ /* 0x002e620000000800 */
[C---:B------:R-:W-:Y:S01]  /*3820*/  IMAD R27, R3.reuse, 0x19, RZ ;  /* 0x00000019031b7824 */ /* 0x040fe200078e02ff */
[----:B------:R-:W-:Y:S01]  /*3830*/  STL.64 [R1+0x15a0], R18 ;  /* 0x0015a01201007387 */ /* 0x000fe20000100a00 */
[----:B------:R-:W-:-:S02]  /*3840*/  IMAD R28, R3, 0x1a, RZ ;  /* 0x0000001a031c7824 */ /* 0x000fc400078e02ff */
[C---:B------:R-:W-:Y:S01]  /*3850*/  IMAD R29, R3.reuse, 0x1b, RZ ;  /* 0x0000001b031d7824 */ /* 0x040fe200078e02ff */
[----:B------:R-:W-:Y:S01]  /*3860*/  STL.64 [R1+0x15a8], R20 ;  /* 0x0015a81401007387 */ /* 0x000fe20000100a00 */
[C---:B------:R-:W-:Y:S01]  /*3870*/  IMAD R2, R3.reuse, 0x1c, RZ ;  /* 0x0000001c03027824 */ /* 0x040fe200078e02ff */
[----:B--2---:R-:W2:Y:S02]  /*3880*/  LDC R12, c[0x0][0x3d8] ;  /* 0x0000f600ff0c7b82 */ /* 0x004ea40000000800 */
[----:B------:R3:W-:Y:S01]  /*3890*/  STL.64 [R1+0x15b0], R22 ;  /* 0x0015b01601007387 */ /* 0x0007e20000100a00 */
[----:B------:R-:W-:-:S03]  /*38a0*/  IMAD R0, R3, 0x1d, RZ ;  /* 0x0000001d03007824 */ /* 0x000fc600078e02ff */
[----:B------:R-:W-:Y:S01]  /*38b0*/  STL.64 [R1+0x15b8], R24 ;  /* 0x0015b81801007387 */ /* 0x000fe20000100a00 */
[C---:B------:R-:W-:Y:S01]  /*38c0*/  IMAD R4, R3.reuse, 0x1e, RZ ;  /* 0x0000001e03047824 */ /* 0x040fe200078e02ff */
[----:B------:R-:W4:Y:S02]  /*38d0*/  LDC R10, c[0x0][0x3d8] ;  /* 0x0000f600ff0a7b82 */ /* 0x000f240000000800 */
[----:B------:R5:W-:Y:S04]  /*38e0*/  STL.64 [R1+0x15c0], R26 ;  /* 0x0015c01a01007387 */ /* 0x000be80000100a00 */
[----:B------:R-:W-:Y:S01]  /*38f0*/  STL.64 [R1+0x15c8], R28 ;  /* 0x0015c81c01007387 */ /* 0x000fe20000100a00 */
[----:B------:R-:W-:Y:S01]  /*3900*/  IMAD.MOV.U32 R5, RZ, RZ, -0x800000 ;  /* 0xff800000ff057424 */ /* 0x000fe200078e00ff */
[----:B---3--:R-:W3:Y:S02]  /*3910*/  LDC R23, c[0x0][0x3d8] ;  /* 0x0000f600ff177b82 */ /* 0x008ee40000000800 */
[----:B------:R0:W-:Y:S04]  /*3920*/  STL [R1], R2 ;  /* 0x0000000201007387 */ /* 0x0001e80000100800 */
[----:B------:R0:W-:Y:S02]  /*3930*/  STL [R1+0x4], R0 ;  /* 0x0000040001007387 */ /* 0x0001e40000100800 */
[----:B-----5:R-:W5:Y:S01]  /*3940*/  LDC R27, c[0x0][0x3d8] ;  /* 0x0000f600ff1b7b82 */ /* 0x020f620000000800 */
[C---:B0-----:R-:W-:Y:S01]  /*3950*/  IMAD R2, R3.reuse, 0x1f, RZ ;  /* 0x0000001f03027824 */ /* 0x041fe200078e02ff */
[----:B------:R0:W-:Y:S01]  /*3960*/  STL [R1+0x8], R4 ;  /* 0x0000080401007387 */ /* 0x0001e20000100800 */
[----:B------:R-:W-:-:S03]  /*3970*/  SHF.L.U32 R0, R3, 0x5, RZ ;  /* 0x0000000503007819 */ /* 0x000fc600000006ff */
[----:B------:R1:W-:Y:S02]  /*3980*/  STL [R1+0xc], R2 ;  /* 0x00000c0201007387 */ /* 0x0003e40000100800 */
[----:B------:R-:W3:Y:S01]  /*3990*/  LDC R29, c[0x0][0x3d8] ;  /* 0x0000f600ff1d7b82 */ /* 0x000ee20000000800 */
[----:B0-----:R-:W-:Y:S01]  /*39a0*/  IMAD R4, R3, 0x21, RZ ;  /* 0x0000002103047824 */ /* 0x001fe200078e02ff */
[----:B------:R0:W-:Y:S01]  /*39b0*/  STL [R1+0x10], R0 ;  /* 0x0000100001007387 */ /* 0x0001e20000100800 */
[----:B--2---:R-:W-:-:S05]  /*39c0*/  IMAD R12, R12, 0x1ea, RZ ;  /* 0x000001ea0c0c7824 */ /* 0x004fca00078e02ff */
[----:B------:R-:W2:Y:S01]  /*39d0*/  LDC R26, c[0x0][0x3d8] ;  /* 0x0000f600ff1a7b82 */ /* 0x000ea20000000800 */
[C---:B-1----:R-:W-:Y:S01]  /*39e0*/  IMAD R2, R3.reuse, 0x22, RZ ;  /* 0x0000002203027824 */ /* 0x042fe200078e02ff */
[----:B------:R1:W-:Y:S04]  /*39f0*/  STL [R1+0x14], R4 ;  /* 0x0000140401007387 */ /* 0x0003e80000100800 */
[----:B------:R4:W-:Y:S01]  /*3a00*/  STL [R1+0x18], R2 ;  /* 0x0000180201007387 */ /* 0x0009e20000100800 */
[C---:B0-----:R-:W-:Y:S01]  /*3a10*/  IMAD R0, R3.reuse, 0x23, RZ ;  /* 0x0000002303007824 */ /* 0x041fe200078e02ff */
[----:B------:R-:W0:Y:S01]  /*3a20*/  LDC R28, c[0x0][0x3d8] ;  /* 0x0000f600ff1c7b82 */ /* 0x000e220000000800 */
[----:B-1----:R-:W-:-:S03]  /*3a30*/  IMAD R4, R3, 0x24, RZ ;  /* 0x0000002403047824 */ /* 0x002fc600078e02ff */
[----:B------:R1:W-:Y:S01]  /*3a40*/  STL [R1+0x1c], R0 ;  /* 0x00001c0001007387 */ /* 0x0003e20000100800 */
[----:B----4-:R-:W-:-:S03]  /*3a50*/  IMAD R2, R3, 0x25, RZ ;  /* 0x0000002503027824 */ /* 0x010fc600078e02ff */
[----:B------:R4:W-:Y:S01]  /*3a60*/  STL [R1+0x20], R4 ;  /* 0x0000200401007387 */ /* 0x0009e20000100800 */
[----:B------:R-:W-:Y:S01]  /*3a70*/  IMAD R11, R11, 0x7b, RZ ;  /* 0x0000007b0b0b7824 */ /* 0x000fe200078e02ff */
[----:B------:R-:W0:Y:S02]  /*3a80*/  LDC R24, c[0x0][0x3d8] ;  /* 0x0000f600ff187b82 */ /* 0x000e240000000800 */
[----:B------:R3:W-:Y:S01]  /*3a90*/  STL [R1+0x24], R2 ;  /* 0x0000240201007387 */ /* 0x0007e20000100800 */
[C---:B-1----:R-:W-:Y:S02]  /*3aa0*/  IMAD R0, R3.reuse, 0x26, RZ ;  /* 0x0000002603007824 */ /* 0x042fe400078e02ff */
[----:B----4-:R-:W-:-:S03]  /*3ab0*/  IMAD R4, R3, 0x27, RZ ;  /* 0x0000002703047824 */ /* 0x010fc600078e02ff */
[----:B------:R1:W-:Y:S01]  /*3ac0*/  STL [R1+0x28], R0 ;  /* 0x0000280001007387 */ /* 0x0003e20000100800 */
[----:B------:R-:W4:Y:S01]  /*3ad0*/  LDC R22, c[0x0][0x3d8] ;  /* 0x0000f600ff167b82 */ /* 0x000f220000000800 */
[C---:B---3--:R-:W-:Y:S02]  /*3ae0*/  IMAD R2, R3.reuse, 0x28, RZ ;  /* 0x0000002803027824 */ /* 0x048fe400078e02ff */
[----:B------:R3:W-:Y:S04]  /*3af0*/  STL [R1+0x2c], R4 ;  /* 0x00002c0401007387 */ /* 0x0007e80000100800 */
[----:B------:R2:W-:Y:S01]  /*3b00*/  STL [R1+0x30], R2 ;  /* 0x0000300201007387 */ /* 0x0005e20000100800 */
[----:B------:R-:W0:Y:S01]  /*3b10*/  LDC R25, c[0x0][0x3d8] ;  /* 0x0000f600ff197b82 */ /* 0x000e220000000800 */
[----:B-1----:R-:W-:-:S02]  /*3b20*/  IMAD R0, R3, 0x29, RZ ;  /* 0x0000002903007824 */ /* 0x002fc400078e02ff */
[----:B---3--:R-:W-:-:S03]  /*3b30*/  IMAD R4, R3, 0x2a, RZ ;  /* 0x0000002a03047824 */ /* 0x008fc600078e02ff */
[----:B------:R1:W-:Y:S02]  /*3b40*/  STL [R1+0x34], R0 ;  /* 0x0000340001007387 */ /* 0x0003e40000100800 */
[----:B------:R-:W3:Y:S01]  /*3b50*/  LDC R20, c[0x0][0x3d8] ;  /* 0x0000f600ff147b82 */ /* 0x000ee20000000800 */
[C---:B--2---:R-:W-:Y:S01]  /*3b60*/  IMAD R2, R3.reuse, 0x2b, RZ ;  /* 0x0000002b03027824 */ /* 0x044fe200078e02ff */
[----:B------:R2:W-:Y:S04]  /*3b70*/  STL [R1+0x38], R4 ;  /* 0x0000380401007387 */ /* 0x0005e80000100800 */
[----:B------:R5:W-:Y:S01]  /*3b80*/  STL [R1+0x3c], R2 ;  /* 0x00003c0201007387 */ /* 0x000be20000100800 */
[C---:B-1----:R-:W-:Y:S01]  /*3b90*/  IMAD R0, R3.reuse, 0x2c, RZ ;  /* 0x0000002c03007824 */ /* 0x042fe200078e02ff */
[----:B------:R-:W1:Y:S01]  /*3ba0*/  LDC R21, c[0x0][0x3d8] ;  /* 0x0000f600ff157b82 */ /* 0x000e620000000800 */
[----:B--2---:R-:W-:-:S03]  /*3bb0*/  IMAD R4, R3, 0x2d, RZ ;  /* 0x0000002d03047824 */ /* 0x004fc600078e02ff */
[----:B------:R2:W-:Y:S01]  /*3bc0*/  STL [R1+0x40], R0 ;  /* 0x0000400001007387 */ /* 0x0005e20000100800 */
[----:B-----5:R-:W-:-:S03]  /*3bd0*/  IMAD R2, R3, 0x2e, RZ ;  /* 0x0000002e03027824 */ /* 0x020fc600078e02ff */
[----:B------:R5:W-:Y:S01]  /*3be0*/  STL [R1+0x44], R4 ;  /* 0x0000440401007387 */ /* 0x000be20000100800 */
[----:B------:R-:W0:Y:S03]  /*3bf0*/  LDC R19, c[0x0][0x3d8] ;  /* 0x0000f600ff137b82 */ /* 0x000e260000000800 */
[----:B------:R4:W-:Y:S01]  /*3c00*/  STL [R1+0x48], R2 ;  /* 0x0000480201007387 */ /* 0x0009e20000100800 */
[----:B--2---:R-:W-:-:S04]  /*3c10*/  IMAD R0, R3, 0x2f, RZ ;  /* 0x0000002f03007824 */ /* 0x004fc800078e02ff */
[----:B------:R-:W2:Y:S01]  /*3c20*/  LDC R18, c[0x0][0x3d8] ;  /* 0x0000f600ff127b82 */ /* 0x000ea20000000800 */
[C---:B-----5:R-:W-:Y:S01]  /*3c30*/  IMAD R4, R3.reuse, 0x30, RZ ;  /* 0x0000003003047824 */ /* 0x060fe200078e02ff */
[----:B------:R5:W-:Y:S01]  /*3c40*/  STL [R1+0x4c], R0 ;  /* 0x00004c0001007387 */ /* 0x000be20000100800 */
[----:B----4-:R-:W-:-:S03]  /*3c50*/  IMAD R2, R3, 0x31, RZ ;  /* 0x0000003103027824 */ /* 0x010fc600078e02ff */
[----:B------:R4:W-:Y:S02]  /*3c60*/  STL [R1+0x50], R4 ;  /* 0x0000500401007387 */ /* 0x0009e40000100800 */
[----:B------:R-:W0:Y:S02]  /*3c70*/  LDC R17, c[0x0][0x3d8] ;  /* 0x0000f600ff117b82 */ /* 0x000e240000000800 */
[----:B------:R3:W-:Y:S01]  /*3c80*/  STL [R1+0x54], R2 ;  /* 0x0000540201007387 */ /* 0x0007e20000100800 */
[C---:B-----5:R-:W-:Y:S02]  /*3c90*/  IMAD R0, R3.reuse, 0x32, RZ ;  /* 0x0000003203007824 */ /* 0x060fe400078e02ff */
[----:B----4-:R-:W-:-:S03]  /*3ca0*/  IMAD R4, R3, 0x33, RZ ;  /* 0x0000003303047824 */ /* 0x010fc600078e02ff */
[----:B------:R4:W-:Y:S01]  /*3cb0*/  STL [R1+0x58], R0 ;  /* 0x0000580001007387 */ /* 0x0009e20000100800 */
[----:B------:R-:W5:Y:S01]  /*3cc0*/  LDC R16, c[0x0][0x3d8] ;  /* 0x0000f600ff107b82 */ /* 0x000f620000000800 */
[C---:B---3--:R-:W-:Y:S02]  /*3cd0*/  IMAD R2, R3.reuse, 0x34, RZ ;  /* 0x0000003403027824 */ /* 0x048fe400078e02ff */
[----:B------:R3:W-:Y:S04]  /*3ce0*/  STL [R1+0x5c], R4 ;  /* 0x00005c0401007387 */ /* 0x0007e80000100800 */
[----:B------:R1:W-:Y:S01]  /*3cf0*/  STL [R1+0x60], R2 ;  /* 0x0000600201007387 */ /* 0x0003e20000100800 */
[----:B------:R-:W0:Y:S01]  /*3d00*/  LDC R15, c[0x0][0x3d8] ;  /* 0x0000f600ff0f7b82 */ /* 0x000e220000000800 */
[----:B----4-:R-:W-:-:S02]  /*3d10*/  IMAD R0, R3, 0x35, RZ ;  /* 0x0000003503007824 */ /* 0x010fc400078e02ff */
[----:B---3--:R-:W-:-:S03]  /*3d20*/  IMAD R4, R3, 0x36, RZ ;  /* 0x0000003603047824 */ /* 0x008fc600078e02ff */
[----:B------:R3:W-:Y:S02]  /*3d30*/  STL [R1+0x64], R0 ;  /* 0x0000640001007387 */ /* 0x0007e40000100800 */
[----:B------:R-:W4:Y:S01]  /*3d40*/  LDC R14, c[0x0][0x3d8] ;  /* 0x0000f600ff0e7b82 */ /* 0x000f220000000800 */
[C---:B-1----:R-:W-:Y:S01]  /*3d50*/  IMAD R2, R3.reuse, 0x37, RZ ;  /* 0x0000003703027824 */ /* 0x042fe200078e02ff */
[----:B------:R1:W-:Y:S04]  /*3d60*/  STL [R1+0x68], R4 ;  /* 0x0000680401007387 */ /* 0x0003e80000100800 */
[----:B------:R2:W-:Y:S01]  /*3d70*/  STL [R1+0x6c], R2 ;  /* 0x00006c0201007387 */ /* 0x0005e20000100800 */
[C---:B---3--:R-:W-:Y:S01]  /*3d80*/  IMAD R0, R3.reuse, 0x38, RZ ;  /* 0x0000003803007824 */ /* 0x048fe200078e02ff */
[----:B------:R-:W3:Y:S01]  /*3d90*/  LDC R9, c[0x0][0x3d8] ;  /* 0x0000f600ff097b82 */ /* 0x000ee20000000800 */
[----:B-1----:R-:W-:-:S03]  /*3da0*/  IMAD R4, R3, 0x39, RZ ;  /* 0x0000003903047824 */ /* 0x002fc600078e02ff */
[----:B------:R1:W-:Y:S01]  /*3db0*/  STL [R1+0x70], R0 ;  /* 0x0000700001007387 */ /* 0x0003e20000100800 */
[----:B--2---:R-:W-:-:S03]  /*3dc0*/  IMAD R2, R3, 0x3a, RZ ;  /* 0x0000003a03027824 */ /* 0x004fc600078e02ff */
[----:B------:R2:W-:Y:S01]  /*3dd0*/  STL [R1+0x74], R4 ;  /* 0x0000740401007387 */ /* 0x0005e20000100800 */
[----:B------:R-:W0:Y:S03]  /*3de0*/  LDC R8, c[0x0][0x3d8] ;  /* 0x0000f600ff087b82 */ /* 0x000e260000000800 */
[----:B------:R5:W-:Y:S01]  /*3df0*/  STL [R1+0x78], R2 ;  /* 0x0000780201007387 */ /* 0x000be20000100800 */
[----:B-1----:R-:W-:-:S04]  /*3e00*/  IMAD R0, R3, 0x3b, RZ ;  /* 0x0000003b03007824 */ /* 0x002fc800078e02ff */
[----:B------:R-:W1:Y:S01]  /*3e10*/  LDC R6, c[0x0][0x3d8] ;  /* 0x0000f600ff067b82 */ /* 0x000e620000000800 */
[C---:B--2---:R-:W-:Y:S01]  /*3e20*/  IMAD R4, R3.reuse, 0x3c, RZ ;  /* 0x0000003c03047824 */ /* 0x044fe200078e02ff */
[----:B------:R2:W-:Y:S01]  /*3e30*/  STL [R1+0x7c], R0 ;  /* 0x00007c0001007387 */ /* 0x0005e20000100800 */
[----:B-----5:R-:W-:-:S03]  /*3e40*/  IMAD R2, R3, 0x3d, RZ ;  /* 0x0000003d03027824 */ /* 0x020fc600078e02ff */
[----:B------:R5:W-:Y:S04]  /*3e50*/  STL [R1+0x80], R4 ;  /* 0x0000800401007387 */ /* 0x000be80000100800 */
[----:B------:R4:W-:Y:S01]  /*3e60*/  STL [R1+0x84], R2 ;  /* 0x0000840201007387 */ /* 0x0009e20000100800 */
[C---:B--2---:R-:W-:Y:S02]  /*3e70*/  IMAD R0, R3.reuse, 0x3e, RZ ;  /* 0x0000003e03007824 */ /* 0x044fe400078e02ff */
[----:B-----5:R-:W-:-:S03]  /*3e80*/  IMAD R4, R3, 0x3f, RZ ;  /* 0x0000003f03047824 */ /* 0x020fc600078e02ff */
[----:B------:R2:W-:Y:S01]  /*3e90*/  STL [R1+0x88], R0 ;  /* 0x0000880001007387 */ /* 0x0005e20000100800 */
[----:B----4-:R-:W-:-:S03]  /*3ea0*/  SHF.L.U32 R2, R3, 0x6, RZ ;  /* 0x0000000603027819 */ /* 0x010fc600000006ff */
[----:B------:R4:W-:Y:S04]  /*3eb0*/  STL [R1+0x8c], R4 ;  /* 0x00008c0401007387 */ /* 0x0009e80000100800 */
[----:B------:R5:W-:Y:S01]  /*3ec0*/  STL [R1+0x90], R2 ;  /* 0x0000900201007387 */ /* 0x000be20000100800 */
[C---:B--2---:R-:W-:Y:S02]  /*3ed0*/  IMAD R0, R3.reuse, 0x41, RZ ;  /* 0x0000004103007824 */ /* 0x044fe400078e02ff */
[----:B----4-:R-:W-:-:S03]  /*3ee0*/  IMAD R4, R3, 0x42, RZ ;  /* 0x0000004203047824 */ /* 0x010fc600078e02ff */
[----:B------:R2:W-:Y:S01]  /*3ef0*/  STL [R1+0x94], R0 ;  /* 0x0000940001007387 */ /* 0x0005e20000100800 */
[----:B-----5:R-:W-:-:S03]  /*3f00*/  IMAD R2, R3, 0x43, RZ ;  /* 0x0000004303027824 */ /* 0x020fc600078e02ff */
        /* <DEDUP_REMOVED lines=117> */
[----:B------:R-:W-:Y:S01]  /*4660*/  IMAD R3, R3, 0x7e, RZ ;  /* 0x0000007e03037824 */ /* 0x000fe200078e02ff */
[----:B----4-:R-:W2:Y:S02]  /*4670*/  LDC R4, c[0x0][0x3d8] ;  /* 0x0000f600ff047b82 */ /* 0x010ea40000000800 */
[----:B------:R-:W-:Y:S01]  /*4680*/  STL [R1+0x184], R0 ;  /* 0x0001840001007387 */ /* 0x000fe20000100800 */
[----:B-----5:R-:W-:-:S03]  /*4690*/  MOV R2, RZ ;  /* 0x000000ff00027202 */ /* 0x020fc60000000f00 */
[----:B------:R-:W-:Y:S04]  /*46a0*/  STL [R1+0x564], R5 ;  /* 0x0005640501007387 */ /* 0x000fe80000100800 */
[----:B------:R4:W-:Y:S04]  /*46b0*/  STL.64 [R1+0x15d0], R2 ;  /* 0x0015d00201007387 */ /* 0x0009e80000100a00 */
[----:B------:R-:W-:Y:S01]  /*46c0*/  STL [R1+0x570], R5 ;  /* 0x0005700501007387 */ /* 0x000fe20000100800 */
[----:B----4-:R-:W-:Y:S02]  /*46d0*/  MOV R3, 0xff800000 ;  /* 0xff80000000037802 */ /* 0x010fe40000000f00 */
[----:B------:R-:W-:-:S03]  /*46e0*/  MOV R2, 0xff800000 ;  /* 0xff80000000027802 */ /* 0x000fc60000000f00 */
[----:B------:R-:W-:Y:S04]  /*46f0*/  STL [R1+0x574], R3 ;  /* 0x0005740301007387 */ /* 0x000fe80000100800 */
[----:B------:R-:W-:Y:S04]  /*4700*/  STL [R1+0x260], RZ ;  /* 0x000260ff01007387 */ /* 0x000fe80000100800 */
[----:B------:R4:W-:Y:S04]  /*4710*/  STL [R1+0x578], R2 ;  /* 0x0005780201007387 */ /* 0x0009e80000100800 */
[----:B------:R-:W-:Y:S04]  /*4720*/  STL [R1+0x264], RZ ;  /* 0x000264ff01007387 */ /* 0x000fe80000100800 */
[----:B------:R-:W-:Y:S01]  /*4730*/  STL [R1+0x268], RZ ;  /* 0x000268ff01007387 */ /* 0x000fe20000100800 */
[----:B--2---:R-:W-:Y:S01]  /*4740*/  IMAD R13, R4, 0xf2, RZ ;  /* 0x000000f2040d7824 */ /* 0x004fe200078e02ff */
[----:B----4-:R-:W2:Y:S02]  /*4750*/  LDC R2, c[0x0][0x3d8] ;  /* 0x0000f600ff027b82 */ /* 0x010ea40000000800 */
[----:B------:R-:W-:Y:S04]  /*4760*/  STL [R1+0x26c], RZ ;  /* 0x00026cff01007387 */ /* 0x000fe80000100800 */
        /* <DEDUP_REMOVED lines=60> */
[----:B------:R-:W4:Y:S04]  /*4b30*/  LDL.64 R4, [R1+0x1a0] ;  /* 0x0001a00001047983 */ /* 0x000f280000100a00 */
[----:B------:R5:W-:Y:S04]  /*4b40*/  STL [R1+0x1610], R12 ;  /* 0x0016100c01007387 */ /* 0x000be80000100800 */
[----:B------:R0:W-:Y:S04]  /*4b50*/  STL [R1+0x1624], R13 ;  /* 0x0016240d01007387 */ /* 0x0001e80000100800 */
[----:B------:R1:W-:Y:S01]  /*4b60*/  STL.64 [R1+0x1618], R10 ;  /* 0x0016180a01007387 */ /* 0x0003e20000100a00 */
[----:B------:R-:W-:Y:S01]  /*4b70*/  IMAD R3, R29, 0x1ec, RZ ;  /* 0x000001ec1d037824 */ /* 0x000fe200078e02ff */
[----:B-----5:R-:W5:Y:S01]  /*4b80*/  LDC R12, c[0x0][0x3d8] ;  /* 0x0000f600ff0c7b82 */ /* 0x020f620000000800 */
[----:B--2---:R-:W-:-:S02]  /*4b90*/  IMAD R2, R2, 0x1f2, RZ ;  /* 0x000001f202027824 */ /* 0x004fc400078e02ff */
[----:B------:R-:W-:Y:S02]  /*4ba0*/  IMAD R26, R26, 0x1f4, RZ ;  /* 0x000001f41a1a7824 */ /* 0x000fe400078e02ff */
[----:B0-----:R-:W-:Y:S02]  /*4bb0*/  IMAD R24, R24, 0x1f6, RZ ;  /* 0x000001f618187824 */ /* 0x001fe400078e02ff */
[----:B------:R-:W-:Y:S01]  /*4bc0*/  IMAD R22, R22, 0x7e, RZ ;  /* 0x0000007e16167824 */ /* 0x000fe200078e02ff */
[----:B------:R-:W0:Y:S08]  /*4bd0*/  LDC R13, c[0x0][0x3d8] ;  /* 0x0000f600ff0d7b82 */ /* 0x000e300000000800 */
[----:B-1----:R-:W1:Y:S08]  /*4be0*/  LDC R10, c[0x0][0x3d8] ;  /* 0x0000f600ff0a7b82 */ /* 0x002e700000000800 */
[----:B------:R-:W2:Y:S01]  /*4bf0*/  LDC R11, c[0x0][0x3d8] ;  /* 0x0000f600ff0b7b82 */ /* 0x000ea20000000800 */
[----:B------:R-:W-:Y:S01]  /*4c00*/  IMAD R29, R27, 0x1ee, RZ ;  /* 0x000001ee1b1d7824 */ /* 0x000fe200078e02ff */
[----:B------:R3:W-:Y:S01]  /*4c10*/  STL [R1+0x15ec], R28 ;  /* 0x0015ec1c01007387 */ /* 0x0007e20000100800 */
[----:B------:R-:W-:-:S03]  /*4c20*/  IMAD R27, R23, 0x3e, RZ ;  /* 0x0000003e171b7824 */ /* 0x000fc600078e02ff */
[----:B------:R-:W-:Y:S01]  /*4c30*/  STL [R1+0x1608], R29 ;  /* 0x0016081d01007387 */ /* 0x000fe20000100800 */
[----:B------:R-:W-:-:S03]  /*4c40*/  IMAD R23, R25, 0xf8, RZ ;  /* 0x000000f819177824 */ /* 0x000fc600078e02ff */
[----:B------:R0:W-:Y:S01]  /*4c50*/  STL [R1+0x15f0], R2 ;  /* 0x0015f00201007387 */ /* 0x0001e20000100800 */
[----:B------:R-:W-:Y:S01]  /*4c60*/  IMAD R20, R20, 0xfc, RZ ;  /* 0x000000fc14147824 */ /* 0x000fe200078e02ff */
[----:B---3--:R-:W3:Y:S02]  /*4c70*/  LDC R28, c[0x0][0x3d8] ;  /* 0x0000f600ff1c7b82 */ /* 0x008ee40000000800 */
[----:B------:R-:W-:Y:S01]  /*4c80*/  STL [R1+0x160c], R3 ;  /* 0x00160c0301007387 */ /* 0x000fe20000100800 */
[----:B------:R-:W-:-:S03]  /*4c90*/  IMAD R21, R21, 0x1f0, RZ ;  /* 0x000001f015157824 */ /* 0x000fc600078e02ff */
[----:B------:R-:W-:Y:S01]  /*4ca0*/  STL [R1+0x15e8], R26 ;  /* 0x0015e81a01007387 */ /* 0x000fe20000100800 */
[----:B-1----:R-:W-:Y:S01]  /*4cb0*/  IMAD R10, R10, 0x92, RZ ;  /* 0x000000920a0a7824 */ /* 0x002fe200078e02ff */
[----:B0-----:R-:W0:Y:S02]  /*4cc0*/  LDC R2, c[0x0][0x3d8] ;  /* 0x0000f600ff027b82 */ /* 0x001e240000000800 */
[----:B------:R-:W-:Y:S04]  /*4cd0*/  STL [R1+0x1620], R27 ;  /* 0x0016201b01007387 */ /* 0x000fe80000100800 */
[----:B------:R-:W-:Y:S04]  /*4ce0*/  STL.64 [R1+0x1600], R24 ;  /* 0x0016001801007387 */ /* 0x000fe80000100a00 */
[----:B------:R-:W-:Y:S04]  /*4cf0*/  STL [R1+0x15dc], R22 ;  /* 0x0015dc1601007387 */ /* 0x000fe80000100800 */
[----:B------:R-:W-:Y:S04]  /*4d00*/  STL [R1+0x1628], R23 ;  /* 0x0016281701007387 */ /* 0x000fe80000100800 */
[----:B------:R-:W-:Y:S04]  /*4d10*/  STL [R1+0x15d8], R20 ;  /* 0x0015d81401007387 */ /* 0x000fe80000100800 */
[----:B------:R4:W-:Y:S01]  /*4d20*/  STL [R1+0x162c], R21 ;  /* 0x00162c1501007387 */ /* 0x0009e20000100800 */
[----:B------:R-:W-:-:S02]  /*4d30*/  IMAD R13, R13, 0x94, RZ ;  /* 0x000000940d0d7824 */ /* 0x000fc400078e02ff */
[----:B-----5:R-:W-:Y:S02]  /*4d40*/  IMAD R12, R12, 0x4a, RZ ;  /* 0x0000004a0c0c7824 */ /* 0x020fe400078e02ff */
[----:B------:R-:W-:Y:S02]  /*4d50*/  IMAD R19, R19, 0xf9, RZ ;  /* 0x000000f913137824 */ /* 0x000fe400078e02ff */
[----:B------:R-:W-:Y:S02]  /*4d60*/  IMAD R18, R18, 0x1f8, RZ ;  /* 0x000001f812127824 */ /* 0x000fe400078e02ff */
[----:B------:R-:W-:Y:S02]  /*4d70*/  IMAD R17, R17, 0x7d, RZ ;  /* 0x0000007d11117824 */ /* 0x000fe400078e02ff */
[----:B------:R-:W-:Y:S02]  /*4d80*/  IMAD R16, R16, 0x1fa, RZ ;  /* 0x000001fa10107824 */ /* 0x000fe400078e02ff */
[----:B------:R-:W-:-:S02]  /*4d90*/  IMAD R15, R15, 0xfa, RZ ;  /* 0x000000fa0f0f7824 */ /* 0x000fc400078e02ff */
[----:B------:R-:W-:Y:S02]  /*4da0*/  IMAD R14, R14, 0xfe, RZ ;  /* 0x000000fe0e0e7824 */ /* 0x000fe400078e02ff */
[----:B------:R-:W-:Y:S02]  /*4db0*/  IMAD R9, R9, 0xfb, RZ ;  /* 0x000000fb09097824 */ /* 0x000fe400078e02ff */
[----:B------:R-:W-:Y:S01]  /*4dc0*/  IMAD R8, R8, 0x1fc, RZ ;  /* 0x000001fc08087824 */ /* 0x000fe200078e02ff */
[----:B------:R-:W-:Y:S04]  /*4dd0*/  STL.64 [R1+0x15e0], R18 ;  /* 0x0015e01201007387 */ /* 0x000fe80000100a00 */
[----:B------:R1:W-:Y:S04]  /*4de0*/  STL.64 [R1+0x15f8], R16 ;  /* 0x0015f81001007387 */ /* 0x0003e80000100a00 */
[----:B------:R-:W-:Y:S04]  /*4df0*/  STL.64 [R1+0x1630], R14 ;  /* 0x0016300e01007387 */ /* 0x000fe80000100a00 */
[----:B------:R-:W-:Y:S01]  /*4e00*/  STL.64 [R1+0x1638], R8 ;  /* 0x0016380801007387 */ /* 0x000fe20000100a00 */
[----:B----4-:R-:W-:Y:S01]  /*4e10*/  LEA.HI.X.SX32 R21, R10, R5, 0x1, P6 ;  /* 0x000000050a157211 */ /* 0x010fe200030f0eff */
[----:B--2---:R-:W-:-:S02]  /*4e20*/  IMAD R10, R11, 0x93, RZ ;  /* 0x000000930b0a7824 */ /* 0x004fc400078e02ff */
[----:B------:R-:W2:Y:S03]  /*4e30*/  LDC R11, c[0x0][0x3d8] ;  /* 0x0000f600ff0b7b82 */ /* 0x000ea60000000800 */
[-C--:B------:R-:W-:Y:S02]  /*4e40*/  LEA.HI.X.SX32 R3, R10, R5.reuse, 0x1, P3 ;  /* 0x000000050a037211 */ /* 0x080fe400018f0eff */
[-C--:B------:R-:W-:Y:S02]  /*4e50*/  IADD3 R22, P3, PT, R13, R4.reuse, RZ ;  /* 0x000000040d167210 */ /* 0x080fe40007f7e0ff */
[C---:B------:R-:W-:Y:S02]  /*4e60*/  IADD3 R20, P6, PT, R12.reuse, R4, RZ ;  /* 0x000000040c147210 */ /* 0x040fe40007fde0ff */
[----:B------:R-:W-:Y:S02]  /*4e70*/  LEA.HI.X.SX32 R23, R12, R5, 0x1, P3 ;  /* 0x000000050c177211 */ /* 0x000fe400018f0eff */
[----:B------:R-:W4:Y:S01]  /*4e80*/  LDC R12, c[0x0][0x3d8] ;  /* 0x0000f600ff0c7b82 */ /* 0x000f220000000800 */
[----:B--2---:R-:W-:-:S07]  /*4e90*/  IMAD R10, R11, 0x25, RZ ;  /* 0x000000250b0a7824 */ /* 0x004fce00078e02ff */
[----:B------:R-:W2:Y:S01]  /*4ea0*/  LDC R11, c[0x0][0x3d8] ;  /* 0x0000f600ff0b7b82 */ /* 0x000ea20000000800 */
[----:B------:R5:W-:Y:S01]  /*4eb0*/  STL [R1+0x5b4], R21 ;  /* 0x0005b41501007387 */ /* 0x000be20000100800 */
[----:B-1----:R-:W-:-:S06]  /*4ec0*/  LEA.HI.X.SX32 R17, R13, R5, 0x1, P2 ;  /* 0x000000050d117211 */ /* 0x002fcc00010f0eff */
[----:B------:R-:W1:Y:S01]  /*4ed0*/  LDC R13, c[0x0][0x3d8] ;  /* 0x0000f600ff0d7b82 */ /* 0x000e620000000800 */
[----:B-----5:R-:W-:Y:S01]  /*4ee0*/  LEA.HI.X.SX32 R21, R10, R5, 0x1, P6 ;  /* 0x000000050a157211 */ /* 0x020fe200030f0eff */
[----:B--2---:R-:W-:Y:S02]  /*4ef0*/  IMAD R10, R11, 0x96, RZ ;  /* 0x000000960b0a7824 */ /* 0x004fe400078e02ff */
[----:B----4-:R-:W-:-:S04]  /*4f00*/  IMAD R11, R12, 0x95, RZ ;  /* 0x000000950c0b7824 */ /* 0x010fc800078e02ff */
[----:B------:R-:W2:Y:S01]  /*4f10*/  LDC R12, c[0x0][0x3d8] ;  /* 0x0000f600ff0c7b82 */ /* 0x000ea20000000800 */
[----:B------:R-:W-:Y:S01]  /*4f20*/  LEA.HI.X.SX32 R9, R11, R5, 0x1, P1 ;  /* 0x000000050b097211 */ /* 0x000fe200008f0eff */
[----:B-1----:R-:W-:Y:S02]  /*4f30*/  IMAD R11, R13, 0x4b, RZ ;  /* 0x0000004b0d0b7824 */ /* 0x002fe400078e02ff */
[----:B--2---:R-:W-:-:S04]  /*4f40*/  IMAD R13, R12, 0x26, RZ ;  /* 0x000000260c0d7824 */ /* 0x004fc800078e02ff */
[----:B------:R-:W1:Y:S02]  /*4f50*/  LDC R12, c[0x0][0x3d8] ;  /* 0x0000f600ff0c7b82 */ /* 0x000e640000000800 */
[----:B-1----:R-:W-:-:S06]  /*4f60*/  IMAD R26, R12, 0x4c, RZ ;  /* 0x0000004c0c1a7824 */ /* 0x002fcc00078e02ff */
[----:B------:R-:W1:Y:S01]  /*4f70*/  LDC R12, c[0x0][0x3d8] ;  /* 0x0000f600ff0c7b82 */ /* 0x000e620000000800 */
[C---:B------:R-:W-:Y:S02]  /*4f80*/  IADD3 R24, P3, PT, R10.reuse, R4, RZ ;  /* 0x000000040a187210 */ /* 0x040fe40007f7e0ff */
[----:B------:R-:W-:-:S05]  /*4f90*/  LEA.HI.X.SX32 R15, R10, R5, 0x1, P5 ;  /* 0x000000050a0f7211 */ /* 0x000fca00028f0eff */
[----:B------:R-:W2:Y:S01]  /*4fa0*/  LDC R10, c[0x0][0x3d8] ;  /* 0x0000f600ff0a7b82 */ /* 0x000ea20000000800 */
[----:B-1----:R-:W-:-:S07]  /*4fb0*/  IMAD R27, R12, 0x97, RZ ;  /* 0x000000970c1b7824 */ /* 0x002fce00078e02ff */
[----:B------:R-:W1:Y:S01]  /*4fc0*/  LDC R12, c[0x0][0x3d8] ;  /* 0x0000f600ff0c7b82 */ /* 0x000e620000000800 */
[-C--:B------:R-:W-:Y:S01]  /*4fd0*/  LEA.HI.X.SX32 R19, R27, R5.reuse, 0x1, P4 ;  /* 0x000000051b137211 */ /* 0x080fe200020f0eff */
[----:B------:R-:W-:Y:S01]  /*4fe0*/  STL [R1+0x5ac], R3 ;  /* 0x0005ac0301007387 */ /* 0x000fe20000100800 */
[----:B------:R-:W-:-:S03]  /*4ff0*/  LEA.HI.X.SX32 R25, R11, R5, 0x1, P3 ;  /* 0x000000050b197211 */ /* 0x000fc600018f0eff */
[----:B------:R-:W-:Y:S01]  /*5000*/  STL.64 [R1+0xc38], R20 ;  /* 0x000c381401007387 */ /* 0x000fe20000100a00 */
[----:B------:R-:W-:Y:S01]  /*5010*/  IADD3 R14, P5, PT, R26, R4, RZ ;  /* 0x000000041a0e7210 */ /* 0x000fe20007fbe0ff */
[----:B------:R-:W4:Y:S01]  /*5020*/  LDC R11, c[0x0][0x3d8] ;  /* 0x0000f600ff0b7b82 */ /* 0x000f220000000800 */
[----:B-1----:R-:W-:-:S07]  /*5030*/  IMAD R27, R12, 0x130, RZ ;  /* 0x000001300c1b7824 */ /* 0x002fce00078e02ff */
[----:B------:R-:W1:Y:S01]  /*5040*/  LDC R12, c[0x0][0x3d8] ;  /* 0x0000f600ff0c7b82 */ /* 0x000e620000000800 */
[----:B------:R2:W-:Y:S04]  /*5050*/  STL.64 [R1+0xb60], R22 ;  /* 0x000b601601007387 */ /* 0x0005e80000100a00 */
[----:B------:R-:W-:Y:S04]  /*5060*/  STL [R1+0x5a4], R17 ;  /* 0x0005a41101007387 */ /* 0x000fe80000100800 */
[----:B------:R-:W-:Y:S04]  /*5070*/  STL [R1+0x59c], R9 ;  /* 0x00059c0901007387 */ /* 0x000fe80000100800 */
[----:B------:R5:W-:Y:S01]  /*5080*/  STL.64 [R1+0xb58], R24 ;  /* 0x000b581801007387 */ /* 0x000be20000100a00 */
[----:B--2---:R-:W-:-:S02]  /*5090*/  IMAD R22, R10, 0x13, RZ ;  /* 0x000000130a167824 */ /* 0x004fc400078e02ff */
[----:B------:R-:W2:Y:S01]  /*50a0*/  LDC R10, c[0x0][0x3d8] ;  /* 0x0000f600ff0a7b82 */ /* 0x000ea20000000800 */
[----:B------:R0:W-:Y:S01]  /*50b0*/  STL [R1+0x594], R15 ;  /* 0x0005940f01007387 */ /* 0x0001e20000100800 */
[CC--:B-----5:R-:W-:Y:S01]  /*50c0*/  IADD3 R24, P3, PT, R13.reuse, R4.reuse, RZ ;  /* 0x000000040d187210 */ /* 0x0e0fe20007f7e0ff */
[----:B-1----:R-:W-:Y:S01]  /*50d0*/  IMAD R12, R12, 0x132, RZ ;  /* 0x000001320c0c7824 */ /* 0x002fe200078e02ff */
[-C--:B0-----:R-:W-:Y:S02]  /*50e0*/  LEA.HI.X.SX32 R15, R13, R5.reuse, 0x1, P5 ;  /* 0x000000050d0f7211 */ /* 0x081fe400028f0eff */
[----:B------:R-:W-:Y:S01]  /*50f0*/  LEA.HI.X.SX32 R25, R22, R5, 0x1, P3 ;  /* 0x0000000516197211 */ /* 0x000fe200018f0eff */
[----:B------:R-:W-:Y:S01]  /*5100*/  STL [R1+0x58c], R19 ;  /* 0x00058c1301007387 */ /* 0x000fe20000100800 */
[----:B------:R-:W0:Y:S03]  /*5110*/  LDC R13, c[0x0][0x3d8] ;  /* 0x0000f600ff0d7b82 */ /* 0x000e260000000800 */
[----:B------:R-:W-:Y:S04]  /*5120*/  STL.64 [R1+0xca0], R24 ;  /* 0x000ca01801007387 */ /* 0x000fe80000100a00 */
[----:B------:R1:W-:Y:S02]  /*5130*/  STL.64 [R1+0xc30], R14 ;  /* 0x000c300e01007387 */ /* 0x0003e40000100a00 */
[----:B-1----:R-:W-:-:S02]  /*5140*/  IADD3 R14, P5, PT, R12, R4, RZ ;  /* 0x000000040c0e7210 */ /* 0x002fc40007fbe0ff */
[----:B------:R-:W1:Y:S01]  /*5150*/  LDC R12, c[0x0][0x3d8] ;  /* 0x0000f600ff0c7b82 */ /* 0x000e620000000800 */
[----:B----4-:R-:W-:Y:S01]  /*5160*/  IMAD R11, R11, 0x98, RZ ;  /* 0x000000980b0b7824 */ /* 0x010fe200078e02ff */
[----:B------:R-:W-:-:S04]  /*5170*/  IADD3 R24, P3, PT, R27, R4, RZ ;  /* 0x000000041b187210 */ /* 0x000fc80007f7e0ff */
[----:B------:R-:W-:Y:S01]  /*5180*/  IADD3 R18, P4, PT, R11, R4, RZ ;  /* 0x000000040b127210 */ /* 0x000fe20007f9e0ff */
[----:B-1----:R-:W-:Y:S01]  /*5190*/  IMAD R12, R12, 0x99, RZ ;  /* 0x000000990c0c7824 */ /* 0x002fe200078e02ff */
[----:B------:R-:W1:Y:S04]  /*51a0*/  LDC R27, c[0x0][0x3d8] ;  /* 0x0000f600ff1b7b82 */ /* 0x000e680000000800 */
[----:B------:R-:W-:-:S04]  /*51b0*/  LEA.HI.X.SX32 R15, R12, R5, 0x1, P5 ;  /* 0x000000050c0f7211 */ /* 0x000fc800028f0eff */
[----:B------:R-:W4:Y:S01]  /*51c0*/  LDC R12, c[0x0][0x3d8] ;  /* 0x0000f600ff0c7b82 */ /* 0x000f220000000800 */
[-C--:B------:R-:W-:Y:S01]  /*51d0*/  LEA.HI.X.SX32 R19, R26, R5.reuse, 0x1, P4 ;  /* 0x000000051a137211 */ /* 0x080fe200020f0eff */
[----:B0-----:R-:W-:Y:S01]  /*51e0*/  IMAD R13, R13, 0x134, RZ ;  /* 0x000001340d0d7824 */ /* 0x001fe200078e02ff */
[----:B------:R-:W-:Y:S01]  /*51f0*/  LEA.HI.X.SX32 R25, R11, R5, 0x1, P3 ;  /* 0x000000050b197211 */ /* 0x000fe200018f0eff */
[----:B--2---:R-:W-:Y:S02]  /*5200*/  IMAD R10, R10, 0x9a, RZ ;  /* 0x0000009a0a0a7824 */ /* 0x004fe400078e02ff */
[----:B------:R0:W-:Y:S02]  /*5210*/  STL.64 [R1+0xb50], R18 ;  /* 0x000b501201007387 */ /* 0x0001e40000100a00 */
[----:B------:R-:W2:Y:S02]  /*5220*/  LDC R11, c[0x0][0x3d8] ;  /* 0x0000f600ff0b7b82 */ /* 0x000ea40000000800 */
[----:B------:R5:W-:Y:S01]  /*5230*/  STL.64 [R1+0x9b0], R24 ;  /* 0x0009b01801007387 */ /* 0x000be20000100a00 */
[----:B0-----:R-:W-:-:S02]  /*5240*/  IADD3 R18, P4, PT, R10, R4, RZ ;  /* 0x000000040a127210 */ /* 0x001fc40007f9e0ff */
[----:B-----5:R-:W-:-:S03]  /*5250*/  IADD3 R24, P3, PT, R13, R4, RZ ;  /* 0x000000040d187210 */ /* 0x020fc60007f7e0ff */
[----:B------:R-:W0:Y:S01]  /*5260*/  LDC R13, c[0x0][0x3d8] ;  /* 0x0000f600ff0d7b82 */ /* 0x000e220000000800 */
[----:B----4-:R-:W-:-:S05]  /*5270*/  IMAD R12, R12, 0x4d, RZ ;  /* 0x0000004d0c0c7824 */ /* 0x010fca00078e02ff */
[-C--:B------:R-:W-:Y:S02]  /*5280*/  LEA.HI.X.SX32 R19, R12, R5.reuse, 0x1, P4 ;  /* 0x000000050c137211 */ /* 0x080fe400020f0eff */
[----:B------:R-:W4:Y:S01]  /*5290*/  LDC R12, c[0x0][0x3d8] ;  /* 0x0000f600ff0c7b82 */ /* 0x000f220000000800 */
[----:B------:R5:W-:Y:S01]  /*52a0*/  STL.64 [R1+0x9a8], R14 ;  /* 0x0009a80e01007387 */ /* 0x000be20000100a00 */
[----:B0-----:R-:W-:Y:S01]  /*52b0*/  IMAD R26, R13, 0x136, RZ ;  /* 0x000001360d1a7824 */ /* 0x001fe200078e02ff */
[----:B------:R-:W-:-:S05]  /*52c0*/  LEA.HI.X.SX32 R25, R10, R5, 0x1, P3 ;  /* 0x000000050a197211 */ /* 0x000fca00018f0eff */
[----:B------:R-:W0:Y:S01]  /*52d0*/  LDC R13, c[0x0][0x3d8] ;  /* 0x0000f600ff0d7b82 */ /* 0x000e220000000800 */
[----:B-----5:R-:W-:Y:S01]  /*52e0*/  IADD3 R14, P5, PT, R26, R4, RZ ;  /* 0x000000041a0e7210 */ /* 0x020fe20007fbe0ff */
[----:B----4-:R-:W-:-:S06]  /*52f0*/  IMAD R26, R12, 0x9b, RZ ;  /* 0x0000009b0c1a7824 */ /* 0x010fcc00078e02ff */
[----:B------:R-:W4:Y:S01]  /*5300*/  LDC R12, c[0x0][0x3d8] ;  /* 0x0000f600ff0c7b82 */ /* 0x000f220000000800 */
[----:B--2---:R-:W-:Y:S01]  /*5310*/  IMAD R11, R11, 0x4e, RZ ;  /* 0x0000004e0b0b7824 */ /* 0x004fe200078e02ff */
[----:B------:R2:W-:Y:S06]  /*5320*/  STL.64 [R1+0xb48], R18 ;  /* 0x000b481201007387 */ /* 0x0005ec0000100a00 */
[----:B------:R-:W5:Y:S01]  /*5330*/  LDC R10, c[0x0][0x3d8] ;  /* 0x0000f600ff0a7b82 */ /* 0x000f620000000800 */
[----:B------:R-:W-:Y:S02]  /*5340*/  LEA.HI.X.SX32 R15, R26, R5, 0x1, P5 ;  /* 0x000000051a0f7211 */ /* 0x000fe400028f0eff */
[----:B--2---:R-:W-:-:S05]  /*5350*/  IADD3 R18, P4, PT, R11, R4, RZ ;  /* 0x000000040b127210 */ /* 0x004fca0007f9e0ff */
[----:B------:R-:W2:Y:S01]  /*5360*/  LDC R26, c[0x0][0x3d8] ;  /* 0x0000f600ff1a7b82 */ /* 0x000ea20000000800 */
[----:B----4-:R-:W-:-:S05]  /*5370*/  IMAD R12, R12, 0x27, RZ ;  /* 0x000000270c0c7824 */ /* 0x010fca00078e02ff */
[----:B------:R-:W-:Y:S02]  /*5380*/  LEA.HI.X.SX32 R19, R12, R5, 0x1, P4 ;  /* 0x000000050c137211 */ /* 0x000fe400020f0eff */
[----:B------:R-:W4:Y:S01]  /*5390*/  LDC R12, c[0x0][0x3d8] ;  /* 0x0000f600ff0c7b82 */ /* 0x000f220000000800 */
[----:B0-----:R-:W-:Y:S02]  /*53a0*/  IMAD R13, R13, 0x9c, RZ ;  /* 0x0000009c0d0d7824 */ /* 0x001fe400078e02ff */
[----:B-----5:R-:W-:Y:S01]  /*53b0*/  IMAD R10, R10, 0x138, RZ ;  /* 0x000001380a0a7824 */ /* 0x020fe200078e02ff */
[----:B------:R0:W-:Y:S04]  /*53c0*/  STL.64 [R1+0x9a0], R24 ;  /* 0x0009a01801007387 */ /* 0x0001e80000100a00 */
[----:B------:R5:W-:Y:S01]  /*53d0*/  STL.64 [R1+0x998], R14 ;  /* 0x0009980e01007387 */ /* 0x000be20000100a00 */
[----:B--2---:R-:W-:Y:S01]  /*53e0*/  IMAD R26, R26, 0x13a, RZ ;  /* 0x0000013a1a1a7824 */ /* 0x004fe200078e02ff */
[----:B0-----:R-:W-:-:S02]  /*53f0*/  IADD3 R24, P3, PT, R13, R4, RZ ;  /* 0x000000040d187210 */ /* 0x001fc40007f7e0ff */
[-C--:B-----5:R-:W-:Y:S02]  /*5400*/  IADD3 R14, P5, PT, R10, R4.reuse, RZ ;  /* 0x000000040a0e7210 */ /* 0x0a0fe40007fbe0ff */
[-C--:B------:R-:W-:Y:S01]  /*5410*/  LEA.HI.X.SX32 R25, R11, R5.reuse, 0x1, P3 ;  /* 0x000000050b197211 */ /* 0x080fe200018f0eff */
[----:B------:R-:W0:Y:S01]  /*5420*/  LDC R10, c[0x0][0x3d8] ;  /* 0x0000f600ff0a7b82 */ /* 0x000e220000000800 */
[----:B------:R-:W-:Y:S01]  /*5430*/  LEA.HI.X.SX32 R15, R13, R5, 0x1, P5 ;  /* 0x000000050d0f7211 */ /* 0x000fe200028f0eff */
[----:B----4-:R-:W-:Y:S01]  /*5440*/  IMAD R12, R12, 0x13c, RZ ;  /* 0x0000013c0c0c7824 */ /* 0x010fe200078e02ff */
[----:B------:R2:W-:Y:S04]  /*5450*/  STL.64 [R1+0xc28], R18 ;  /* 0x000c281201007387 */ /* 0x0005e80000100a00 */
[----:B------:R-:W-:Y:S01]  /*5460*/  STL.64 [R1+0xb40], R24 ;  /* 0x000b401801007387 */ /* 0x000fe20000100a00 */
[----:B------:R-:W4:Y:S03]  /*5470*/  LDC R13, c[0x0][0x3d8] ;  /* 0x0000f600ff0d7b82 */ /* 0x000f260000000800 */
[----:B------:R5:W-:Y:S01]  /*5480*/  STL.64 [R1+0x990], R14 ;  /* 0x0009900e01007387 */ /* 0x000be20000100a00 */
[----:B--2---:R-:W-:-:S04]  /*5490*/  IADD3 R18, P4, PT, R26, R4, RZ ;  /* 0x000000041a127210 */ /* 0x004fc80007f9e0ff */
[----:B------:R-:W2:Y:S01]  /*54a0*/  LDC R26, c[0x0][0x3d8] ;  /* 0x0000f600ff1a7b82 */ /* 0x000ea20000000800 */
[----:B-----5:R-:W-:-:S07]  /*54b0*/  IADD3 R14, P5, PT, R12, R4, RZ ;  /* 0x000000040c0e7210 */ /* 0x020fce0007fbe0ff */
[----:B------:R-:W5:Y:S01]  /*54c0*/  LDC R12, c[0x0][0x3d8] ;  /* 0x0000f600ff0c7b82 */ /* 0x000f620000000800 */
[----:B0-----:R-:W-:-:S05]  /*54d0*/  IMAD R10, R10, 0x9e, RZ ;  /* 0x0000009e0a0a7824 */ /* 0x001fca00078e02ff */
[----:B------:R-:W-:Y:S01]  /*54e0*/  IADD3 R24, P3, PT, R10, R4, RZ ;  /* 0x000000040a187210 */ /* 0x000fe20007f7e0ff */
[----:B--2---:R-:W-:Y:S02]  /*54f0*/  IMAD R22, R26, 0x9d, RZ ;  /* 0x0000009d1a167824 */ /* 0x004fe400078e02ff */
[----:B----4-:R-:W-:Y:S02]  /*5500*/  IMAD R26, R13, 0x13e, RZ ;  /* 0x0000013e0d1a7824 */ /* 0x010fe400078e02ff */
[----:B-----5:R-:W-:Y:S02]  /*5510*/  IMAD R13, R12, 0x4f, RZ ;  /* 0x0000004f0c0d7824 */ /* 0x020fe400078e02ff */
[----:B------:R-:W0:Y:S03]  /*5520*/  LDC R12, c[0x0][0x3d8] ;  /* 0x0000f600ff0c7b82 */ /* 0x000e260000000800 */
[----:B------:R-:W-:-:S05]  /*5530*/  LEA.HI.X.SX32 R25, R13, R5, 0x1, P3 ;  /* 0x000000050d197211 */ /* 0x000fca00018f0eff */
[----:B------:R-:W2:Y:S01]  /*5540*/  LDC R13, c[0x0][0x3d8] ;  /* 0x0000f600ff0d7b82 */ /* 0x000ea20000000800 */
[-C--:B------:R-:W-:Y:S02]  /*5550*/  LEA.HI.X.SX32 R15, R10, R5.reuse, 0x1, P5 ;  /* 0x000000050a0f7211 */ /* 0x080fe400028f0eff */
[----:B------:R-:W-:Y:S01]  /*5560*/  LEA.HI.X.SX32 R19, R22, R5, 0x1, P4 ;  /* 0x0000000516137211 */ /* 0x000fe200020f0eff */
[----:B---3--:R-:W-:Y:S02]  /*5570*/  IMAD R29, R28, 0xa, RZ ;  /* 0x0000000a1c1d7824 */ /* 0x008fe400078e02ff */
[----:B0-----:R-:W-:Y:S02]  /*5580*/  IMAD R22, R12, 0x14, RZ ;  /* 0x000000140c167824 */ /* 0x001fe400078e02ff */
[----:B------:R-:W0:Y:S01]  /*5590*/  LDC R12, c[0x0][0x3d8] ;  /* 0x0000f600ff0c7b82 */ /* 0x000e220000000800 */
[----:B--2---:R-:W-:-:S07]  /*55a0*/  IMAD R10, R13, 0x9f, RZ ;  /* 0x0000009f0d0a7824 */ /* 0x004fce00078e02ff */
[----:B------:R-:W2:Y:S01]  /*55b0*/  LDC R13, c[0x0][0x3d8] ;  /* 0x0000f600ff0d7b82 */ /* 0x000ea20000000800 */
[----:B------:R3:W-:Y:S01]  /*55c0*/  STL.64 [R1+0x988], R18 ;  /* 0x0009881201007387 */ /* 0x0007e20000100a00 */
[----:B------:R-:W-:Y:S01]  /*55d0*/  IMAD R28, R28, 0x5, RZ ;  /* 0x000000051c1c7824 */ /* 0x000fe200078e02ff */
[-C--:B------:R-:W-:Y:S02]  /*55e0*/  IADD3 R20, P6, PT, R29, R4.reuse, RZ ;  /* 0x000000041d147210 */ /* 0x080fe40007fde0ff */
[----:B------:R-:W-:Y:S02]  /*55f0*/  STL.64 [R1+0xb38], R24 ;  /* 0x000b381801007387 */ /* 0x000fe40000100a00 */
[----:B------:R-:W-:Y:S02]  /*5600*/  LEA.HI.X.SX32 R21, R28, R5, 0x1, P6 ;  /* 0x000000051c157211 */ /* 0x000fe400030f0eff */
[----:B------:R-:W4:Y:S01]  /*5610*/  LDC R28, c[0x0][0x3d8] ;  /* 0x0000f600ff1c7b82 */ /* 0x000f220000000800 */
[----:B---3--:R-:W-:-:S04]  /*5620*/  IADD3 R18, P4, PT, R26, R4, RZ ;  /* 0x000000041a127210 */ /* 0x008fc80007f9e0ff */
[----:B------:R-:W-:-:S03]  /*5630*/  LEA.HI.X.SX32 R19, R10, R5, 0x1, P4 ;  /* 0x000000050a137211 */ /* 0x000fc600020f0eff */
[----:B------:R-:W3:Y:S01]  /*5640*/  LDC R10, c[0x0][0x3d8] ;  /* 0x0000f600ff0a7b82 */ /* 0x000ee20000000800 */
[----:B------:R-:W-:Y:S01]  /*5650*/  STL.64 [R1+0x980], R14 ;  /* 0x0009800e01007387 */ /* 0x000fe20000100a00 */
[----:B--2---:R-:W-:-:S03]  /*5660*/  IMAD R13, R13, 0x50, RZ ;  /* 0x000000500d0d7824 */ /* 0x004fc600078e02ff */
[----:B------:R2:W-:Y:S01]  /*5670*/  STL.64 [R1+0x978], R18 ;  /* 0x0009781201007387 */ /* 0x0005e20000100a00 */
[----:B0-----:R-:W-:-:S03]  /*5680*/  IMAD R12, R12, 0x28, RZ ;  /* 0x000000280c0c7824 */ /* 0x001fc600078e02ff */
[----:B------:R0:W-:Y:S02]  /*5690*/  STL.64 [R1+0xce8], R20 ;  /* 0x000ce81401007387 */ /* 0x0001e40000100a00 */
[-C--:B--2---:R-:W-:Y:S02]  /*56a0*/  IADD3 R18, P4, PT, R12, R4.reuse, RZ ;  /* 0x000000040c127210 */ /* 0x084fe40007f9e0ff */
[----:B0-----:R-:W-:-:S04]  /*56b0*/  IADD3 R20, P6, PT, R13, R4, RZ ;  /* 0x000000040d147210 */ /* 0x001fc80007fde0ff */
[-C--:B------:R-:W-:Y:S02]  /*56c0*/  LEA.HI.X.SX32 R21, R12, R5.reuse, 0x1, P6 ;  /* 0x000000050c157211 */ /* 0x080fe400030f0eff */
[----:B------:R-:W0:Y:S01]  /*56d0*/  LDC R12, c[0x0][0x3d8] ;  /* 0x0000f600ff0c7b82 */ /* 0x000e220000000800 */
[-C--:B------:R-:W-:Y:S01]  /*56e0*/  IADD3 R14, P5, PT, R22, R4.reuse, RZ ;  /* 0x00000004160e7210 */ /* 0x080fe20007fbe0ff */
[----:B---3--:R-:W-:Y:S01]  /*56f0*/  IMAD R10, R10, 0xa0, RZ ;  /* 0x000000a00a0a7824 */ /* 0x008fe200078e02ff */
[-C--:B------:R-:W-:Y:S02]  /*5700*/  LEA.HI.X.SX32 R19, R22, R5.reuse, 0x1, P4 ;  /* 0x0000000516137211 */ /* 0x080fe400020f0eff */
[----:B------:R-:W-:Y:S01]  /*5710*/  LEA.HI.X.SX32 R15, R29, R5, 0x1, P5 ;  /* 0x000000051d0f7211 */ /* 0x000fe200028f0eff */
[----:B----4-:R-:W-:Y:S02]  /*5720*/  IMAD R26, R28, 0x140, RZ ;  /* 0x000001401c1a7824 */ /* 0x010fe400078e02ff */
[----:B------:R-:W2:Y:S02]  /*5730*/  LDC R28, c[0x0][0x3d8] ;  /* 0x0000f600ff1c7b82 */ /* 0x000ea40000000800 */
[----:B------:R3:W-:Y:S04]  /*5740*/  STL.64 [R1+0xcd0], R14 ;  /* 0x000cd00e01007387 */ /* 0x0007e80000100a00 */
[----:B------:R4:W-:Y:S02]  /*5750*/  STL.64 [R1+0xc98], R18 ;  /* 0x000c981201007387 */ /* 0x0009e40000100a00 */
[----:B------:R-:W5:Y:S01]  /*5760*/  LDC R29, c[0x0][0x3d8] ;  /* 0x0000f600ff1d7b82 */ /* 0x000f620000000800 */
[----:B---3--:R-:W-:-:S02]  /*5770*/  IADD3 R14, P5, PT, R10, R4, RZ ;  /* 0x000000040a0e7210 */ /* 0x008fc40007fbe0ff */
[-C--:B----4-:R-:W-:Y:S02]  /*5780*/  IADD3 R18, P4, PT, R26, R4.reuse, RZ ;  /* 0x000000041a127210 */ /* 0x090fe40007f9e0ff */
[-C--:B------:R-:W-:Y:S01]  /*5790*/  LEA.HI.X.SX32 R15, R13, R5.reuse, 0x1, P5 ;  /* 0x000000050d0f7211 */ /* 0x080fe200028f0eff */
[----:B0-----:R-:W-:Y:S01]  /*57a0*/  IMAD R12, R12, 0x144, RZ ;  /* 0x000001440c0c7824 */ /* 0x001fe200078e02ff */
[----:B------:R-:W-:Y:S01]  /*57b0*/  LEA.HI.X.SX32 R19, R10, R5, 0x1, P4 ;  /* 0x000000050a137211 */ /* 0x000fe200020f0eff */
[----:B------:R-:W0:Y:S01]  /*57c0*/  LDC R13, c[0x0][0x3d8] ;  /* 0x0000f600ff0d7b82 */ /* 0x000e220000000800 */
[----:B------:R-:W-:Y:S04]  /*57d0*/  STL.64 [R1+0xc20], R20 ;  /* 0x000c201401007387 */ /* 0x000fe80000100a00 */
[----:B------:R-:W-:Y:S04]  /*57e0*/  STL.64 [R1+0xb30], R14 ;  /* 0x000b300e01007387 */ /* 0x000fe80000100a00 */
[----:B------:R3:W-:Y:S02]  /*57f0*/  STL.64 [R1+0x970], R18 ;  /* 0x0009701201007387 */ /* 0x0007e40000100a00 */
[----:B---3--:R-:W-:-:S02]  /*5800*/  IADD3 R18, P4, PT, R12, R4, RZ ;  /* 0x000000040c127210 */ /* 0x008fc40007f9e0ff */
[----:B------:R-:W3:Y:S01]  /*5810*/  LDC R12, c[0x0][0x3d8] ;  /* 0x0000f600ff0c7b82 */ /* 0x000ee20000000800 */
[----:B--2---:R-:W-:Y:S02]  /*5820*/  IMAD R28, R28, 0x142, RZ ;  /* 0x000001421c1c7824 */ /* 0x004fe400078e02ff */
[----:B0-----:R-:W-:-:S03]  /*5830*/  IMAD R10, R13, 0xa1, RZ ;  /* 0x000000a10d0a7824 */ /* 0x001fc600078e02ff */
[----:B------:R-:W-:Y:S02]  /*5840*/  IADD3 R20, P6, PT, R28, R4, RZ ;  /* 0x000000041c147210 */ /* 0x000fe40007fde0ff */
[----:B------:R-:W0:Y:S02]  /*5850*/  LDC R28, c[0x0][0x3d8] ;  /* 0x0000f600ff1c7b82 */ /* 0x000e240000000800 */
[----:B------:R-:W-:-:S05]  /*5860*/  LEA.HI.X.SX32 R21, R10, R5, 0x1, P6 ;  /* 0x000000050a157211 */ /* 0x000fca00030f0eff */
[----:B------:R2:W-:Y:S01]  /*5870*/  STL.64 [R1+0x968], R20 ;  /* 0x0009681401007387 */ /* 0x0005e20000100a00 */
[----:B-----5:R-:W-:Y:S01]  /*5880*/  IMAD R29, R29, 0xa2, RZ ;  /* 0x000000a21d1d7824 */ /* 0x020fe200078e02ff */
[----:B------:R-:W4:Y:S01]  /*5890*/  LDC R13, c[0x0][0x3d8] ;  /* 0x0000f600ff0d7b82 */ /* 0x000f220000000800 */
[----:B---3--:R-:W-:-:S07]  /*58a0*/  IMAD R12, R12, 0x146, RZ ;  /* 0x000001460c0c7824 */ /* 0x008fce00078e02ff */
[----:B------:R-:W3:Y:S01]  /*58b0*/  LDC R10, c[0x0][0x3d8] ;  /* 0x0000f600ff0a7b82 */ /* 0x000ee20000000800 */
[----:B--2---:R-:W-:-:S07]  /*58c0*/  IADD3 R20, P6, PT, R12, R4, RZ ;  /* 0x000000040c147210 */ /* 0x004fce0007fde0ff */
[----:B------:R-:W2:Y:S01]  /*58d0*/  LDC R12, c[0x0][0x3d8] ;  /* 0x0000f600ff0c7b82 */ /* 0x000ea20000000800 */
[----:B0-----:R-:W-:Y:S01]  /*58e0*/  IMAD R28, R28, 0x51, RZ ;  /* 0x000000511c1c7824 */ /* 0x001fe200078e02ff */
[----:B------:R-:W-:-:S04]  /*58f0*/  IADD3 R14, P5, PT, R29, R4, RZ ;  /* 0x000000041d0e7210 */ /* 0x000fc80007fbe0ff */
[-C--:B------:R-:W-:Y:S01]  /*5900*/  LEA.HI.X.SX32 R15, R28, R5.reuse, 0x1, P5 ;  /* 0x000000051c0f7211 */ /* 0x080fe200028f0eff */
[----:B--2---:R-:W-:Y:S02]  /*5910*/  IMAD R28, R12, 0xa3, RZ ;  /* 0x000000a30c1c7824 */ /* 0x004fe400078e02ff */
[----:B------:R-:W0:Y:S01]  /*5920*/  LDC R12, c[0x0][0x3d8] ;  /* 0x0000f600ff0c7b82 */ /* 0x000e220000000800 */
[----:B------:R-:W-:-:S07]  /*5930*/  LEA.HI.X.SX32 R19, R29, R5, 0x1, P4 ;  /* 0x000000051d137211 */ /* 0x000fce00020f0eff */
[----:B------:R-:W2:Y:S01]  /*5940*/  LDC R29, c[0x0][0x3d8] ;  /* 0x0000f600ff1d7b82 */ /* 0x000ea20000000800 */
[----:B0-----:R-:W-:-:S07]  /*5950*/  IMAD R26, R12, 0x148, RZ ;  /* 0x000001480c1a7824 */ /* 0x001fce00078e02ff */
[----:B------:R-:W0:Y:S01]  /*5960*/  LDC R12, c[0x0][0x3d8] ;  /* 0x0000f600ff0c7b82 */ /* 0x000e220000000800 */
[----:B------:R-:W-:Y:S01]  /*5970*/  LEA.HI.X.SX32 R21, R28, R5, 0x1, P6 ;  /* 0x000000051c157211 */ /* 0x000fe200030f0eff */
[----:B------:R-:W-:Y:S04]  /*5980*/  STL.64 [R1+0xb28], R14 ;  /* 0x000b280e01007387 */ /* 0x000fe80000100a00 */
[----:B------:R-:W-:Y:S01]  /*5990*/  STL.64 [R1+0x960], R18 ;  /* 0x0009601201007387 */ /* 0x000fe20000100a00 */
[----:B----4-:R-:W-:Y:S01]  /*59a0*/  IMAD R13, R13, 0x52, RZ ;  /* 0x000000520d0d7824 */ /* 0x010fe200078e02ff */
[----:B------:R-:W4:Y:S02]  /*59b0*/  LDC R28, c[0x0][0x3d8] ;  /* 0x0000f600ff1c7b82 */ /* 0x000f240000000800 */
[----:B------:R5:W-:Y:S02]  /*59c0*/  STL.64 [R1+0x958], R20 ;  /* 0x0009581401007387 */ /* 0x000be40000100a00 */
[----:B-----5:R-:W-:Y:S01]  /*59d0*/  IADD3 R20, P6, PT, R26, R4, RZ ;  /* 0x000000041a147210 */ /* 0x020fe20007fde0ff */
[----:B--2---:R-:W-:-:S02]  /*59e0*/  IMAD R26, R29, 0x29, RZ ;  /* 0x000000291d1a7824 */ /* 0x004fc400078e02ff */
[----:B0-----:R-:W-:Y:S02]  /*59f0*/  IMAD R29, R12, 0xa6, RZ ;  /* 0x000000a60c1d7824 */ /* 0x001fe400078e02ff */
[----:B------:R-:W0:Y:S01]  /*5a00*/  LDC R12, c[0x0][0x3d8] ;  /* 0x0000f600ff0c7b82 */ /* 0x000e220000000800 */
[----:B---3--:R-:W-:Y:S01]  /*5a10*/  IMAD R10, R10, 0xa4, RZ ;  /* 0x000000a40a0a7824 */ /* 0x008fe200078e02ff */
[----:B------:R-:W-:-:S04]  /*5a20*/  IADD3 R14, P5, PT, R13, R4, RZ ;  /* 0x000000040d0e7210 */ /* 0x000fc80007fbe0ff */
[----:B------:R-:W-:Y:S02]  /*5a30*/  IADD3 R18, P4, PT, R10, R4, RZ ;  /* 0x000000040a127210 */ /* 0x000fe40007f9e0ff */
[-C--:B------:R-:W-:Y:S02]  /*5a40*/  LEA.HI.X.SX32 R15, R26, R5.reuse, 0x1, P5 ;  /* 0x000000051a0f7211 */ /* 0x080fe400028f0eff */
[-C--:B------:R-:W-:Y:S02]  /*5a50*/  LEA.HI.X.SX32 R19, R13, R5.reuse, 0x1, P4 ;  /* 0x000000050d137211 */ /* 0x080fe400020f0eff */
[----:B------:R-:W-:Y:S01]  /*5a60*/  LEA.HI.X.SX32 R21, R10, R5, 0x1, P6 ;  /* 0x000000050a157211 */ /* 0x000fe200030f0eff */
[----:B------:R-:W-:Y:S01]  /*5a70*/  STL.64 [R1+0xc18], R14 ;  /* 0x000c180e01007387 */ /* 0x000fe20000100a00 */
[----:B------:R-:W2:Y:S03]  /*5a80*/  LDC R10, c[0x0][0x3d8] ;  /* 0x0000f600ff0a7b82 */ /* 0x000ea60000000800 */
[----:B------:R-:W-:Y:S01]  /*5a90*/  STL.64 [R1+0xb20], R18 ;  /* 0x000b201201007387 */ /* 0x000fe20000100a00 */
[----:B0-----:R-:W-:-:S04]  /*5aa0*/  IMAD R13, R12, 0x14c, RZ ;  /* 0x0000014c0c0d7824 */ /* 0x001fc800078e02ff */
[----:B------:R-:W0:Y:S01]  /*5ab0*/  LDC R12, c[0x0][0x3d8] ;  /* 0x0000f600ff0c7b82 */ /* 0x000e220000000800 */
[----:B------:R3:W-:Y:S02]  /*5ac0*/  STL.64 [R1+0x950], R20 ;  /* 0x0009501401007387 */ /* 0x0007e40000100a00 */
[----:B---3--:R-:W-:-:S05]  /*5ad0*/  IADD3 R20, P6, PT, R13, R4, RZ ;  /* 0x000000040d147210 */ /* 0x008fca0007fde0ff */
[----:B------:R-:W3:Y:S01]  /*5ae0*/  LDC R13, c[0x0][0x3d8] ;  /* 0x0000f600ff0d7b82 */ /* 0x000ee20000000800 */
[----:B----4-:R-:W-:-:S05]  /*5af0*/  IMAD R28, R28, 0x14a, RZ ;  /* 0x0000014a1c1c7824 */ /* 0x010fca00078e02ff */
[-C--:B------:R-:W-:Y:S01]  /*5b00*/  IADD3 R14, P5, PT, R28, R4.reuse, RZ ;  /* 0x000000041c0e7210 */ /* 0x080fe20007fbe0ff */
[----:B0-----:R-:W-:Y:S01]  /*5b10*/  IMAD R28, R12, 0xa5, RZ ;  /* 0x000000a50c1c7824 */ /* 0x001fe200078e02ff */
[----:B------:R-:W-:Y:S01]  /*5b20*/  IADD3 R18, P4, PT, R29, R4, RZ ;  /* 0x000000041d127210 */ /* 0x000fe20007f9e0ff */
[----:B------:R-:W0:Y:S03]  /*5b30*/  LDC R12, c[0x0][0x3d8] ;  /* 0x0000f600ff0c7b82 */ /* 0x000e260000000800 */
[-C--:B------:R-:W-:Y:S01]  /*5b40*/  LEA.HI.X.SX32 R15, R28, R5.reuse, 0x1, P5 ;  /* 0x000000051c0f7211 */ /* 0x080fe200028f0eff */
[----:B--2---:R-:W-:Y:S02]  /*5b50*/  IMAD R28, R10, 0x14e, RZ ;  /* 0x0000014e0a1c7824 */ /* 0x004fe400078e02ff */
[----:B---3--:R-:W-:Y:S02]  /*5b60*/  IMAD R10, R13, 0x53, RZ ;  /* 0x000000530d0a7824 */ /* 0x008fe400078e02ff */
[----:B------:R-:W2:Y:S03]  /*5b70*/  LDC R13, c[0x0][0x3d8] ;  /* 0x0000f600ff0d7b82 */ /* 0x000ea60000000800 */
[----:B------:R-:W-:-:S05]  /*5b80*/  LEA.HI.X.SX32 R19, R10, R5, 0x1, P4 ;  /* 0x000000050a137211 */ /* 0x000fca00020f0eff */
[----:B------:R-:W3:Y:S01]  /*5b90*/  LDC R10, c[0x0][0x3d8] ;  /* 0x0000f600ff0a7b82 */ /* 0x000ee20000000800 */
[----:B------:R-:W-:Y:S01]  /*5ba0*/  LEA.HI.X.SX32 R21, R29, R5, 0x1, P6 ;  /* 0x000000051d157211 */ /* 0x000fe200030f0eff */
[----:B------:R4:W-:Y:S06]  /*5bb0*/  STL.64 [R1+0x948], R14 ;  /* 0x0009480e01007387 */ /* 0x0009ec0000100a00 */
[----:B------:R-:W5:Y:S01]  /*5bc0*/  LDC R29, c[0x0][0x3d8] ;  /* 0x0000f600ff1d7b82 */ /* 0x000f620000000800 */
[----:B------:R-:W-:Y:S01]  /*5bd0*/  STL.64 [R1+0xb18], R18 ;  /* 0x000b181201007387 */ /* 0x000fe20000100a00 */
[----:B----4-:R-:W-:-:S06]  /*5be0*/  IADD3 R14, P5, PT, R28, R4, RZ ;  /* 0x000000041c0e7210 */ /* 0x010fcc0007fbe0ff */
[----:B------:R-:W4:Y:S01]  /*5bf0*/  LDC R28, c[0x0][0x3d8] ;  /* 0x0000f600ff1c7b82 */ /* 0x000f220000000800 */
[----:B--2---:R-:W-:Y:S01]  /*5c00*/  IMAD R13, R13, 0x54, RZ ;  /* 0x000000540d0d7824 */ /* 0x004fe200078e02ff */
[----:B------:R2:W-:Y:S01]  /*5c10*/  STL.64 [R1+0x940], R20 ;  /* 0x0009401401007387 */ /* 0x0005e20000100a00 */
[----:B0-----:R-:W-:Y:S02]  /*5c20*/  IMAD R12, R12, 0x2a, RZ ;  /* 0x0000002a0c0c7824 */ /* 0x001fe400078e02ff */
[----:B---3--:R-:W-:-:S03]  /*5c30*/  IMAD R26, R10, 0xa7, RZ ;  /* 0x000000a70a1a7824 */ /* 0x008fc600078e02ff */
[----:B------:R-:W0:Y:S01]  /*5c40*/  LDC R10, c[0x0][0x3d8] ;  /* 0x0000f600ff0a7b82 */ /* 0x000e220000000800 */
[-C--:B--2---:R-:W-:Y:S02]  /*5c50*/  IADD3 R20, P6, PT, R13, R4.reuse, RZ ;  /* 0x000000040d147210 */ /* 0x084fe40007fde0ff */
[C---:B------:R-:W-:Y:S02]  /*5c60*/  IADD3 R18, P4, PT, R12.reuse, R4, RZ ;  /* 0x000000040c127210 */ /* 0x040fe40007f9e0ff */
[----:B------:R-:W-:-:S03]  /*5c70*/  LEA.HI.X.SX32 R21, R12, R5, 0x1, P6 ;  /* 0x000000050c157211 */ /* 0x000fc600030f0eff */
[----:B------:R-:W2:Y:S01]  /*5c80*/  LDC R12, c[0x0][0x3d8] ;  /* 0x0000f600ff0c7b82 */ /* 0x000ea20000000800 */
[----:B-----5:R-:W-:Y:S01]  /*5c90*/  IMAD R22, R29, 0x15, RZ ;  /* 0x000000151d167824 */ /* 0x020fe200078e02ff */
[----:B------:R-:W-:Y:S01]  /*5ca0*/  LEA.HI.X.SX32 R15, R26, R5, 0x1, P5 ;  /* 0x000000051a0f7211 */ /* 0x000fe200028f0eff */
[----:B----4-:R-:W-:-:S03]  /*5cb0*/  IMAD R28, R28, 0xa8, RZ ;  /* 0x000000a81c1c7824 */ /* 0x010fc600078e02ff */
[----:B------:R-:W-:Y:S01]  /*5cc0*/  LEA.HI.X.SX32 R19, R22, R5, 0x1, P4 ;  /* 0x0000000516137211 */ /* 0x000fe200020f0eff */
[----:B------:R3:W-:Y:S01]  /*5cd0*/  STL.64 [R1+0x938], R14 ;  /* 0x0009380e01007387 */ /* 0x0007e20000100a00 */
[----:B------:R-:W4:Y:S01]  /*5ce0*/  LDC R29, c[0x0][0x3d8] ;  /* 0x0000f600ff1d7b82 */ /* 0x000f220000000800 */
[----:B0-----:R-:W-:Y:S02]  /*5cf0*/  IMAD R26, R10, 0x150, RZ ;  /* 0x000001500a1a7824 */ /* 0x001fe400078e02ff */
[----:B------:R0:W-:Y:S05]  /*5d00*/  STL.64 [R1+0xc90], R18 ;  /* 0x000c901201007387 */ /* 0x0001ea0000100a00 */
[----:B------:R-:W5:Y:S01]  /*5d10*/  LDC R10, c[0x0][0x3d8] ;  /* 0x0000f600ff0a7b82 */ /* 0x000f620000000800 */
[----:B---3--:R-:W-:-:S04]  /*5d20*/  IADD3 R14, P5, PT, R28, R4, RZ ;  /* 0x000000041c0e7210 */ /* 0x008fc80007fbe0ff */
[-C--:B------:R-:W-:Y:S01]  /*5d30*/  LEA.HI.X.SX32 R15, R13, R5.reuse, 0x1, P5 ;  /* 0x000000050d0f7211 */ /* 0x080fe200028f0eff */
[----:B--2---:R-:W-:Y:S02]  /*5d40*/  IMAD R12, R12, 0x154, RZ ;  /* 0x000001540c0c7824 */ /* 0x004fe400078e02ff */
[----:B------:R-:W2:Y:S01]  /*5d50*/  LDC R13, c[0x0][0x3d8] ;  /* 0x0000f600ff0d7b82 */ /* 0x000ea20000000800 */
[-C--:B0-----:R-:W-:Y:S01]  /*5d60*/  IADD3 R18, P4, PT, R26, R4.reuse, RZ ;  /* 0x000000041a127210 */ /* 0x081fe20007f9e0ff */
[----:B------:R-:W-:Y:S03]  /*5d70*/  STL.64 [R1+0xc10], R20 ;  /* 0x000c101401007387 */ /* 0x000fe60000100a00 */
[----:B------:R-:W-:Y:S01]  /*5d80*/  LEA.HI.X.SX32 R19, R28, R5, 0x1, P4 ;  /* 0x000000051c137211 */ /* 0x000fe200020f0eff */
[----:B------:R-:W-:Y:S04]  /*5d90*/  STL.64 [R1+0xb10], R14 ;  /* 0x000b100e01007387 */ /* 0x000fe80000100a00 */
[----:B------:R0:W-:Y:S02]  /*5da0*/  STL.64 [R1+0x930], R18 ;  /* 0x0009301201007387 */ /* 0x0001e40000100a00 */
[----:B0-----:R-:W-:-:S02]  /*5db0*/  IADD3 R18, P4, PT, R12, R4, RZ ;  /* 0x000000040c127210 */ /* 0x001fc40007f9e0ff */
[----:B------:R-:W0:Y:S01]  /*5dc0*/  LDC R12, c[0x0][0x3d8] ;  /* 0x0000f600ff0c7b82 */ /* 0x000e220000000800 */
[----:B----4-:R-:W-:Y:S02]  /*5dd0*/  IMAD R29, R29, 0x152, RZ ;  /* 0x000001521d1d7824 */ /* 0x010fe400078e02ff */
[----:B--2---:R-:W-:-:S03]  /*5de0*/  IMAD R28, R13, 0xa9, RZ ;  /* 0x000000a90d1c7824 */ /* 0x004fc600078e02ff */
[----:B------:R-:W-:Y:S02]  /*5df0*/  IADD3 R20, P6, PT, R29, R4, RZ ;  /* 0x000000041d147210 */ /* 0x000fe40007fde0ff */
[----:B------:R-:W2:Y:S02]  /*5e00*/  LDC R29, c[0x0][0x3d8] ;  /* 0x0000f600ff1d7b82 */ /* 0x000ea40000000800 */
[----:B------:R-:W-:-:S05]  /*5e10*/  LEA.HI.X.SX32 R21, R28, R5, 0x1, P6 ;  /* 0x000000051c157211 */ /* 0x000fca00030f0eff */
[----:B------:R3:W-:Y:S01]  /*5e20*/  STL.64 [R1+0x928], R20 ;  /* 0x0009281401007387 */ /* 0x0007e20000100a00 */
[----:B------:R-:W4:Y:S01]  /*5e30*/  LDC R28, c[0x0][0x3d8] ;  /* 0x0000f600ff1c7b82 */ /* 0x000f220000000800 */
[----:B0-----:R-:W-:-:S07]  /*5e40*/  IMAD R12, R12, 0x156, RZ ;  /* 0x000001560c0c7824 */ /* 0x001fce00078e02ff */
[----:B------:R-:W0:Y:S01]  /*5e50*/  LDC R13, c[0x0][0x3d8] ;  /* 0x0000f600ff0d7b82 */ /* 0x000e220000000800 */
[----:B---3--:R-:W-:-:S07]  /*5e60*/  IADD3 R20, P6, PT, R12, R4, RZ ;  /* 0x000000040c147210 */ /* 0x008fce0007fde0ff */
[----:B------:R-:W3:Y:S01]  /*5e70*/  LDC R12, c[0x0][0x3d8] ;  /* 0x0000f600ff0c7b82 */ /* 0x000ee20000000800 */
[----:B-----5:R-:W-:Y:S02]  /*5e80*/  IMAD R10, R10, 0xaa, RZ ;  /* 0x000000aa0a0a7824 */ /* 0x020fe400078e02ff */
[----:B--2---:R-:W-:Y:S02]  /*5e90*/  IMAD R29, R29, 0x55, RZ ;  /* 0x000000551d1d7824 */ /* 0x004fe400078e02ff */
[----:B---3--:R-:W-:-:S05]  /*5ea0*/  IMAD R12, R12, 0xab, RZ ;  /* 0x000000ab0c0c7824 */ /* 0x008fca00078e02ff */
[-C--:B------:R-:W-:Y:S02]  /*5eb0*/  LEA.HI.X.SX32 R21, R12, R5.reuse, 0x1, P6 ;  /* 0x000000050c157211 */ /* 0x080fe400030f0eff */
[----:B------:R-:W2:Y:S01]  /*5ec0*/  LDC R12, c[0x0][0x3d8] ;  /* 0x0000f600ff0c7b82 */ /* 0x000ea20000000800 */
[-C--:B------:R-:W-:Y:S01]  /*5ed0*/  IADD3 R14, P5, PT, R10, R4.reuse, RZ ;  /* 0x000000040a0e7210 */ /* 0x080fe20007fbe0ff */
[----:B----4-:R-:W-:Y:S01]  /*5ee0*/  IMAD R28, R28, 0xac, RZ ;  /* 0x000000ac1c1c7824 */ /* 0x010fe200078e02ff */
[-C--:B------:R-:W-:Y:S02]  /*5ef0*/  LEA.HI.X.SX32 R19, R10, R5.reuse, 0x1, P4 ;  /* 0x000000050a137211 */ /* 0x080fe400020f0eff */
[----:B------:R-:W-:Y:S01]  /*5f00*/  LEA.HI.X.SX32 R15, R29, R5, 0x1, P5 ;  /* 0x000000051d0f7211 */ /* 0x000fe200028f0eff */
[----:B0-----:R-:W-:Y:S02]  /*5f10*/  IMAD R13, R13, 0x56, RZ ;  /* 0x000000560d0d7824 */ /* 0x001fe400078e02ff */
[----:B------:R-:W0:Y:S02]  /*5f20*/  LDC R10, c[0x0][0x3d8] ;  /* 0x0000f600ff0a7b82 */ /* 0x000e240000000800 */
[----:B------:R3:W-:Y:S04]  /*5f30*/  STL.64 [R1+0xb08], R14 ;  /* 0x000b080e01007387 */ /* 0x0007e80000100a00 */
[----:B------:R4:W-:Y:S02]  /*5f40*/  STL.64 [R1+0x920], R18 ;  /* 0x0009201201007387 */ /* 0x0009e40000100a00 */
[----:B------:R-:W5:Y:S01]  /*5f50*/  LDC R29, c[0x0][0x3d8] ;  /* 0x0000f600ff1d7b82 */ /* 0x000f620000000800 */
[-C--:B---3--:R-:W-:Y:S01]  /*5f60*/  IADD3 R14, P5, PT, R13, R4.reuse, RZ ;  /* 0x000000040d0e7210 */ /* 0x088fe20007fbe0ff */
[----:B--2---:R-:W-:Y:S01]  /*5f70*/  IMAD R12, R12, 0x2b, RZ ;  /* 0x0000002b0c0c7824 */ /* 0x004fe200078e02ff */
[----:B----4-:R-:W-:-:S04]  /*5f80*/  IADD3 R18, P4, PT, R28, R4, RZ ;  /* 0x000000041c127210 */ /* 0x010fc80007f9e0ff */
[-C--:B------:R-:W-:Y:S02]  /*5f90*/  LEA.HI.X.SX32 R15, R12, R5.reuse, 0x1, P5 ;  /* 0x000000050c0f7211 */ /* 0x080fe400028f0eff */
[----:B------:R-:W-:Y:S01]  /*5fa0*/  LEA.HI.X.SX32 R19, R13, R5, 0x1, P4 ;  /* 0x000000050d137211 */ /* 0x000fe200020f0eff */
[----:B------:R-:W2:Y:S08]  /*5fb0*/  LDC R12, c[0x0][0x3d8] ;  /* 0x0000f600ff0c7b82 */ /* 0x000eb00000000800 */
[----:B------:R-:W3:Y:S01]  /*5fc0*/  LDC R13, c[0x0][0x3d8] ;  /* 0x0000f600ff0d7b82 */ /* 0x000ee20000000800 */
[----:B0-----:R-:W-:Y:S01]  /*5fd0*/  IMAD R26, R10, 0x158, RZ ;  /* 0x000001580a1a7824 */ /* 0x001fe200078e02ff */
[----:B------:R0:W-:Y:S04]  /*5fe0*/  STL.64 [R1+0x918], R20 ;  /* 0x0009181401007387 */ /* 0x0001e80000100a00 */
[----:B------:R-:W-:Y:S02]  /*5ff0*/  STL.64 [R1+0xc08], R14 ;  /* 0x000c080e01007387 */ /* 0x000fe40000100a00 */
[----:B------:R-:W4:Y:S01]  /*6000*/  LDC R10, c[0x0][0x3d8] ;  /* 0x0000f600ff0a7b82 */ /* 0x000f220000000800 */
[----:B0-----:R-:W-:Y:S01]  /*6010*/  IADD3 R20, P6, PT, R26, R4, RZ ;  /* 0x000000041a147210 */ /* 0x001fe20007fde0ff */
[----:B--2---:R-:W-:-:S03]  /*6020*/  IMAD R12, R12, 0x15c, RZ ;  /* 0x0000015c0c0c7824 */ /* 0x004fc600078e02ff */
[----:B------:R-:W-:Y:S01]  /*6030*/  LEA.HI.X.SX32 R21, R28, R5, 0x1, P6 ;  /* 0x000000051c157211 */ /* 0x000fe200030f0eff */
[----:B------:R-:W-:Y:S01]  /*6040*/  STL.64 [R1+0xb00], R18 ;  /* 0x000b001201007387 */ /* 0x000fe20000100a00 */
[----:B---3--:R-:W-:Y:S02]  /*6050*/  IMAD R28, R13, 0xad, RZ ;  /* 0x000000ad0d1c7824 */ /* 0x008fe400078e02ff */
[----:B------:R-:W0:Y:S01]  /*6060*/  LDC R13, c[0x0][0x3d8] ;  /* 0x0000f600ff0d7b82 */ /* 0x000e220000000800 */
[----:B------:R2:W-:Y:S01]  /*6070*/  STL.64 [R1+0x910], R20 ;  /* 0x0009101401007387 */ /* 0x0005e20000100a00 */
[----:B-----5:R-:W-:Y:S01]  /*6080*/  IMAD R29, R29, 0x15a, RZ ;  /* 0x0000015a1d1d7824 */ /* 0x020fe200078e02ff */
[----:B--2---:R-:W-:-:S05]  /*6090*/  IADD3 R20, P6, PT, R12, R4, RZ ;  /* 0x000000040c147210 */ /* 0x004fca0007fde0ff */
[----:B------:R-:W2:Y:S01]  /*60a0*/  LDC R12, c[0x0][0x3d8] ;  /* 0x0000f600ff0c7b82 */ /* 0x000ea20000000800 */
[----:B------:R-:W-:Y:S01]  /*60b0*/  IADD3 R14, P5, PT, R29, R4, RZ ;  /* 0x000000041d0e7210 */ /* 0x000fe20007fbe0ff */
[----:B----4-:R-:W-:-:S03]  /*60c0*/  IMAD R10, R10, 0xae, RZ ;  /* 0x000000ae0a0a7824 */ /* 0x010fc600078e02ff */
[----:B------:R-:W-:-:S03]  /*60d0*/  LEA.HI.X.SX32 R15, R28, R5, 0x1, P5 ;  /* 0x000000051c0f7211 */ /* 0x000fc600028f0eff */
[----:B------:R-:W3:Y:S01]  /*60e0*/  LDC R29, c[0x0][0x3d8] ;  /* 0x0000f600ff1d7b82 */ /* 0x000ee20000000800 */
[----:B0-----:R-:W-:Y:S01]  /*60f0*/  IMAD R28, R13, 0x15e, RZ ;  /* 0x0000015e0d1c7824 */ /* 0x001fe200078e02ff */
[----:B------:R0:W-:Y:S01]  /*6100*/  STL.64 [R1+0x908], R14 ;  /* 0x0009080e01007387 */ /* 0x0001e20000100a00 */
[----:B------:R-:W-:-:S03]  /*6110*/  IADD3 R18, P4, PT, R10, R4, RZ ;  /* 0x000000040a127210 */ /* 0x000fc60007f9e0ff */
[----:B0-----:R-:W-:Y:S01]  /*6120*/  IADD3 R14, P5, PT, R28, R4, RZ ;  /* 0x000000041c0e7210 */ /* 0x001fe20007fbe0ff */
[----:B--2---:R-:W-:Y:S01]  /*6130*/  IMAD R13, R12, 0x57, RZ ;  /* 0x000000570c0d7824 */ /* 0x004fe200078e02ff */
[----:B------:R-:W0:Y:S04]  /*6140*/  LDC R28, c[0x0][0x3d8] ;  /* 0x0000f600ff1c7b82 */ /* 0x000e280000000800 */
[----:B------:R-:W-:-:S04]  /*6150*/  LEA.HI.X.SX32 R19, R13, R5, 0x1, P4 ;  /* 0x000000050d137211 */ /* 0x000fc800020f0eff */
[----:B------:R-:W2:Y:S08]  /*6160*/  LDC R13, c[0x0][0x3d8] ;  /* 0x0000f600ff0d7b82 */ /* 0x000eb00000000800 */
[----:B------:R-:W4:Y:S01]  /*6170*/  LDC R12, c[0x0][0x3d8] ;  /* 0x0000f600ff0c7b82 */ /* 0x000f220000000800 */
[----:B---3--:R-:W-:Y:S01]  /*6180*/  IMAD R22, R29, 0x16, RZ ;  /* 0x000000161d167824 */ /* 0x008fe200078e02ff */
[----:B------:R-:W-:-:S06]  /*6190*/  LEA.HI.X.SX32 R21, R10, R5, 0x1, P6 ;  /* 0x000000050a157211 */ /* 0x000fcc00030f0eff */
[----:B------:R-:W3:Y:S01]  /*61a0*/  LDC R29, c[0x0][0x3d8] ;  /* 0x0000f600ff1d7b82 */ /* 0x000ee20000000800 */
[----:B0-----:R-:W-:Y:S01]  /*61b0*/  IMAD R28, R28, 0xaf, RZ ;  /* 0x000000af1c1c7824 */ /* 0x001fe200078e02ff */
[----:B------:R-:W-:Y:S04]  /*61c0*/  STL.64 [R1+0xaf8], R18 ;  /* 0x000af81201007387 */ /* 0x000fe80000100a00 */
[----:B------:R-:W-:Y:S02]  /*61d0*/  LEA.HI.X.SX32 R15, R28, R5, 0x1, P5 ;  /* 0x000000051c0f7211 */ /* 0x000fe400028f0eff */
[----:B------:R-:W0:Y:S01]  /*61e0*/  LDC R10, c[0x0][0x3d8] ;  /* 0x0000f600ff0a7b82 */ /* 0x000e220000000800 */
[----:B--2---:R-:W-:Y:S01]  /*61f0*/  IMAD R13, R13, 0x58, RZ ;  /* 0x000000580d0d7824 */ /* 0x004fe200078e02ff */
[----:B------:R2:W-:Y:S06]  /*6200*/  STL.64 [R1+0x900], R20 ;  /* 0x0009001401007387 */ /* 0x0005ec0000100a00 */
[----:B------:R-:W5:Y:S01]  /*6210*/  LDC R28, c[0x0][0x3d8] ;  /* 0x0000f600ff1c7b82 */ /* 0x000f620000000800 */
[----:B----4-:R-:W-:Y:S01]  /*6220*/  IMAD R12, R12, 0x2c, RZ ;  /* 0x0000002c0c0c7824 */ /* 0x010fe200078e02ff */
[----:B------:R4:W-:Y:S04]  /*6230*/  STL.64 [R1+0x8f8], R14 ;  /* 0x0008f80e01007387 */ /* 0x0009e80000100a00 */
[----:B--2---:R-:W-:-:S02]  /*6240*/  IADD3 R20, P6, PT, R12, R4, RZ ;  /* 0x000000040c147210 */ /* 0x004fc40007fde0ff */
[----:B----4-:R-:W-:-:S04]  /*6250*/  IADD3 R14, P5, PT, R13, R4, RZ ;  /* 0x000000040d0e7210 */ /* 0x010fc80007fbe0ff */
[-C--:B------:R-:W-:Y:S02]  /*6260*/  LEA.HI.X.SX32 R15, R12, R5.reuse, 0x1, P5 ;  /* 0x000000050c0f7211 */ /* 0x080fe400028f0eff */
[----:B------:R-:W2:Y:S01]  /*6270*/  LDC R12, c[0x0][0x3d8] ;  /* 0x0000f600ff0c7b82 */ /* 0x000ea20000000800 */
[----:B---3--:R-:W-:Y:S01]  /*6280*/  IMAD R29, R29, 0xb, RZ ;  /* 0x0000000b1d1d7824 */ /* 0x008fe200078e02ff */
[-C--:B------:R-:W-:Y:S01]  /*6290*/  IADD3 R18, P4, PT, R22, R4.reuse, RZ ;  /* 0x0000000416127210 */ /* 0x080fe20007f9e0ff */
[----:B0-----:R-:W-:Y:S01]  /*62a0*/  IMAD R10, R10, 0xb0, RZ ;  /* 0x000000b00a0a7824 */ /* 0x001fe200078e02ff */
[-C--:B------:R-:W-:Y:S02]  /*62b0*/  LEA.HI.X.SX32 R21, R22, R5.reuse, 0x1, P6 ;  /* 0x0000000516157211 */ /* 0x080fe400030f0eff */
[----:B------:R-:W-:Y:S01]  /*62c0*/  LEA.HI.X.SX32 R19, R29, R5, 0x1, P4 ;  /* 0x000000051d137211 */ /* 0x000fe200020f0eff */
[----:B-----5:R-:W-:Y:S01]  /*62d0*/  IMAD R26, R28, 0x160, RZ ;  /* 0x000001601c1a7824 */ /* 0x020fe200078e02ff */
[----:B------:R-:W0:Y:S03]  /*62e0*/  LDC R29, c[0x0][0x3d8] ;  /* 0x0000f600ff1d7b82 */ /* 0x000e260000000800 */
[----:B------:R3:W-:Y:S04]  /*62f0*/  STL.64 [R1+0xcc8], R18 ;  /* 0x000cc81201007387 */ /* 0x0007e80000100a00 */
[----:B------:R4:W-:Y:S01]  /*6300*/  STL.64 [R1+0xc88], R20 ;  /* 0x000c881401007387 */ /* 0x0009e20000100a00 */
[----:B------:R-:W5:Y:S01]  /*6310*/  LDC R28, c[0x0][0x3d8] ;  /* 0x0000f600ff1c7b82 */ /* 0x000f620000000800 */
[----:B---3--:R-:W-:-:S02]  /*6320*/  IADD3 R18, P4, PT, R10, R4, RZ ;  /* 0x000000040a127210 */ /* 0x008fc40007f9e0ff */
[-C--:B----4-:R-:W-:Y:S02]  /*6330*/  IADD3 R20, P6, PT, R26, R4.reuse, RZ ;  /* 0x000000041a147210 */ /* 0x090fe40007fde0ff */
[-C--:B------:R-:W-:Y:S01]  /*6340*/  LEA.HI.X.SX32 R19, R13, R5.reuse, 0x1, P4 ;  /* 0x000000050d137211 */ /* 0x080fe200020f0eff */
[----:B--2---:R-:W-:Y:S01]  /*6350*/  IMAD R12, R12, 0x164, RZ ;  /* 0x000001640c0c7824 */ /* 0x004fe200078e02ff */
[----:B------:R-:W-:Y:S01]  /*6360*/  LEA.HI.X.SX32 R21, R10, R5, 0x1, P6 ;  /* 0x000000050a157211 */ /* 0x000fe200030f0eff */
[----:B------:R-:W2:Y:S01]  /*6370*/  LDC R13, c[0x0][0x3d8] ;  /* 0x0000f600ff0d7b82 */ /* 0x000ea20000000800 */
[----:B------:R-:W-:Y:S04]  /*6380*/  STL.64 [R1+0xc00], R14 ;  /* 0x000c000e01007387 */ /* 0x000fe80000100a00 */
[----:B------:R-:W-:Y:S04]  /*6390*/  STL.64 [R1+0xaf0], R18 ;  /* 0x000af01201007387 */ /* 0x000fe80000100a00 */
[----:B------:R3:W-:Y:S02]  /*63a0*/  STL.64 [R1+0x8f0], R20 ;  /* 0x0008f01401007387 */ /* 0x0007e40000100a00 */
[----:B---3--:R-:W-:-:S02]  /*63b0*/  IADD3 R20, P6, PT, R12, R4, RZ ;  /* 0x000000040c147210 */ /* 0x008fc40007fde0ff */
[----:B------:R-:W3:Y:S01]  /*63c0*/  LDC R12, c[0x0][0x3d8] ;  /* 0x0000f600ff0c7b82 */ /* 0x000ee20000000800 */
[----:B-----5:R-:W-:Y:S02]  /*63d0*/  IMAD R28, R28, 0x162, RZ ;  /* 0x000001621c1c7824 */ /* 0x020fe400078e02ff */
[----:B--2---:R-:W-:-:S03]  /*63e0*/  IMAD R10, R13, 0xb1, RZ ;  /* 0x000000b10d0a7824 */ /* 0x004fc600078e02ff */
[----:B------:R-:W-:Y:S02]  /*63f0*/  IADD3 R14, P5, PT, R28, R4, RZ ;  /* 0x000000041c0e7210 */ /* 0x000fe40007fbe0ff */
[----:B------:R-:W2:Y:S02]  /*6400*/  LDC R28, c[0x0][0x3d8] ;  /* 0x0000f600ff1c7b82 */ /* 0x000ea40000000800 */
[----:B------:R-:W-:-:S05]  /*6410*/  LEA.HI.X.SX32 R15, R10, R5, 0x1, P5 ;  /* 0x000000050a0f7211 */ /* 0x000fca00028f0eff */
[----:B------:R4:W-:Y:S01]  /*6420*/  STL.64 [R1+0x8e8], R14 ;  /* 0x0008e80e01007387 */ /* 0x0009e20000100a00 */
[----:B0-----:R-:W-:Y:S01]  /*6430*/  IMAD R29, R29, 0xb2, RZ ;  /* 0x000000b21d1d7824 */ /* 0x001fe200078e02ff */
[----:B------:R-:W0:Y:S01]  /*6440*/  LDC R10, c[0x0][0x3d8] ;  /* 0x0000f600ff0a7b82 */ /* 0x000e220000000800 */
[----:B---3--:R-:W-:-:S07]  /*6450*/  IMAD R12, R12, 0x166, RZ ;  /* 0x000001660c0c7824 */ /* 0x008fce00078e02ff */
[----:B------:R-:W3:Y:S01]  /*6460*/  LDC R13, c[0x0][0x3d8] ;  /* 0x0000f600ff0d7b82 */ /* 0x000ee20000000800 */
[----:B----4-:R-:W-:-:S07]  /*6470*/  IADD3 R14, P5, PT, R12, R4, RZ ;  /* 0x000000040c0e7210 */ /* 0x010fce0007fbe0ff */
[----:B------:R-:W4:Y:S01]  /*6480*/  LDC R12, c[0x0][0x3d8] ;  /* 0x0000f600ff0c7b82 */ /* 0x000f220000000800 */
[----:B--2---:R-:W-:Y:S01]  /*6490*/  IMAD R28, R28, 0x59, RZ ;  /* 0x000000591c1c7824 */ /* 0x004fe200078e02ff */
[----:B------:R-:W-:-:S04]  /*64a0*/  IADD3 R18, P4, PT, R29, R4, RZ ;  /* 0x000000041d127210 */ /* 0x000fc80007f9e0ff */
[-C--:B------:R-:W-:Y:S01]  /*64b0*/  LEA.HI.X.SX32 R19, R28, R5.reuse, 0x1, P4 ;  /* 0x000000051c137211 */ /* 0x080fe200020f0eff */
[----:B----4-:R-:W-:Y:S02]  /*64c0*/  IMAD R28, R12, 0xb3, RZ ;  /* 0x000000b30c1c7824 */ /* 0x010fe400078e02ff */
[----:B------:R-:W2:Y:S01]  /*64d0*/  LDC R12, c[0x0][0x3d8] ;  /* 0x0000f600ff0c7b82 */ /* 0x000ea20000000800 */
[----:B------:R-:W-:-:S07]  /*64e0*/  LEA.HI.X.SX32 R21, R29, R5, 0x1, P6 ;  /* 0x000000051d157211 */ /* 0x000fce00030f0eff */
[----:B------:R-:W4:Y:S01]  /*64f0*/  LDC R29, c[0x0][0x3d8] ;  /* 0x0000f600ff1d7b82 */ /* 0x000f220000000800 */
[----:B--2---:R-:W-:-:S07]  /*6500*/  IMAD R26, R12, 0x168, RZ ;  /* 0x000001680c1a7824 */ /* 0x004fce00078e02ff */
[----:B------:R-:W2:Y:S01]  /*6510*/  LDC R12, c[0x0][0x3d8] ;  /* 0x0000f600ff0c7b82 */ /* 0x000ea20000000800 */
[----:B------:R-:W-:Y:S01]  /*6520*/  LEA.HI.X.SX32 R15, R28, R5, 0x1, P5 ;  /* 0x000000051c0f7211 */ /* 0x000fe200028f0eff */
[----:B------:R-:W-:Y:S04]  /*6530*/  STL.64 [R1+0xae8], R18 ;  /* 0x000ae81201007387 */ /* 0x000fe80000100a00 */
[----:B------:R-:W-:Y:S01]  /*6540*/  STL.64 [R1+0x8e0], R20 ;  /* 0x0008e01401007387 */ /* 0x000fe20000100a00 */
[----:B0-----:R-:W-:Y:S01]  /*6550*/  IMAD R10, R10, 0xb4, RZ ;  /* 0x000000b40a0a7824 */ /* 0x001fe200078e02ff */
[----:B------:R-:W0:Y:S02]  /*6560*/  LDC R28, c[0x0][0x3d8] ;  /* 0x0000f600ff1c7b82 */ /* 0x000e240000000800 */
[----:B------:R5:W-:Y:S02]  /*6570*/  STL.64 [R1+0x8d8], R14 ;  /* 0x0008d80e01007387 */ /* 0x000be40000100a00 */
[----:B-----5:R-:W-:Y:S01]  /*6580*/  IADD3 R14, P5, PT, R26, R4, RZ ;  /* 0x000000041a0e7210 */ /* 0x020fe20007fbe0ff */
[----:B----4-:R-:W-:-:S02]  /*6590*/  IMAD R26, R29, 0x2d, RZ ;  /* 0x0000002d1d1a7824 */ /* 0x010fc400078e02ff */
[----:B--2---:R-:W-:Y:S02]  /*65a0*/  IMAD R29, R12, 0xb6, RZ ;  /* 0x000000b60c1d7824 */ /* 0x004fe400078e02ff */
[----:B------:R-:W2:Y:S01]  /*65b0*/  LDC R12, c[0x0][0x3d8] ;  /* 0x0000f600ff0c7b82 */ /* 0x000ea20000000800 */
[----:B---3--:R-:W-:Y:S01]  /*65c0*/  IMAD R13, R13, 0x5a, RZ ;  /* 0x0000005a0d0d7824 */ /* 0x008fe200078e02ff */
[----:B------:R-:W-:-:S04]  /*65d0*/  IADD3 R20, P6, PT, R10, R4, RZ ;  /* 0x000000040a147210 */ /* 0x000fc80007fde0ff */
[C---:B------:R-:W-:Y:S02]  /*65e0*/  IADD3 R18, P4, PT, R13.reuse, R4, RZ ;  /* 0x000000040d127210 */ /* 0x040fe40007f9e0ff */
[-C--:B------:R-:W-:Y:S02]  /*65f0*/  LEA.HI.X.SX32 R21, R13, R5.reuse, 0x1, P6 ;  /* 0x000000050d157211 */ /* 0x080fe400030f0eff */
[-C--:B------:R-:W-:Y:S02]  /*6600*/  LEA.HI.X.SX32 R19, R26, R5.reuse, 0x1, P4 ;  /* 0x000000051a137211 */ /* 0x080fe400020f0eff */
[----:B------:R-:W-:Y:S02]  /*6610*/  LEA.HI.X.SX32 R15, R10, R5, 0x1, P5 ;  /* 0x000000050a0f7211 */ /* 0x000fe400028f0eff */
[----:B------:R-:W3:Y:S01]  /*6620*/  LDC R10, c[0x0][0x3d8] ;  /* 0x0000f600ff0a7b82 */ /* 0x000ee20000000800 */
[----:B------:R-:W-:Y:S01]  /*6630*/  STL.64 [R1+0xbf8], R18 ;  /* 0x000bf81201007387 */ /* 0x000fe20000100a00 */
[----:B--2---:R-:W-:-:S06]  /*6640*/  IMAD R13, R12, 0x16c, RZ ;  /* 0x0000016c0c0d7824 */ /* 0x004fcc00078e02ff */
[----:B------:R-:W2:Y:S01]  /*6650*/  LDC R12, c[0x0][0x3d8] ;  /* 0x0000f600ff0c7b82 */ /* 0x000ea20000000800 */
[----:B------:R-:W-:Y:S04]  /*6660*/  STL.64 [R1+0xae0], R20 ;  /* 0x000ae01401007387 */ /* 0x000fe80000100a00 */
[----:B------:R4:W-:Y:S01]  /*6670*/  STL.64 [R1+0x8d0], R14 ;  /* 0x0008d00e01007387 */ /* 0x0009e20000100a00 */
[----:B0-----:R-:W-:Y:S01]  /*6680*/  IMAD R28, R28, 0x16a, RZ ;  /* 0x0000016a1c1c7824 */ /* 0x001fe200078e02ff */
[-C--:B----4-:R-:W-:Y:S02]  /*6690*/  IADD3 R14, P5, PT, R13, R4.reuse, RZ ;  /* 0x000000040d0e7210 */ /* 0x090fe40007fbe0ff */
[----:B------:R-:W0:Y:S02]  /*66a0*/  LDC R13, c[0x0][0x3d8] ;  /* 0x0000f600ff0d7b82 */ /* 0x000e240000000800 */
[----:B------:R-:W-:Y:S01]  /*66b0*/  IADD3 R18, P4, PT, R28, R4, RZ ;  /* 0x000000041c127210 */ /* 0x000fe20007f9e0ff */
[----:B--2---:R-:W-:-:S05]  /*66c0*/  IMAD R28, R12, 0xb5, RZ ;  /* 0x000000b50c1c7824 */ /* 0x004fca00078e02ff */
[----:B------:R-:W2:Y:S01]  /*66d0*/  LDC R12, c[0x0][0x3d8] ;  /* 0x0000f600ff0c7b82 */ /* 0x000ea20000000800 */
[----:B------:R-:W-:Y:S01]  /*66e0*/  LEA.HI.X.SX32 R19, R28, R5, 0x1, P4 ;  /* 0x000000051c137211 */ /* 0x000fe200020f0eff */
[----:B---3--:R-:W-:-:S04]  /*66f0*/  IMAD R28, R10, 0x16e, RZ ;  /* 0x0000016e0a1c7824 */ /* 0x008fc800078e02ff */
[----:B------:R3:W-:Y:S01]  /*6700*/  STL.64 [R1+0x8c8], R18 ;  /* 0x0008c81201007387 */ /* 0x0007e20000100a00 */
[----:B0-----:R-:W-:Y:S02]  /*6710*/  IMAD R10, R13, 0x5b, RZ ;  /* 0x0000005b0d0a7824 */ /* 0x001fe400078e02ff */
[----:B------:R-:W0:Y:S01]  /*6720*/  LDC R13, c[0x0][0x3d8] ;  /* 0x0000f600ff0d7b82 */ /* 0x000e220000000800 */
[----:B---3--:R-:W-:-:S07]  /*6730*/  IADD3 R18, P4, PT, R28, R4, RZ ;  /* 0x000000041c127210 */ /* 0x008fce0007f9e0ff */
[----:B------:R-:W3:Y:S01]  /*6740*/  LDC R28, c[0x0][0x3d8] ;  /* 0x0000f600ff1c7b82 */ /* 0x000ee20000000800 */
[C---:B------:R-:W-:Y:S02]  /*6750*/  IADD3 R20, P6, PT, R29.reuse, R4, RZ ;  /* 0x000000041d147210 */ /* 0x040fe40007fde0ff */
[----:B------:R-:W-:-:S05]  /*6760*/  LEA.HI.X.SX32 R15, R29, R5, 0x1, P5 ;  /* 0x000000051d0f7211 */ /* 0x000fca00028f0eff */
[----:B------:R-:W4:Y:S01]  /*6770*/  LDC R29, c[0x0][0x3d8] ;  /* 0x0000f600ff1d7b82 */ /* 0x000f220000000800 */
[----:B------:R-:W-:Y:S01]  /*6780*/  LEA.HI.X.SX32 R21, R10, R5, 0x1, P6 ;  /* 0x000000050a157211 */ /* 0x000fe200030f0eff */
[----:B--2---:R-:W-:-:S06]  /*6790*/  IMAD R12, R12, 0x2e, RZ ;  /* 0x0000002e0c0c7824 */ /* 0x004fcc00078e02ff */
[----:B------:R-:W2:Y:S01]  /*67a0*/  LDC R10, c[0x0][0x3d8] ;  /* 0x0000f600ff0a7b82 */ /* 0x000ea20000000800 */
[----:B0-----:R-:W-:Y:S01]  /*67b0*/  IMAD R13, R13, 0x5c, RZ ;  /* 0x0000005c0d0d7824 */ /* 0x001fe200078e02ff */
[----:B------:R0:W-:Y:S01]  /*67c0*/  STL.64 [R1+0xad8], R20 ;  /* 0x000ad81401007387 */ /* 0x0001e20000100a00 */
[----:B---3--:R-:W-:-:S05]  /*67d0*/  IMAD R26, R28, 0xb7, RZ ;  /* 0x000000b71c1a7824 */ /* 0x008fca00078e02ff */
[----:B------:R-:W3:Y:S01]  /*67e0*/  LDC R28, c[0x0][0x3d8] ;  /* 0x0000f600ff1c7b82 */ /* 0x000ee20000000800 */
[----:B------:R5:W-:Y:S01]  /*67f0*/  STL.64 [R1+0x8c0], R14 ;  /* 0x0008c00e01007387 */ /* 0x000be20000100a00 */
[-C--:B0-----:R-:W-:Y:S02]  /*6800*/  IADD3 R20, P6, PT, R12, R4.reuse, RZ ;  /* 0x000000040c147210 */ /* 0x081fe40007fde0ff */
[----:B-----5:R-:W-:-:S04]  /*6810*/  IADD3 R14, P5, PT, R13, R4, RZ ;  /* 0x000000040d0e7210 */ /* 0x020fc80007fbe0ff */
[-C--:B------:R-:W-:Y:S02]  /*6820*/  LEA.HI.X.SX32 R15, R12, R5.reuse, 0x1, P5 ;  /* 0x000000050c0f7211 */ /* 0x080fe400028f0eff */
[----:B------:R-:W0:Y:S01]  /*6830*/  LDC R12, c[0x0][0x3d8] ;  /* 0x0000f600ff0c7b82 */ /* 0x000e220000000800 */
[----:B----4-:R-:W-:Y:S01]  /*6840*/  IMAD R22, R29, 0x17, RZ ;  /* 0x000000171d167824 */ /* 0x010fe200078e02ff */
[-C--:B------:R-:W-:Y:S01]  /*6850*/  LEA.HI.X.SX32 R19, R26, R5.reuse, 0x1, P4 ;  /* 0x000000051a137211 */ /* 0x080fe200020f0eff */
[----:B--2---:R-:W-:Y:S02]  /*6860*/  IMAD R10, R10, 0xb8, RZ ;  /* 0x000000b80a0a7824 */ /* 0x004fe400078e02ff */
[----:B---3--:R-:W-:Y:S01]  /*6870*/  IMAD R26, R28, 0x170, RZ ;  /* 0x000001701c1a7824 */ /* 0x008fe200078e02ff */
[----:B------:R-:W-:Y:S01]  /*6880*/  LEA.HI.X.SX32 R21, R22, R5, 0x1, P6 ;  /* 0x0000000516157211 */ /* 0x000fe200030f0eff */
[----:B------:R2:W-:Y:S01]  /*6890*/  STL.64 [R1+0x8b8], R18 ;  /* 0x0008b81201007387 */ /* 0x0005e20000100a00 */
[----:B------:R-:W3:Y:S03]  /*68a0*/  LDC R29, c[0x0][0x3d8] ;  /* 0x0000f600ff1d7b82 */ /* 0x000ee60000000800 */
[----:B------:R4:W-:Y:S05]  /*68b0*/  STL.64 [R1+0xc80], R20 ;  /* 0x000c801401007387 */ /* 0x0009ea0000100a00 */
[----:B------:R-:W5:Y:S01]  /*68c0*/  LDC R28, c[0x0][0x3d8] ;  /* 0x0000f600ff1c7b82 */ /* 0x000f620000000800 */
[----:B--2---:R-:W-:-:S02]  /*68d0*/  IADD3 R18, P4, PT, R10, R4, RZ ;  /* 0x000000040a127210 */ /* 0x004fc40007f9e0ff */
        /* <DEDUP_REMOVED lines=8> */
[----:B--2---:R-:W-:-:S02]  /*6960*/  IADD3 R20, P6, PT, R12, R4, RZ ;  /* 0x000000040c147210 */ /* 0x004fc40007fde0ff */
[----:B------:R-:W2:Y:S01]  /*6970*/  LDC R12, c[0x0][0x3d8] ;  /* 0x0000f600ff0c7b82 */ /* 0x000ea20000000800 */
[----:B---3--:R-:W-:Y:S02]  /*6980*/  IMAD R29, R29, 0x172, RZ ;  /* 0x000001721d1d7824 */ /* 0x008fe400078e02ff */
[----:B0-----:R-:W-:-:S03]  /*6990*/  IMAD R10, R13, 0xb9, RZ ;  /* 0x000000b90d0a7824 */ /* 0x001fc600078e02ff */
[----:B------:R-:W-:Y:S02]  /*69a0*/  IADD3 R14, P5, PT, R29, R4, RZ ;  /* 0x000000041d0e7210 */ /* 0x000fe40007fbe0ff */
[----:B------:R-:W0:Y:S02]  /*69b0*/  LDC R29, c[0x0][0x3d8] ;  /* 0x0000f600ff1d7b82 */ /* 0x000e240000000800 */
[----:B------:R-:W-:-:S05]  /*69c0*/  LEA.HI.X.SX32 R15, R10, R5, 0x1, P5 ;  /* 0x000000050a0f7211 */ /* 0x000fca00028f0eff */
[----:B------:R3:W-:Y:S01]  /*69d0*/  STL.64 [R1+0x8a8], R14 ;  /* 0x0008a80e01007387 */ /* 0x0007e20000100a00 */
[----:B------:R-:W4:Y:S01]  /*69e0*/  LDC R13, c[0x0][0x3d8] ;  /* 0x0000f600ff0d7b82 */ /* 0x000f220000000800 */
[----:B--2---:R-:W-:-:S07]  /*69f0*/  IMAD R12, R12, 0x176, RZ ;  /* 0x000001760c0c7824 */ /* 0x004fce00078e02ff */
[----:B------:R-:W2:Y:S01]  /*6a00*/  LDC R10, c[0x0][0x3d8] ;  /* 0x0000f600ff0a7b82 */ /* 0x000ea20000000800 */
[----:B---3--:R-:W-:-:S07]  /*6a10*/  IADD3 R14, P5, PT, R12, R4, RZ ;  /* 0x000000040c0e7210 */ /* 0x008fce0007fbe0ff */
[----:B------:R-:W3:Y:S01]  /*6a20*/  LDC R12, c[0x0][0x3d8] ;  /* 0x0000f600ff0c7b82 */ /* 0x000ee20000000800 */
[----:B-----5:R-:W-:Y:S02]  /*6a30*/  IMAD R28, R28, 0xba, RZ ;  /* 0x000000ba1c1c7824 */ /* 0x020fe400078e02ff */
[----:B0-----:R-:W-:Y:S02]  /*6a40*/  IMAD R29, R29, 0x5d, RZ ;  /* 0x0000005d1d1d7824 */ /* 0x001fe400078e02ff */
[----:B---3--:R-:W-:-:S05]  /*6a50*/  IMAD R12, R12, 0xbb, RZ ;  /* 0x000000bb0c0c7824 */ /* 0x008fca00078e02ff */
[-C--:B------:R-:W-:Y:S02]  /*6a60*/  LEA.HI.X.SX32 R15, R12, R5.reuse, 0x1, P5 ;  /* 0x000000050c0f7211 */ /* 0x080fe400028f0eff */
[----:B------:R-:W0:Y:S01]  /*6a70*/  LDC R12, c[0x0][0x3d8] ;  /* 0x0000f600ff0c7b82 */ /* 0x000e220000000800 */
[C---:B------:R-:W-:Y:S01]  /*6a80*/  IADD3 R18, P4, PT, R28.reuse, R4, RZ ;  /* 0x000000041c127210 */ /* 0x040fe20007f9e0ff */
[----:B----4-:R-:W-:Y:S01]  /*6a90*/  IMAD R13, R13, 0x5e, RZ ;  /* 0x0000005e0d0d7824 */ /* 0x010fe200078e02ff */
[-C--:B------:R-:W-:Y:S02]  /*6aa0*/  LEA.HI.X.SX32 R21, R28, R5.reuse, 0x1, P6 ;  /* 0x000000051c157211 */ /* 0x080fe400030f0eff */
[----:B------:R-:W-:-:S03]  /*6ab0*/  LEA.HI.X.SX32 R19, R29, R5, 0x1, P4 ;  /* 0x000000051d137211 */ /* 0x000fc600020f0eff */
[----:B------:R-:W3:Y:S01]  /*6ac0*/  LDC R28, c[0x0][0x3d8] ;  /* 0x0000f600ff1c7b82 */ /* 0x000ee20000000800 */
[----:B--2---:R-:W-:Y:S01]  /*6ad0*/  IMAD R10, R10, 0xbc, RZ ;  /* 0x000000bc0a0a7824 */ /* 0x004fe200078e02ff */
[----:B------:R2:W-:Y:S04]  /*6ae0*/  STL.64 [R1+0xac8], R18 ;  /* 0x000ac81201007387 */ /* 0x0005e80000100a00 */
[----:B------:R4:W-:Y:S02]  /*6af0*/  STL.64 [R1+0x8a0], R20 ;  /* 0x0008a01401007387 */ /* 0x0009e40000100a00 */
[----:B------:R-:W5:Y:S01]  /*6b00*/  LDC R29, c[0x0][0x3d8] ;  /* 0x0000f600ff1d7b82 */ /* 0x000f620000000800 */
[-C--:B--2---:R-:W-:Y:S01]  /*6b10*/  IADD3 R18, P4, PT, R13, R4.reuse, RZ ;  /* 0x000000040d127210 */ /* 0x084fe20007f9e0ff */
[----:B0-----:R-:W-:Y:S01]  /*6b20*/  IMAD R12, R12, 0x2f, RZ ;  /* 0x0000002f0c0c7824 */ /* 0x001fe200078e02ff */
[----:B----4-:R-:W-:-:S04]  /*6b30*/  IADD3 R20, P6, PT, R10, R4, RZ ;  /* 0x000000040a147210 */ /* 0x010fc80007fde0ff */
[-C--:B------:R-:W-:Y:S02]  /*6b40*/  LEA.HI.X.SX32 R19, R12, R5.reuse, 0x1, P4 ;  /* 0x000000050c137211 */ /* 0x080fe400020f0eff */
[----:B------:R-:W0:Y:S01]  /*6b50*/  LDC R12, c[0x0][0x3d8] ;  /* 0x0000f600ff0c7b82 */ /* 0x000e220000000800 */
[----:B------:R-:W-:-:S07]  /*6b60*/  LEA.HI.X.SX32 R21, R13, R5, 0x1, P6 ;  /* 0x000000050d157211 */ /* 0x000fce00030f0eff */
[----:B------:R-:W2:Y:S01]  /*6b70*/  LDC R13, c[0x0][0x3d8] ;  /* 0x0000f600ff0d7b82 */ /* 0x000ea20000000800 */
[----:B---3--:R-:W-:Y:S01]  /*6b80*/  IMAD R26, R28, 0x178, RZ ;  /* 0x000001781c1a7824 */ /* 0x008fe200078e02ff */
[----:B------:R3:W-:Y:S04]  /*6b90*/  STL.64 [R1+0x898], R14 ;  /* 0x0008980e01007387 */ /* 0x0007e80000100a00 */
[----:B------:R4:W-:Y:S01]  /*6ba0*/  STL.64 [R1+0xbe8], R18 ;  /* 0x000be81201007387 */ /* 0x0009e20000100a00 */
[----:B-----5:R-:W-:Y:S01]  /*6bb0*/  IMAD R29, R29, 0x17a, RZ ;  /* 0x0000017a1d1d7824 */ /* 0x020fe200078e02ff */
[----:B------:R-:W5:Y:S01]  /*6bc0*/  LDC R28, c[0x0][0x3d8] ;  /* 0x0000f600ff1c7b82 */ /* 0x000f620000000800 */
[-C--:B---3--:R-:W-:Y:S01]  /*6bd0*/  IADD3 R14, P5, PT, R26, R4.reuse, RZ ;  /* 0x000000041a0e7210 */ /* 0x088fe20007fbe0ff */
[----:B0-----:R-:W-:Y:S01]  /*6be0*/  IMAD R12, R12, 0x17c, RZ ;  /* 0x0000017c0c0c7824 */ /* 0x001fe200078e02ff */
[----:B------:R-:W-:Y:S02]  /*6bf0*/  STL.64 [R1+0xac0], R20 ;  /* 0x000ac01401007387 */ /* 0x000fe40000100a00 */
[----:B------:R-:W-:Y:S01]  /*6c00*/  LEA.HI.X.SX32 R15, R10, R5, 0x1, P5 ;  /* 0x000000050a0f7211 */ /* 0x000fe200028f0eff */
[C---:B------:R-:W-:Y:S01]  /*6c10*/  IMAD R3, R2.reuse, 0x6, RZ ;  /* 0x0000000602037824 */ /* 0x040fe200078e02ff */
[----:B----4-:R-:W-:Y:S01]  /*6c20*/  IADD3 R18, P4, PT, R29, R4, RZ ;  /* 0x000000041d127210 */ /* 0x010fe20007f9e0ff */
[----:B------:R-:W-:Y:S01]  /*6c30*/  IMAD R23, R2, 0xc, RZ ;  /* 0x0000000c02177824 */ /* 0x000fe200078e02ff */
[----:B------:R-:W0:Y:S01]  /*6c40*/  LDC R26, c[0x0][0x3d8] ;  /* 0x0000f600ff1a7b82 */ /* 0x000e220000000800 */
[----:B------:R3:W-:Y:S01]  /*6c50*/  STL.64 [R1+0x890], R14 ;  /* 0x0008900e01007387 */ /* 0x0007e20000100a00 */
[----:B--2---:R-:W-:-:S06]  /*6c60*/  IMAD R10, R13, 0xbd, RZ ;  /* 0x000000bd0d0a7824 */ /* 0x004fcc00078e02ff */
[----:B------:R-:W2:Y:S01]  /*6c70*/  LDC R13, c[0x0][0x3d8] ;  /* 0x0000f600ff0d7b82 */ /* 0x000ea20000000800 */
[----:B---3--:R-:W-:-:S07]  /*6c80*/  IADD3 R14, P5, PT, R12, R4, RZ ;  /* 0x000000040c0e7210 */ /* 0x008fce0007fbe0ff */
[----:B------:R-:W3:Y:S01]  /*6c90*/  LDC R12, c[0x0][0x3d8] ;  /* 0x0000f600ff0c7b82 */ /* 0x000ee20000000800 */
[----:B--2---:R-:W-:Y:S02]  /*6ca0*/  IMAD R29, R13, 0x17e, RZ ;  /* 0x0000017e0d1d7824 */ /* 0x004fe400078e02ff */
[----:B---3--:R-:W-:-:S05]  /*6cb0*/  IMAD R13, R12, 0x5f, RZ ;  /* 0x0000005f0c0d7824 */ /* 0x008fca00078e02ff */
[----:B------:R-:W2:Y:S01]  /*6cc0*/  LDC R12, c[0x0][0x3d8] ;  /* 0x0000f600ff0c7b82 */ /* 0x000ea20000000800 */
[----:B------:R-:W-:-:S05]  /*6cd0*/  LEA.HI.X.SX32 R19, R10, R5, 0x1, P4 ;  /* 0x000000050a137211 */ /* 0x000fca00020f0eff */
[----:B------:R3:W-:Y:S02]  /*6ce0*/  STL.64 [R1+0x888], R18 ;  /* 0x0008881201007387 */ /* 0x0007e40000100a00 */
[----:B------:R-:W4:Y:S01]  /*6cf0*/  LDC R10, c[0x0][0x3d8] ;  /* 0x0000f600ff0a7b82 */ /* 0x000f220000000800 */
[----:B-----5:R-:W-:Y:S01]  /*6d00*/  IMAD R28, R28, 0xbe, RZ ;  /* 0x000000be1c1c7824 */ /* 0x020fe200078e02ff */
[----:B---3--:R-:W-:Y:S01]  /*6d10*/  IADD3 R18, P4, PT, R29, R4, RZ ;  /* 0x000000041d127210 */ /* 0x008fe20007f9e0ff */
[----:B--2---:R-:W-:-:S05]  /*6d20*/  IMAD R29, R12, 0x30, RZ ;  /* 0x000000300c1d7824 */ /* 0x004fca00078e02ff */
[----:B------:R-:W2:Y:S01]  /*6d30*/  LDC R12, c[0x0][0x3d8] ;  /* 0x0000f600ff0c7b82 */ /* 0x000ea20000000800 */
[C---:B------:R-:W-:Y:S02]  /*6d40*/  IADD3 R20, P6, PT, R28.reuse, R4, RZ ;  /* 0x000000041c147210 */ /* 0x040fe40007fde0ff */
[-C--:B------:R-:W-:Y:S02]  /*6d50*/  LEA.HI.X.SX32 R15, R28, R5.reuse, 0x1, P5 ;  /* 0x000000051c0f7211 */ /* 0x080fe400028f0eff */
[----:B------:R-:W-:-:S03]  /*6d60*/  LEA.HI.X.SX32 R21, R13, R5, 0x1, P6 ;  /* 0x000000050d157211 */ /* 0x000fc600030f0eff */
[----:B------:R-:W3:Y:S01]  /*6d70*/  LDC R13, c[0x0][0x3d8] ;  /* 0x0000f600ff0d7b82 */ /* 0x000ee20000000800 */
[----:B----4-:R-:W-:Y:S01]  /*6d80*/  IMAD R10, R10, 0x18, RZ ;  /* 0x000000180a0a7824 */ /* 0x010fe200078e02ff */
[----:B------:R4:W-:Y:S06]  /*6d90*/  STL.64 [R1+0xab8], R20 ;  /* 0x000ab81401007387 */ /* 0x0009ec0000100a00 */
[----:B------:R-:W5:Y:S01]  /*6da0*/  LDC R28, c[0x0][0x3d8] ;  /* 0x0000f600ff1c7b82 */ /* 0x000f620000000800 */
[----:B------:R0:W-:Y:S01]  /*6db0*/  STL.64 [R1+0x880], R14 ;  /* 0x0008800e01007387 */ /* 0x0001e20000100a00 */
[----:B--2---:R-:W-:Y:S01]  /*6dc0*/  IMAD R12, R12, 0xbf, RZ ;  /* 0x000000bf0c0c7824 */ /* 0x004fe200078e02ff */
[----:B----4-:R-:W-:-:S02]  /*6dd0*/  IADD3 R20, P6, PT, R10, R4, RZ ;  /* 0x000000040a147210 */ /* 0x010fc40007fde0ff */
[-C--:B0-----:R-:W-:Y:S02]  /*6de0*/  IADD3 R14, P5, PT, R29, R4.reuse, RZ ;  /* 0x000000041d0e7210 */ /* 0x081fe40007fbe0ff */
[-C--:B------:R-:W-:Y:S02]  /*6df0*/  LEA.HI.X.SX32 R19, R12, R5.reuse, 0x1, P4 ;  /* 0x000000050c137211 */ /* 0x080fe400020f0eff */
[-C--:B------:R-:W-:Y:S01]  /*6e00*/  LEA.HI.X.SX32 R15, R10, R5.reuse, 0x1, P5 ;  /* 0x000000050a0f7211 */ /* 0x080fe200028f0eff */
[----:B------:R-:W0:Y:S08]  /*6e10*/  LDC R12, c[0x0][0x3d8] ;  /* 0x0000f600ff0c7b82 */ /* 0x000e300000000800 */
[----:B------:R-:W2:Y:S01]  /*6e20*/  LDC R10, c[0x0][0x3d8] ;  /* 0x0000f600ff0a7b82 */ /* 0x000ea20000000800 */
[----:B------:R-:W-:Y:S01]  /*6e30*/  IMAD R2, R2, 0x3, RZ ;  /* 0x0000000302027824 */ /* 0x000fe200078e02ff */
[-C--:B------:R-:W-:Y:S01]  /*6e40*/  IADD3 R16, P2, PT, R3, R4.reuse, RZ ;  /* 0x0000000403107210 */ /* 0x080fe20007f5e0ff */
[----:B---3--:R-:W-:Y:S01]  /*6e50*/  IMAD R13, R13, 0x60, RZ ;  /* 0x000000600d0d7824 */ /* 0x008fe200078e02ff */
[----:B------:R-:W-:Y:S01]  /*6e60*/  IADD3 R8, P1, PT, R23, R4, RZ ;  /* 0x0000000417087210 */ /* 0x000fe20007f3e0ff */
[----:B-----5:R-:W-:Y:S01]  /*6e70*/  IMAD R28, R28, 0xc0, RZ ;  /* 0x000000c01c1c7824 */ /* 0x020fe200078e02ff */
[-C--:B------:R-:W-:Y:S01]  /*6e80*/  LEA.HI.X.SX32 R17, R2, R5.reuse, 0x1, P2 ;  /* 0x0000000502117211 */ /* 0x080fe200010f0eff */
[----:B------:R3:W-:Y:S01]  /*6e90*/  STL.64 [R1+0x878], R18 ;  /* 0x0008781201007387 */ /* 0x0007e20000100a00 */
[----:B------:R-:W-:-:S03]  /*6ea0*/  LEA.HI.X.SX32 R9, R3, R5, 0x1, P1 ;  /* 0x0000000503097211 */ /* 0x000fc600008f0eff */
[----:B------:R4:W-:Y:S01]  /*6eb0*/  STL.64 [R1+0xcf0], R16 ;  /* 0x000cf01001007387 */ /* 0x0009e20000100a00 */
[-C--:B------:R-:W-:Y:S02]  /*6ec0*/  LEA.HI.X.SX32 R21, R23, R5.reuse, 0x1, P6 ;  /* 0x0000000517157211 */ /* 0x080fe400030f0eff */
[-C--:B---3--:R-:W-:Y:S02]  /*6ed0*/  IADD3 R18, P4, PT, R13, R4.reuse, RZ ;  /* 0x000000040d127210 */ /* 0x088fe40007f9e0ff */
[-C--:B----4-:R-:W-:Y:S01]  /*6ee0*/  IADD3 R16, P2, PT, R28, R4.reuse, RZ ;  /* 0x000000041c107210 */ /* 0x090fe20007f5e0ff */
[----:B------:R3:W-:Y:S01]  /*6ef0*/  STL.64 [R1+0xce0], R8 ;  /* 0x000ce00801007387 */ /* 0x0007e20000100a00 */
[-C--:B------:R-:W-:Y:S01]  /*6f00*/  LEA.HI.X.SX32 R19, R29, R5.reuse, 0x1, P4 ;  /* 0x000000051d137211 */ /* 0x080fe200020f0eff */
[----:B--2---:R-:W-:Y:S01]  /*6f10*/  IMAD R10, R10, 0x186, RZ ;  /* 0x000001860a0a7824 */ /* 0x004fe200078e02ff */
[----:B------:R-:W-:Y:S01]  /*6f20*/  LEA.HI.X.SX32 R17, R13, R5, 0x1, P2 ;  /* 0x000000050d117211 */ /* 0x000fe200010f0eff */
[----:B0-----:R-:W-:Y:S01]  /*6f30*/  IMAD R2, R12, 0x180, RZ ;  /* 0x000001800c027824 */ /* 0x001fe200078e02ff */
[----:B------:R-:W0:Y:S01]  /*6f40*/  LDC R13, c[0x0][0x3d8] ;  /* 0x0000f600ff0d7b82 */ /* 0x000e220000000800 */
[----:B---3--:R-:W2:Y:S07]  /*6f50*/  LDL.LU.64 R8, [R1+0x1638] ;  /* 0x0016380001087983 */ /* 0x008eae0000300a00 */
[----:B------:R-:W3:Y:S01]  /*6f60*/  LDC R12, c[0x0][0x3d8] ;  /* 0x0000f600ff0c7b82 */ /* 0x000ee20000000800 */
[----:B------:R-:W-:Y:S04]  /*6f70*/  STL.64 [R1+0xcc0], R20 ;  /* 0x000cc01401007387 */ /* 0x000fe80000100a00 */
[----:B------:R-:W-:Y:S04]  /*6f80*/  STL.64 [R1+0xc78], R14 ;  /* 0x000c780e01007387 */ /* 0x000fe80000100a00 */
[----:B------:R-:W-:Y:S01]  /*6f90*/  STL.64 [R1+0xbe0], R18 ;  /* 0x000be01201007387 */ /* 0x000fe20000100a00 */
[----:B------:R-:W-:-:S03]  /*6fa0*/  IADD3 R2, P1, PT, R2, R4, RZ ;  /* 0x0000000402027210 */ /* 0x000fc60007f3e0ff */
[----:B------:R4:W-:Y:S01]  /*6fb0*/  STL.64 [R1+0xab0], R16 ;  /* 0x000ab01001007387 */ /* 0x0009e20000100a00 */
[----:B------:R-:W-:Y:S02]  /*6fc0*/  LEA.HI.X.SX32 R3, R28, R5, 0x1, P1 ;  /* 0x000000051c037211 */ /* 0x000fe400008f0eff */
[----:B------:R-:W5:Y:S01]  /*6fd0*/  LDC R28, c[0x0][0x3d8] ;  /* 0x0000f600ff1c7b82 */ /* 0x000f620000000800 */
[----:B----4-:R-:W-:-:S07]  /*6fe0*/  IADD3 R16, P2, PT, R10, R4, RZ ;  /* 0x000000040a107210 */ /* 0x010fce0007f5e0ff */
[----:B------:R-:W4:Y:S01]  /*6ff0*/  LDC R10, c[0x0][0x3d8] ;  /* 0x0000f600ff0a7b82 */ /* 0x000f220000000800 */
[----:B------:R-:W-:Y:S02]  /*7000*/  IMAD R22, R26, 0x182, RZ ;  /* 0x000001821a167824 */ /* 0x000fe400078e02ff */
[----:B---3--:R-:W-:-:S05]  /*7010*/  IMAD R26, R12, 0xc2, RZ ;  /* 0x000000c20c1a7824 */ /* 0x008fca00078e02ff */
[----:B------:R-:W-:Y:S01]  /*7020*/  IADD3 R14, P5, PT, R26, R4, RZ ;  /* 0x000000041a0e7210 */ /* 0x000fe20007fbe0ff */
[----:B------:R-:W3:Y:S01]  /*7030*/  LDC R12, c[0x0][0x3d8] ;  /* 0x0000f600ff0c7b82 */ /* 0x000ee20000000800 */
[----:B-----5:R-:W-:Y:S02]  /*7040*/  IMAD R28, R28, 0x61, RZ ;  /* 0x000000611c1c7824 */ /* 0x020fe400078e02ff */
[----:B----4-:R-:W-:-:S05]  /*7050*/  IMAD R29, R10, 0xc1, RZ ;  /* 0x000000c10a1d7824 */ /* 0x010fca00078e02ff */
[----:B------:R-:W4:Y:S01]  /*7060*/  LDC R10, c[0x0][0x3d8] ;  /* 0x0000f600ff0a7b82 */ /* 0x000f220000000800 */
[----:B------:R-:W-:-:S07]  /*7070*/  LEA.HI.X.SX32 R15, R28, R5, 0x1, P5 ;  /* 0x000000051c0f7211 */ /* 0x000fce00028f0eff */
[----:B------:R-:W5:Y:S01]  /*7080*/  LDC R28, c[0x0][0x3d8] ;  /* 0x0000f600ff1c7b82 */ /* 0x000f620000000800 */
[----:B------:R-:W-:-:S04]  /*7090*/  IADD3 R20, P6, PT, R22, R4, RZ ;  /* 0x0000000416147210 */ /* 0x000fc80007fde0ff */
[----:B------:R-:W-:Y:S01]  /*70a0*/  LEA.HI.X.SX32 R21, R29, R5, 0x1, P6 ;  /* 0x000000051d157211 */ /* 0x000fe200030f0eff */
[----:B------:R-:W-:Y:S01]  /*70b0*/  STL.64 [R1+0x870], R2 ;  /* 0x0008700201007387 */ /* 0x000fe20000100a00 */
[----:B---3--:R-:W-:Y:S01]  /*70c0*/  IMAD R12, R12, 0x184, RZ ;  /* 0x000001840c0c7824 */ /* 0x008fe200078e02ff */
[----:B------:R-:W3:Y:S02]  /*70d0*/  LDC R29, c[0x0][0x3d8] ;  /* 0x0000f600ff1d7b82 */ /* 0x000ee40000000800 */
[----:B------:R-:W-:Y:S01]  /*70e0*/  STL.64 [R1+0x868], R20 ;  /* 0x0008681401007387 */ /* 0x000fe20000100a00 */
[----:B----4-:R-:W-:-:S03]  /*70f0*/  IMAD R10, R10, 0x188, RZ ;  /* 0x000001880a0a7824 */ /* 0x010fc600078e02ff */
[----:B------:R4:W-:Y:S01]  /*7100*/  STL.64 [R1+0xaa8], R14 ;  /* 0x000aa80e01007387 */ /* 0x0009e20000100a00 */
[-C--:B------:R-:W-:Y:S02]  /*7110*/  IADD3 R18, P4, PT, R12, R4.reuse, RZ ;  /* 0x000000040c127210 */ /* 0x080fe40007f9e0ff */
[----:B------:R-:W1:Y:S01]  /*7120*/  LDC R12, c[0x0][0x3d8] ;  /* 0x0000f600ff0c7b82 */ /* 0x000e620000000800 */
[----:B----4-:R-:W-:-:S07]  /*7130*/  IADD3 R14, P5, PT, R10, R4, RZ ;  /* 0x000000040a0e7210 */ /* 0x010fce0007fbe0ff */
[----:B------:R-:W4:Y:S01]  /*7140*/  LDC R10, c[0x0][0x3d8] ;  /* 0x0000f600ff0a7b82 */ /* 0x000f220000000800 */
[----:B-----5:R-:W-:-:S07]  /*7150*/  IMAD R22, R28, 0x18a, RZ ;  /* 0x0000018a1c167824 */ /* 0x020fce00078e02ff */
[----:B------:R-:W5:Y:S01]  /*7160*/  LDC R28, c[0x0][0x3d8] ;  /* 0x0000f600ff1c7b82 */ /* 0x000f620000000800 */
[----:B------:R-:W-:Y:S01]  /*7170*/  LEA.HI.X.SX32 R19, R26, R5, 0x1, P4 ;  /* 0x000000051a137211 */ /* 0x000fe200020f0eff */
[----:B0-----:R-:W-:Y:S02]  /*7180*/  IMAD R13, R13, 0xc4, RZ ;  /* 0x000000c40d0d7824 */ /* 0x001fe400078e02ff */
[----:B-1----:R-:W-:-:S03]  /*7190*/  IMAD R12, R12, 0x62, RZ ;  /* 0x000000620c0c7824 */ /* 0x002fc600078e02ff */
[-C--:B------:R-:W-:Y:S01]  /*71a0*/  IADD3 R20, P6, PT, R13, R4.reuse, RZ ;  /* 0x000000040d147210 */ /* 0x080fe20007fde0ff */
[----:B----4-:R-:W-:Y:S01]  /*71b0*/  IMAD R26, R10, 0xc3, RZ ;  /* 0x000000c30a1a7824 */ /* 0x010fe200078e02ff */
[C---:B------:R-:W-:Y:S01]  /*71c0*/  IADD3 R2, P1, PT, R12.reuse, R4, RZ ;  /* 0x000000040c027210 */ /* 0x040fe20007f3e0ff */
[----:B------:R0:W-:Y:S01]  /*71d0*/  STL.64 [R1+0x860], R18 ;  /* 0x0008601201007387 */ /* 0x0001e20000100a00 */
[-C--:B------:R-:W-:Y:S01]  /*71e0*/  LEA.HI.X.SX32 R21, R12, R5.reuse, 0x1, P6 ;  /* 0x000000050c157211 */ /* 0x080fe200030f0eff */
[----:B------:R-:W1:Y:S01]  /*71f0*/  LDC R10, c[0x0][0x3d8] ;  /* 0x0000f600ff0a7b82 */ /* 0x000e620000000800 */
[----:B------:R-:W-:Y:S01]  /*7200*/  LEA.HI.X.SX32 R17, R26, R5, 0x1, P2 ;  /* 0x000000051a117211 */ /* 0x000fe200010f0eff */
[----:B-----5:R-:W-:-:S06]  /*7210*/  IMAD R26, R28, 0x31, RZ ;  /* 0x000000311c1a7824 */ /* 0x020fcc00078e02ff */
[----:B------:R-:W4:Y:S08]  /*7220*/  LDC R28, c[0x0][0x3d8] ;  /* 0x0000f600ff1c7b82 */ /* 0x000f300000000800 */
[----:B------:R-:W5:Y:S01]  /*7230*/  LDC R12, c[0x0][0x3d8] ;  /* 0x0000f600ff0c7b82 */ /* 0x000f620000000800 */
[----:B0-----:R-:W-:Y:S02]  /*7240*/  IADD3 R18, P4, PT, R22, R4, RZ ;  /* 0x0000000416127210 */ /* 0x001fe40007f9e0ff */
[----:B------:R-:W-:-:S05]  /*7250*/  LEA.HI.X.SX32 R15, R13, R5, 0x1, P5 ;  /* 0x000000050d0f7211 */ /* 0x000fca00028f0eff */
[----:B------:R-:W0:Y:S01]  /*7260*/  LDC R13, c[0x0][0x3d8] ;  /* 0x0000f600ff0d7b82 */ /* 0x000e220000000800 */
[----:B----4-:R-:W-:-:S05]  /*7270*/  IMAD R28, R28, 0x18e, RZ ;  /* 0x0000018e1c1c7824 */ /* 0x010fca00078e02ff */
[----:B------:R-:W-:Y:S01]  /*7280*/  IADD3 R22, P6, PT, R28, R4, RZ ;  /* 0x000000041c167210 */ /* 0x000fe20007fde0ff */
[----:B-----5:R-:W-:Y:S02]  /*7290*/  IMAD R28, R12, 0x64, RZ ;  /* 0x000000640c1c7824 */ /* 0x020fe400078e02ff */
[----:B------:R-:W4:Y:S01]  /*72a0*/  LDC R12, c[0x0][0x3d8] ;  /* 0x0000f600ff0c7b82 */ /* 0x000f220000000800 */
[----:B------:R-:W-:Y:S01]  /*72b0*/  LEA.HI.X.SX32 R3, R26, R5, 0x1, P1 ;  /* 0x000000051a037211 */ /* 0x000fe200008f0eff */
[----:B------:R-:W-:Y:S06]  /*72c0*/  STL.64 [R1+0x858], R16 ;  /* 0x0008581001007387 */ /* 0x000fec0000100a00 */
[----:B------:R-:W5:Y:S01]  /*72d0*/  LDC R26, c[0x0][0x3d8] ;  /* 0x0000f600ff1a7b82 */ /* 0x000f620000000800 */
[----:B------:R-:W-:Y:S04]  /*72e0*/  STL.64 [R1+0xbd8], R2 ;  /* 0x000bd80201007387 */ /* 0x000fe80000100a00 */
[----:B------:R0:W-:Y:S02]  /*72f0*/  STL.64 [R1+0xaa0], R20 ;  /* 0x000aa01401007387 */ /* 0x0001e40000100a00 */
[----:B0-----:R-:W-:-:S02]  /*7300*/  IMAD R20, R13, 0xc5, RZ ;  /* 0x000000c50d147824 */ /* 0x001fc400078e02ff */
[----:B----4-:R-:W-:Y:S02]  /*7310*/  IMAD R13, R12, 0xc8, RZ ;  /* 0x000000c80c0d7824 */ /* 0x010fe400078e02ff */
[----:B------:R-:W0:Y:S01]  /*7320*/  LDC R12, c[0x0][0x3d8] ;  /* 0x0000f600ff0c7b82 */ /* 0x000e220000000800 */
[----:B---3--:R-:W-:Y:S02]  /*7330*/  IMAD R29, R29, 0xc6, RZ ;  /* 0x000000c61d1d7824 */ /* 0x008fe400078e02ff */
[----:B-1----:R-:W-:Y:S02]  /*7340*/  IMAD R10, R10, 0x18c, RZ ;  /* 0x0000018c0a0a7824 */ /* 0x002fe400078e02ff */
[----:B-----5:R-:W-:Y:S01]  /*7350*/  IMAD R26, R26, 0x63, RZ ;  /* 0x000000631a1a7824 */ /* 0x020fe200078e02ff */
[-C--:B------:R-:W-:Y:S02]  /*7360*/  IADD3 R16, P2, PT, R29, R4.reuse, RZ ;  /* 0x000000041d107210 */ /* 0x080fe40007f5e0ff */
[----:B------:R-:W-:-:S02]  /*7370*/  IADD3 R2, P1, PT, R10, R4, RZ ;  /* 0x000000040a027210 */ /* 0x000fc40007f3e0ff */
[-C--:B------:R-:W-:Y:S01]  /*7380*/  LEA.HI.X.SX32 R19, R20, R5.reuse, 0x1, P4 ;  /* 0x0000000514137211 */ /* 0x080fe200020f0eff */
[----:B------:R-:W-:Y:S01]  /*7390*/  STL.64 [R1+0x850], R14 ;  /* 0x0008500e01007387 */ /* 0x000fe20000100a00 */
[-C--:B------:R-:W-:Y:S01]  /*73a0*/  LEA.HI.X.SX32 R17, R26, R5.reuse, 0x1, P2 ;  /* 0x000000051a117211 */ /* 0x080fe200010f0eff */
[----:B------:R-:W1:Y:S01]  /*73b0*/  LDC R10, c[0x0][0x3d8] ;  /* 0x0000f600ff0a7b82 */ /* 0x000e620000000800 */
[----:B------:R-:W-:Y:S01]  /*73c0*/  LEA.HI.X.SX32 R3, R29, R5, 0x1, P1 ;  /* 0x000000051d037211 */ /* 0x000fe200008f0eff */
[----:B------:R-:W-:Y:S04]  /*73d0*/  STL.64 [R1+0x848], R18 ;  /* 0x0008481201007387 */ /* 0x000fe80000100a00 */
[----:B------:R-:W-:Y:S02]  /*73e0*/  STL.64 [R1+0xa98], R16 ;  /* 0x000a981001007387 */ /* 0x000fe40000100a00 */
[----:B------:R-:W3:Y:S01]  /*73f0*/  LDC R29, c[0x0][0x3d8] ;  /* 0x0000f600ff1d7b82 */ /* 0x000ee20000000800 */
[----:B0-----:R-:W-:Y:S01]  /*7400*/  IMAD R12, R12, 0x190, RZ ;  /* 0x000001900c0c7824 */ /* 0x001fe200078e02ff */
[----:B------:R0:W-:Y:S04]  /*7410*/  STL.64 [R1+0x840], R2 ;  /* 0x0008400201007387 */ /* 0x0001e80000100a00 */
[----:B------:R-:W-:-:S02]  /*7420*/  IADD3 R20, P1, PT, R12, R4, RZ ;  /* 0x000000040c147210 */ /* 0x000fc40007f3e0ff */
[----:B------:R-:W4:Y:S08]  /*7430*/  LDC R12, c[0x0][0x3d8] ;  /* 0x0000f600ff0c7b82 */ /* 0x000f300000000800 */
[----:B0-----:R-:W0:Y:S08]  /*7440*/  LDC R3, c[0x0][0x3d8] ;  /* 0x0000f600ff037b82 */ /* 0x001e300000000800 */
[----:B------:R-:W5:Y:S01]  /*7450*/  LDC R2, c[0x0][0x3d8] ;  /* 0x0000f600ff027b82 */ /* 0x000f620000000800 */
[----:B0-----:R-:W-:-:S02]  /*7460*/  IMAD R26, R3, 0xca, RZ ;  /* 0x000000ca031a7824 */ /* 0x001fc400078e02ff */
[----:B-----5:R-:W-:Y:S02]  /*7470*/  IMAD R3, R2, 0xc7, RZ ;  /* 0x000000c702037824 */ /* 0x020fe400078e02ff */
[----:B---3--:R-:W-:Y:S02]  /*7480*/  IMAD R2, R29, 0x192, RZ ;  /* 0x000001921d027824 */ /* 0x008fe400078e02ff */
[----:B----4-:R-:W-:Y:S02]  /*7490*/  IMAD R29, R12, 0x19, RZ ;  /* 0x000000190c1d7824 */ /* 0x010fe400078e02ff */
[----:B------:R-:W0:Y:S01]  /*74a0*/  LDC R12, c[0x0][0x3d8] ;  /* 0x0000f600ff0c7b82 */ /* 0x000e220000000800 */
[----:B-1----:R-:W-:Y:S01]  /*74b0*/  IMAD R10, R10, 0x32, RZ ;  /* 0x000000320a0a7824 */ /* 0x002fe200078e02ff */
[----:B------:R-:W-:-:S04]  /*74c0*/  IADD3 R18, P4, PT, R28, R4, RZ ;  /* 0x000000041c127210 */ /* 0x000fc80007f9e0ff */
[C---:B------:R-:W-:Y:S02]  /*74d0*/  IADD3 R14, P5, PT, R10.reuse, R4, RZ ;  /* 0x000000040a0e7210 */ /* 0x040fe40007fbe0ff */
[-C--:B------:R-:W-:Y:S02]  /*74e0*/  LEA.HI.X.SX32 R23, R3, R5.reuse, 0x1, P6 ;  /* 0x0000000503177211 */ /* 0x080fe400030f0eff */
[-C--:B------:R-:W-:Y:S02]  /*74f0*/  LEA.HI.X.SX32 R15, R29, R5.reuse, 0x1, P5 ;  /* 0x000000051d0f7211 */ /* 0x080fe400028f0eff */
[----:B------:R-:W-:Y:S01]  /*7500*/  LEA.HI.X.SX32 R19, R10, R5, 0x1, P4 ;  /* 0x000000050a137211 */ /* 0x000fe200020f0eff */
[----:B------:R1:W-:Y:S01]  /*7510*/  STL.64 [R1+0x838], R22 ;  /* 0x0008381601007387 */ /* 0x0003e20000100a00 */
[----:B------:R-:W3:Y:S03]  /*7520*/  LDC R10, c[0x0][0x3d8] ;  /* 0x0000f600ff0a7b82 */ /* 0x000ee60000000800 */
[----:B------:R-:W-:Y:S01]  /*7530*/  STL.64 [R1+0xc70], R14 ;  /* 0x000c700e01007387 */ /* 0x000fe20000100a00 */
[----:B0-----:R-:W-:-:S03]  /*7540*/  IMAD R12, R12, 0x194, RZ ;  /* 0x000001940c0c7824 */ /* 0x001fc600078e02ff */
[----:B------:R0:W-:Y:S01]  /*7550*/  STL.64 [R1+0xbd0], R18 ;  /* 0x000bd01201007387 */ /* 0x0001e20000100a00 */
[-C--:B------:R-:W-:Y:S01]  /*7560*/  IADD3 R16, P2, PT, R13, R4.reuse, RZ ;  /* 0x000000040d107210 */ /* 0x080fe20007f5e0ff */
[----:B-1----:R-:W1:Y:S01]  /*7570*/  LDC R22, c[0x0][0x3d8] ;  /* 0x0000f600ff167b82 */ /* 0x002e620000000800 */
[----:B0-----:R-:W-:-:S07]  /*7580*/  IADD3 R18, P4, PT, R12, R4, RZ ;  /* 0x000000040c127210 */ /* 0x001fce0007f9e0ff */
[----:B------:R-:W0:Y:S01]  /*7590*/  LDC R12, c[0x0][0x3d8] ;  /* 0x0000f600ff0c7b82 */ /* 0x000e220000000800 */
[----:B------:R-:W-:Y:S01]  /*75a0*/  LEA.HI.X.SX32 R17, R28, R5, 0x1, P2 ;  /* 0x000000051c117211 */ /* 0x000fe200010f0eff */
[----:B---3--:R-:W-:-:S04]  /*75b0*/  IMAD R29, R10, 0x196, RZ ;  /* 0x000001960a1d7824 */ /* 0x008fc800078e02ff */
[----:B------:R3:W-:Y:S01]  /*75c0*/  STL.64 [R1+0xa90], R16 ;  /* 0x000a901001007387 */ /* 0x0007e20000100a00 */
[-C--:B------:R-:W-:Y:S01]  /*75d0*/  IADD3 R2, P6, PT, R2, R4.reuse, RZ ;  /* 0x0000000402027210 */ /* 0x080fe20007fde0ff */
[----:B------:R-:W4:Y:S01]  /*75e0*/  LDC R28, c[0x0][0x3d8] ;  /* 0x0000f600ff1c7b82 */ /* 0x000f220000000800 */
[----:B---3--:R-:W-:-:S07]  /*75f0*/  IADD3 R16, P2, PT, R29, R4, RZ ;  /* 0x000000041d107210 */ /* 0x008fce0007f5e0ff */
[----:B------:R-:W3:Y:S01]  /*7600*/  LDC R29, c[0x0][0x3d8] ;  /* 0x0000f600ff1d7b82 */ /* 0x000ee20000000800 */
[----:B0-----:R-:W-:-:S07]  /*7610*/  IMAD R10, R12, 0x66, RZ ;  /* 0x000000660c0a7824 */ /* 0x001fce00078e02ff */
[----:B------:R-:W0:Y:S01]  /*7620*/  LDC R12, c[0x0][0x3d8] ;  /* 0x0000f600ff0c7b82 */ /* 0x000e220000000800 */
[----:B------:R-:W-:Y:S02]  /*7630*/  IADD3 R14, P5, PT, R26, R4, RZ ;  /* 0x000000041a0e7210 */ /* 0x000fe40007fbe0ff */
[----:B------:R-:W-:-:S05]  /*7640*/  LEA.HI.X.SX32 R21, R13, R5, 0x1, P1 ;  /* 0x000000050d157211 */ /* 0x000fca00008f0eff */
[----:B------:R-:W-:Y:S01]  /*7650*/  STL.64 [R1+0x830], R20 ;  /* 0x0008301401007387 */ /* 0x000fe20000100a00 */
[----:B---3--:R-:W-:Y:S02]  /*7660*/  IMAD R29, R29, 0x65, RZ ;  /* 0x000000651d1d7824 */ /* 0x008fe400078e02ff */
[----:B0-----:R-:W-:-:S03]  /*7670*/  IMAD R23, R12, 0xc9, RZ ;  /* 0x000000c90c177824 */ /* 0x001fc600078e02ff */
[-C--:B------:R-:W-:Y:S02]  /*7680*/  LEA.HI.X.SX32 R15, R29, R5.reuse, 0x1, P5 ;  /* 0x000000051d0f7211 */ /* 0x080fe400028f0eff */
[-C--:B------:R-:W-:Y:S01]  /*7690*/  LEA.HI.X.SX32 R19, R26, R5.reuse, 0x1, P4 ;  /* 0x000000051a137211 */ /* 0x080fe200020f0eff */
[----:B------:R-:W0:Y:S01]  /*76a0*/  LDC R29, c[0x0][0x3d8] ;  /* 0x0000f600ff1d7b82 */ /* 0x000e220000000800 */
[----:B------:R-:W-:Y:S01]  /*76b0*/  LEA.HI.X.SX32 R3, R23, R5, 0x1, P6 ;  /* 0x0000000517037211 */ /* 0x000fe200030f0eff */
[----:B-1----:R-:W-:-:S04]  /*76c0*/  IMAD R23, R22, 0x198, RZ ;  /* 0x0000019816177824 */ /* 0x002fc800078e02ff */
[----:B------:R-:W-:Y:S02]  /*76d0*/  STL.64 [R1+0x828], R2 ;  /* 0x0008280201007387 */ /* 0x000fe40000100a00 */
[----:B------:R-:W1:Y:S02]  /*76e0*/  LDC R26, c[0x0][0x3d8] ;  /* 0x0000f600ff1a7b82 */ /* 0x000e640000000800 */
[----:B------:R3:W-:Y:S01]  /*76f0*/  STL.64 [R1+0xa88], R14 ;  /* 0x000a880e01007387 */ /* 0x0007e20000100a00 */
[----:B------:R-:W-:Y:S01]  /*7700*/  IADD3 R12, P1, PT, R10, R4, RZ ;  /* 0x000000040a0c7210 */ /* 0x000fe20007f3e0ff */
[----:B----4-:R-:W-:-:S04]  /*7710*/  IMAD R28, R28, 0xcc, RZ ;  /* 0x000000cc1c1c7824 */ /* 0x010fc800078e02ff */
[----:B------:R-:W4:Y:S01]  /*7720*/  LDC R22, c[0x0][0x3d8] ;  /* 0x0000f600ff167b82 */ /* 0x000f220000000800 */
[----:B---3--:R-:W-:-:S07]  /*7730*/  IADD3 R14, P5, PT, R23, R4, RZ ;  /* 0x00000004170e7210 */ /* 0x008fce0007fbe0ff */
[----:B------:R-:W3:Y:S01]  /*7740*/  LDC R23, c[0x0][0x3d8] ;  /* 0x0000f600ff177b82 */ /* 0x000ee20000000800 */
[----:B-1----:R-:W-:Y:S01]  /*7750*/  IMAD R26, R26, 0x33, RZ ;  /* 0x000000331a1a7824 */ /* 0x002fe200078e02ff */
[----:B------:R-:W-:Y:S04]  /*7760*/  STL.64 [R1+0x820], R18 ;  /* 0x0008201201007387 */ /* 0x000fe80000100a00 */
[----:B------:R-:W-:Y:S01]  /*7770*/  LEA.HI.X.SX32 R13, R26, R5, 0x1, P1 ;  /* 0x000000051a0d7211 */ /* 0x000fe200008f0eff */
[----:B---3--:R-:W-:-:S05]  /*7780*/  IMAD R23, R23, 0xcb, RZ ;  /* 0x000000cb17177824 */ /* 0x008fca00078e02ff */
[----:B------:R-:W-:-:S05]  /*7790*/  LEA.HI.X.SX32 R17, R23, R5, 0x1, P2 ;  /* 0x0000000517117211 */ /* 0x000fca00010f0eff */
[----:B------:R-:W-:Y:S04]  /*77a0*/  STL.64 [R1+0x818], R16 ;  /* 0x0008181001007387 */ /* 0x000fe80000100a00 */
[----:B------:R1:W-:Y:S02]  /*77b0*/  STL.64 [R1+0xbc8], R12 ;  /* 0x000bc80c01007387 */ /* 0x0003e40000100a00 */
[----:B-1----:R-:W1:Y:S01]  /*77c0*/  LDC R12, c[0x0][0x3d8] ;  /* 0x0000f600ff0c7b82 */ /* 0x002e620000000800 */
[----:B------:R-:W-:Y:S01]  /*77d0*/  IADD3 R2, P6, PT, R28, R4, RZ ;  /* 0x000000041c027210 */ /* 0x000fe20007fde0ff */
[----:B0-----:R-:W-:-:S03]  /*77e0*/  IMAD R29, R29, 0x19a, RZ ;  /* 0x0000019a1d1d7824 */ /* 0x001fc600078e02ff */
[----:B------:R-:W-:Y:S02]  /*77f0*/  LEA.HI.X.SX32 R3, R10, R5, 0x1, P6 ;  /* 0x000000050a037211 */ /* 0x000fe400030f0eff */
[----:B------:R-:W-:Y:S01]  /*7800*/  IADD3 R18, P4, PT, R29, R4, RZ ;  /* 0x000000041d127210 */ /* 0x000fe20007f9e0ff */
[----:B------:R-:W0:Y:S08]  /*7810*/  LDC R13, c[0x0][0x3d8] ;  /* 0x0000f600ff0d7b82 */ /* 0x000e300000000800 */
[----:B------:R-:W3:Y:S01]  /*7820*/  LDC R29, c[0x0][0x3d8] ;  /* 0x0000f600ff1d7b82 */ /* 0x000ee20000000800 */
[----:B-1----:R-:W-:-:S07]  /*7830*/  IMAD R10, R12, 0x1a, RZ ;  /* 0x0000001a0c0a7824 */ /* 0x002fce00078e02ff */
[----:B------:R-:W1:Y:S01]  /*7840*/  LDC R12, c[0x0][0x3d8] ;  /* 0x0000f600ff0c7b82 */ /* 0x000e620000000800 */
[----:B------:R-:W-:Y:S01]  /*7850*/  LEA.HI.X.SX32 R15, R28, R5, 0x1, P5 ;  /* 0x000000051c0f7211 */ /* 0x000fe200028f0eff */
[----:B---3--:R-:W-:Y:S02]  /*7860*/  IMAD R29, R29, 0x19c, RZ ;  /* 0x0000019c1d1d7824 */ /* 0x008fe400078e02ff */
[----:B-1----:R-:W-:-:S04]  /*7870*/  IMAD R28, R12, 0xcd, RZ ;  /* 0x000000cd0c1c7824 */ /* 0x002fc800078e02ff */
[----:B------:R-:W1:Y:S01]  /*7880*/  LDC R12, c[0x0][0x3d8] ;  /* 0x0000f600ff0c7b82 */ /* 0x000e620000000800 */
[----:B------:R-:W-:Y:S01]  /*7890*/  IADD3 R16, P1, PT, R29, R4, RZ ;  /* 0x000000041d107210 */ /* 0x000fe20007f3e0ff */
[----:B0-----:R-:W-:-:S06]  /*78a0*/  IMAD R29, R13, 0x19e, RZ ;  /* 0x0000019e0d1d7824 */ /* 0x001fcc00078e02ff */
[----:B------:R-:W0:Y:S01]  /*78b0*/  LDC R13, c[0x0][0x3d8] ;  /* 0x0000f600ff0d7b82 */ /* 0x000e220000000800 */
[----:B----4-:R-:W-:Y:S01]  /*78c0*/  IMAD R22, R22, 0xce, RZ ;  /* 0x000000ce16167824 */ /* 0x010fe200078e02ff */
[----:B------:R3:W-:Y:S01]  /*78d0*/  STL.64 [R1+0xa80], R2 ;  /* 0x000a800201007387 */ /* 0x0007e20000100a00 */
[----:B------:R-:W-:Y:S01]  /*78e0*/  LEA.HI.X.SX32 R19, R28, R5, 0x1, P4 ;  /* 0x000000051c137211 */ /* 0x000fe200020f0eff */
[----:B-1----:R-:W-:Y:S01]  /*78f0*/  IMAD R26, R12, 0x67, RZ ;  /* 0x000000670c1a7824 */ /* 0x002fe200078e02ff */
[----:B---3--:R-:W-:-:S03]  /*7900*/  IADD3 R2, P6, PT, R29, R4, RZ ;  /* 0x000000041d027210 */ /* 0x008fc60007fde0ff */
[----:B------:R-:W1:Y:S01]  /*7910*/  LDC R12, c[0x0][0x3d8] ;  /* 0x0000f600ff0c7b82 */ /* 0x000e620000000800 */
[C---:B------:R-:W-:Y:S02]  /*7920*/  IADD3 R20, P2, PT, R22.reuse, R4, RZ ;  /* 0x0000000416147210 */ /* 0x040fe40007f5e0ff */
[----:B------:R-:W-:Y:S01]  /*7930*/  LEA.HI.X.SX32 R17, R22, R5, 0x1, P1 ;  /* 0x0000000516117211 */ /* 0x000fe200008f0eff */
[----:B0-----:R-:W-:-:S04]  /*7940*/  IMAD R29, R13, 0x34, RZ ;  /* 0x000000340d1d7824 */ /* 0x001fc800078e02ff */
[----:B------:R-:W0:Y:S01]  /*7950*/  LDC R13, c[0x0][0x3d8] ;  /* 0x0000f600ff0d7b82 */ /* 0x000e220000000800 */
[----:B------:R3:W-:Y:S07]  /*7960*/  STL.64 [R1+0x810], R14 ;  /* 0x0008100e01007387 */ /* 0x0007ee0000100a00 */
[----:B------:R-:W4:Y:S01]  /*7970*/  LDC R28, c[0x0][0x3d8] ;  /* 0x0000f600ff1c7b82 */ /* 0x000f220000000800 */
[----:B------:R5:W-:Y:S07]  /*7980*/  STL.64 [R1+0x808], R18 ;  /* 0x0008081201007387 */ /* 0x000bee0000100a00 */
[----:B------:R-:W2:Y:S01]  /*7990*/  LDC R22, c[0x0][0x3d8] ;  /* 0x0000f600ff167b82 */ /* 0x000ea20000000800 */
[----:B---3--:R-:W-:-:S02]  /*79a0*/  IADD3 R14, P5, PT, R10, R4, RZ ;  /* 0x000000040a0e7210 */ /* 0x008fc40007fbe0ff */
[----:B-----5:R-:W-:Y:S02]  /*79b0*/  IADD3 R18, P4, PT, R29, R4, RZ ;  /* 0x000000041d127210 */ /* 0x020fe40007f9e0ff */
[-C--:B------:R-:W-:Y:S02]  /*79c0*/  LEA.HI.X.SX32 R21, R26, R5.reuse, 0x1, P2 ;  /* 0x000000051a157211 */ /* 0x080fe400010f0eff */
[----:B------:R-:W-:Y:S01]  /*79d0*/  LEA.HI.X.SX32 R19, R10, R5, 0x1, P4 ;  /* 0x000000050a137211 */ /* 0x000fe200020f0eff */
[----:B-1----:R-:W-:Y:S01]  /*79e0*/  IMAD R26, R12, 0xcf, RZ ;  /* 0x000000cf0c1a7824 */ /* 0x002fe200078e02ff */
[----:B------:R-:W1:Y:S08]  /*79f0*/  LDC R10, c[0x0][0x3d8] ;  /* 0x0000f600ff0a7b82 */ /* 0x000e700000000800 */
[----:B------:R-:W3:Y:S01]  /*7a00*/  LDC R12, c[0x0][0x3d8] ;  /* 0x0000f600ff0c7b82 */ /* 0x000ee20000000800 */
[----:B0-----:R-:W-:-:S02]  /*7a10*/  IMAD R13, R13, 0x68, RZ ;  /* 0x000000680d0d7824 */ /* 0x001fc400078e02ff */
[----:B----4-:R-:W-:Y:S02]  /*7a20*/  IMAD R28, R28, 0xd0, RZ ;  /* 0x000000d01c1c7824 */ /* 0x010fe400078e02ff */
[----:B--2---:R-:W-:Y:S01]  /*7a30*/  IMAD R23, R22, 0xd, RZ ;  /* 0x0000000d16177824 */ /* 0x004fe200078e02ff */
[----:B------:R0:W-:Y:S01]  /*7a40*/  STL.64 [R1+0xa78], R20 ;  /* 0x000a781401007387 */ /* 0x0001e20000100a00 */
[-C--:B------:R-:W-:Y:S02]  /*7a50*/  LEA.HI.X.SX32 R3, R26, R5.reuse, 0x1, P6 ;  /* 0x000000051a037211 */ /* 0x080fe400030f0eff */
[----:B------:R-:W2:Y:S01]  /*7a60*/  LDC R26, c[0x0][0x3d8] ;  /* 0x0000f600ff1a7b82 */ /* 0x000ea20000000800 */
[----:B------:R4:W-:Y:S01]  /*7a70*/  STL.64 [R1+0x800], R16 ;  /* 0x0008001001007387 */ /* 0x0009e20000100a00 */
[----:B------:R-:W-:Y:S02]  /*7a80*/  LEA.HI.X.SX32 R15, R23, R5, 0x1, P5 ;  /* 0x00000005170f7211 */ /* 0x000fe400028f0eff */
[----:B0-----:R-:W-:-:S02]  /*7a90*/  IADD3 R20, P2, PT, R13, R4, RZ ;  /* 0x000000040d147210 */ /* 0x001fc40007f5e0ff */
[----:B----4-:R-:W-:Y:S02]  /*7aa0*/  IADD3 R16, P1, PT, R28, R4, RZ ;  /* 0x000000041c107210 */ /* 0x010fe40007f3e0ff */
[-C--:B------:R-:W-:Y:S01]  /*7ab0*/  LEA.HI.X.SX32 R21, R29, R5.reuse, 0x1, P2 ;  /* 0x000000051d157211 */ /* 0x080fe200010f0eff */
[----:B------:R3:W-:Y:S01]  /*7ac0*/  STL.64 [R1+0x7f8], R2 ;  /* 0x0007f80201007387 */ /* 0x0007e20000100a00 */
[----:B------:R-:W-:Y:S01]  /*7ad0*/  LEA.HI.X.SX32 R17, R13, R5, 0x1, P1 ;  /* 0x000000050d117211 */ /* 0x000fe200008f0eff */
[----:B-1----:R-:W-:Y:S01]  /*7ae0*/  IMAD R10, R10, 0x1a6, RZ ;  /* 0x000001a60a0a7824 */ /* 0x002fe200078e02ff */
[----:B------:R-:W0:Y:S01]  /*7af0*/  LDC R13, c[0x0][0x3d8] ;  /* 0x0000f600ff0d7b82 */ /* 0x000e220000000800 */
[----:B------:R-:W-:Y:S04]  /*7b00*/  STL.64 [R1+0xcb8], R14 ;  /* 0x000cb80e01007387 */ /* 0x000fe80000100a00 */
[----:B------:R-:W-:Y:S01]  /*7b10*/  STL.64 [R1+0xc68], R18 ;  /* 0x000c681201007387 */ /* 0x000fe20000100a00 */
[----:B---3--:R-:W-:-:S03]  /*7b20*/  IMAD R2, R12, 0x1a0, RZ ;  /* 0x000001a00c027824 */ /* 0x008fc600078e02ff */
[----:B------:R-:W-:Y:S01]  /*7b30*/  STL.64 [R1+0xbc0], R20 ;  /* 0x000bc01401007387 */ /* 0x000fe20000100a00 */
[----:B------:R-:W1:Y:S03]  /*7b40*/  LDC R12, c[0x0][0x3d8] ;  /* 0x0000f600ff0c7b82 */ /* 0x000e660000000800 */
[----:B------:R3:W-:Y:S01]  /*7b50*/  STL.64 [R1+0xa70], R16 ;  /* 0x000a701001007387 */ /* 0x0007e20000100a00 */
[----:B------:R-:W-:-:S04]  /*7b60*/  IADD3 R2, P6, PT, R2, R4, RZ ;  /* 0x0000000402027210 */ /* 0x000fc80007fde0ff */
[----:B------:R-:W-:Y:S02]  /*7b70*/  LEA.HI.X.SX32 R3, R28, R5, 0x1, P6 ;  /* 0x000000051c037211 */ /* 0x000fe400030f0eff */
[----:B------:R-:W4:Y:S01]  /*7b80*/  LDC R28, c[0x0][0x3d8] ;  /* 0x0000f600ff1c7b82 */ /* 0x000f220000000800 */
[----:B---3--:R-:W-:-:S07]  /*7b90*/  IADD3 R16, P1, PT, R10, R4, RZ ;  /* 0x000000040a107210 */ /* 0x008fce0007f3e0ff */
[----:B------:R-:W3:Y:S01]  /*7ba0*/  LDC R10, c[0x0][0x3d8] ;  /* 0x0000f600ff0a7b82 */ /* 0x000ee20000000800 */
[----:B--2---:R-:W-:Y:S02]  /*7bb0*/  IMAD R22, R26, 0x1a2, RZ ;  /* 0x000001a21a167824 */ /* 0x004fe400078e02ff */
[----:B-1----:R-:W-:-:S05]  /*7bc0*/  IMAD R26, R12, 0xd2, RZ ;  /* 0x000000d20c1a7824 */ /* 0x002fca00078e02ff */
[----:B------:R-:W1:Y:S01]  /*7bd0*/  LDC R12, c[0x0][0x3d8] ;  /* 0x0000f600ff0c7b82 */ /* 0x000e620000000800 */
[----:B------:R-:W-:Y:S01]  /*7be0*/  IADD3 R18, P4, PT, R26, R4, RZ ;  /* 0x000000041a127210 */ /* 0x000fe20007f9e0ff */
[----:B----4-:R-:W-:Y:S02]  /*7bf0*/  IMAD R28, R28, 0x69, RZ ;  /* 0x000000691c1c7824 */ /* 0x010fe400078e02ff */
[----:B---3--:R-:W-:-:S04]  /*7c00*/  IMAD R29, R10, 0xd1, RZ ;  /* 0x000000d10a1d7824 */ /* 0x008fc800078e02ff */
[----:B------:R-:W2:Y:S01]  /*7c10*/  LDC R10, c[0x0][0x3d8] ;  /* 0x0000f600ff0a7b82 */ /* 0x000ea20000000800 */
[----:B------:R-:W-:-:S07]  /*7c20*/  LEA.HI.X.SX32 R19, R28, R5, 0x1, P4 ;  /* 0x000000051c137211 */ /* 0x000fce00020f0eff */
[----:B------:R-:W3:Y:S01]  /*7c30*/  LDC R28, c[0x0][0x3d8] ;  /* 0x0000f600ff1c7b82 */ /* 0x000ee20000000800 */
[----:B------:R-:W-:-:S04]  /*7c40*/  IADD3 R14, P5, PT, R22, R4, RZ ;  /* 0x00000004160e7210 */ /* 0x000fc80007fbe0ff */
[----:B------:R-:W-:Y:S01]  /*7c50*/  LEA.HI.X.SX32 R15, R29, R5, 0x1, P5 ;  /* 0x000000051d0f7211 */ /* 0x000fe200028f0eff */
[----:B------:R-:W-:Y:S01]  /*7c60*/  STL.64 [R1+0x7f0], R2 ;  /* 0x0007f00201007387 */ /* 0x000fe20000100a00 */
[----:B-1----:R-:W-:Y:S01]  /*7c70*/  IMAD R12, R12, 0x1a4, RZ ;  /* 0x000001a40c0c7824 */ /* 0x002fe200078e02ff */
[----:B------:R-:W1:Y:S02]  /*7c80*/  LDC R29, c[0x0][0x3d8] ;  /* 0x0000f600ff1d7b82 */ /* 0x000e640000000800 */
[----:B------:R-:W-:Y:S01]  /*7c90*/  STL.64 [R1+0x7e8], R14 ;  /* 0x0007e80e01007387 */ /* 0x000fe20000100a00 */
[----:B--2---:R-:W-:-:S03]  /*7ca0*/  IMAD R10, R10, 0x1a8, RZ ;  /* 0x000001a80a0a7824 */ /* 0x004fc600078e02ff */
[----:B------:R2:W-:Y:S01]  /*7cb0*/  STL.64 [R1+0xa68], R18 ;  /* 0x000a681201007387 */ /* 0x0005e20000100a00 */
[-C--:B------:R-:W-:Y:S02]  /*7cc0*/  IADD3 R20, P2, PT, R12, R4.reuse, RZ ;  /* 0x000000040c147210 */ /* 0x080fe40007f5e0ff */
[----:B------:R-:W4:Y:S01]  /*7cd0*/  LDC R12, c[0x0][0x3d8] ;  /* 0x0000f600ff0c7b82 */ /* 0x000f220000000800 */
[----:B--2---:R-:W-:-:S07]  /*7ce0*/  IADD3 R18, P4, PT, R10, R4, RZ ;  /* 0x000000040a127210 */ /* 0x004fce0007f9e0ff */
[----:B------:R-:W2:Y:S01]  /*7cf0*/  LDC R10, c[0x0][0x3d8] ;  /* 0x0000f600ff0a7b82 */ /* 0x000ea20000000800 */
[----:B---3--:R-:W-:-:S07]  /*7d00*/  IMAD R22, R28, 0x1aa, RZ ;  /* 0x000001aa1c167824 */ /* 0x008fce00078e02ff */
[----:B------:R-:W3:Y:S01]  /*7d10*/  LDC R28, c[0x0][0x3d8] ;  /* 0x0000f600ff1c7b82 */ /* 0x000ee20000000800 */
[----:B------:R-:W-:Y:S01]  /*7d20*/  LEA.HI.X.SX32 R21, R26, R5, 0x1, P2 ;  /* 0x000000051a157211 */ /* 0x000fe200010f0eff */
[----:B0-----:R-:W-:Y:S02]  /*7d30*/  IMAD R13, R13, 0xd4, RZ ;  /* 0x000000d40d0d7824 */ /* 0x001fe400078e02ff */
[----:B----4-:R-:W-:-:S03]  /*7d40*/  IMAD R12, R12, 0x6a, RZ ;  /* 0x0000006a0c0c7824 */ /* 0x010fc600078e02ff */
[-C--:B------:R-:W-:Y:S01]  /*7d50*/  IADD3 R14, P5, PT, R13, R4.reuse, RZ ;  /* 0x000000040d0e7210 */ /* 0x080fe20007fbe0ff */
[----:B--2---:R-:W-:Y:S01]  /*7d60*/  IMAD R26, R10, 0xd3, RZ ;  /* 0x000000d30a1a7824 */ /* 0x004fe200078e02ff */
[C---:B------:R-:W-:Y:S01]  /*7d70*/  IADD3 R2, P6, PT, R12.reuse, R4, RZ ;  /* 0x000000040c027210 */ /* 0x040fe20007fde0ff */
[----:B------:R-:W-:Y:S01]  /*7d80*/  STL.64 [R1+0x7e0], R20 ;  /* 0x0007e01401007387 */ /* 0x000fe20000100a00 */
[-C--:B------:R-:W-:Y:S01]  /*7d90*/  LEA.HI.X.SX32 R15, R12, R5.reuse, 0x1, P5 ;  /* 0x000000050c0f7211 */ /* 0x080fe200028f0eff */
[----:B------:R-:W0:Y:S01]  /*7da0*/  LDC R10, c[0x0][0x3d8] ;  /* 0x0000f600ff0a7b82 */ /* 0x000e220000000800 */
[----:B------:R-:W-:Y:S01]  /*7db0*/  LEA.HI.X.SX32 R17, R26, R5, 0x1, P1 ;  /* 0x000000051a117211 */ /* 0x000fe200008f0eff */
[----:B---3--:R-:W-:-:S06]  /*7dc0*/  IMAD R26, R28, 0x35, RZ ;  /* 0x000000351c1a7824 */ /* 0x008fcc00078e02ff */
[----:B------:R-:W2:Y:S08]  /*7dd0*/  LDC R28, c[0x0][0x3d8] ;  /* 0x0000f600ff1c7b82 */ /* 0x000eb00000000800 */
[----:B------:R-:W3:Y:S01]  /*7de0*/  LDC R12, c[0x0][0x3d8] ;  /* 0x0000f600ff0c7b82 */ /* 0x000ee20000000800 */
[-C--:B------:R-:W-:Y:S01]  /*7df0*/  LEA.HI.X.SX32 R3, R26, R5.reuse, 0x1, P6 ;  /* 0x000000051a037211 */ /* 0x080fe200030f0eff */
[----:B------:R-:W-:Y:S01]  /*7e00*/  STL.64 [R1+0x7d8], R16 ;  /* 0x0007d81001007387 */ /* 0x000fe20000100a00 */
[----:B------:R-:W-:-:S03]  /*7e10*/  LEA.HI.X.SX32 R19, R13, R5, 0x1, P4 ;  /* 0x000000050d137211 */ /* 0x000fc600020f0eff */
[----:B------:R-:W-:Y:S02]  /*7e20*/  STL.64 [R1+0xbb8], R2 ;  /* 0x000bb80201007387 */ /* 0x000fe40000100a00 */
[----:B------:R-:W4:Y:S02]  /*7e30*/  LDC R13, c[0x0][0x3d8] ;  /* 0x0000f600ff0d7b82 */ /* 0x000f240000000800 */
[----:B------:R5:W-:Y:S01]  /*7e40*/  STL.64 [R1+0xa60], R14 ;  /* 0x000a600e01007387 */ /* 0x000be20000100a00 */
[----:B--2---:R-:W-:-:S05]  /*7e50*/  IMAD R28, R28, 0x1ae, RZ ;  /* 0x000001ae1c1c7824 */ /* 0x004fca00078e02ff */
[----:B------:R-:W2:Y:S01]  /*7e60*/  LDC R26, c[0x0][0x3d8] ;  /* 0x0000f600ff1a7b82 */ /* 0x000ea20000000800 */
[----:B-----5:R-:W-:Y:S01]  /*7e70*/  IADD3 R14, P5, PT, R28, R4, RZ ;  /* 0x000000041c0e7210 */ /* 0x020fe20007fbe0ff */
[----:B---3--:R-:W-:-:S06]  /*7e80*/  IMAD R28, R12, 0x6c, RZ ;  /* 0x0000006c0c1c7824 */ /* 0x008fcc00078e02ff */
[----:B------:R-:W3:Y:S01]  /*7e90*/  LDC R12, c[0x0][0x3d8] ;  /* 0x0000f600ff0c7b82 */ /* 0x000ee20000000800 */
[-C--:B------:R-:W-:Y:S01]  /*7ea0*/  IADD3 R20, P2, PT, R22, R4.reuse, RZ ;  /* 0x0000000416147210 */ /* 0x080fe20007f5e0ff */
[----:B----4-:R-:W-:Y:S02]  /*7eb0*/  IMAD R22, R13, 0xd5, RZ ;  /* 0x000000d50d167824 */ /* 0x010fe400078e02ff */
[----:B-1----:R-:W-:Y:S02]  /*7ec0*/  IMAD R29, R29, 0xd6, RZ ;  /* 0x000000d61d1d7824 */ /* 0x002fe400078e02ff */
[----:B0-----:R-:W-:Y:S02]  /*7ed0*/  IMAD R10, R10, 0x1ac, RZ ;  /* 0x000001ac0a0a7824 */ /* 0x001fe400078e02ff */
[----:B---3--:R-:W-:Y:S02]  /*7ee0*/  IMAD R13, R12, 0xd8, RZ ;  /* 0x000000d80c0d7824 */ /* 0x008fe400078e02ff */
[----:B------:R-:W0:Y:S01]  /*7ef0*/  LDC R12, c[0x0][0x3d8] ;  /* 0x0000f600ff0c7b82 */ /* 0x000e220000000800 */
[----:B--2---:R-:W-:Y:S01]  /*7f00*/  IMAD R26, R26, 0x6b, RZ ;  /* 0x0000006b1a1a7824 */ /* 0x004fe200078e02ff */
[----:B------:R-:W-:-:S02]  /*7f10*/  IADD3 R16, P1, PT, R29, R4, RZ ;  /* 0x000000041d107210 */ /* 0x000fc40007f3e0ff */
[----:B------:R-:W-:Y:S02]  /*7f20*/  IADD3 R2, P6, PT, R10, R4, RZ ;  /* 0x000000040a027210 */ /* 0x000fe40007fde0ff */
[-C--:B------:R-:W-:Y:S02]  /*7f30*/  LEA.HI.X.SX32 R21, R22, R5.reuse, 0x1, P2 ;  /* 0x0000000516157211 */ /* 0x080fe400010f0eff */
[-C--:B------:R-:W-:Y:S01]  /*7f40*/  LEA.HI.X.SX32 R17, R26, R5.reuse, 0x1, P1 ;  /* 0x000000051a117211 */ /* 0x080fe200008f0eff */
[----:B------:R-:W-:Y:S01]  /*7f50*/  STL.64 [R1+0x7d0], R18 ;  /* 0x0007d01201007387 */ /* 0x000fe20000100a00 */
[----:B------:R-:W-:Y:S01]  /*7f60*/  LEA.HI.X.SX32 R3, R29, R5, 0x1, P6 ;  /* 0x000000051d037211 */ /* 0x000fe200030f0eff */
[----:B------:R-:W1:Y:S02]  /*7f70*/  LDC R10, c[0x0][0x3d8] ;  /* 0x0000f600ff0a7b82 */ /* 0x000e640000000800 */
[----:B------:R-:W-:Y:S04]  /*7f80*/  STL.64 [R1+0x7c8], R20 ;  /* 0x0007c81401007387 */ /* 0x000fe80000100a00 */
[----:B------:R-:W-:Y:S02]  /*7f90*/  STL.64 [R1+0xa58], R16 ;  /* 0x000a581001007387 */ /* 0x000fe40000100a00 */
[----:B------:R-:W2:Y:S02]  /*7fa0*/  LDC R29, c[0x0][0x3d8] ;  /* 0x0000f600ff1d7b82 */ /* 0x000ea40000000800 */
[----:B------:R3:W-:Y:S01]  /*7fb0*/  STL.64 [R1+0x7c0], R2 ;  /* 0x0007c00201007387 */ /* 0x0007e20000100a00 */
[----:B0-----:R-:W-:-:S05]  /*7fc0*/  IMAD R12, R12, 0x1b0, RZ ;  /* 0x000001b00c0c7824 */ /* 0x001fca00078e02ff */
[-C--:B------:R-:W-:Y:S02]  /*7fd0*/  IADD3 R22, P6, PT, R12, R4.reuse, RZ ;  /* 0x000000040c167210 */ /* 0x080fe40007fde0ff */
[----:B------:R-:W0:Y:S08]  /*7fe0*/  LDC R12, c[0x0][0x3d8] ;  /* 0x0000f600ff0c7b82 */ /* 0x000e300000000800 */
[----:B---3--:R-:W3:Y:S01]  /*7ff0*/  LDC R2, c[0x0][0x3d8] ;  /* 0x0000f600ff027b82 */ /* 0x008ee20000000800 */
[----:B-1----:R-:W-:Y:S01]  /*8000*/  IMAD R10, R10, 0x36, RZ ;  /* 0x000000360a0a7824 */ /* 0x002fe200078e02ff */
[----:B------:R-:W-:-:S02]  /*8010*/  IADD3 R20, P2, PT, R28, R4, RZ ;  /* 0x000000041c147210 */ /* 0x000fc40007f5e0ff */
[----:B------:R-:W-:-:S04]  /*8020*/  IADD3 R16, P1, PT, R13, R4, RZ ;  /* 0x000000040d107210 */ /* 0x000fc80007f3e0ff */
[----:B------:R-:W1:Y:S01]  /*8030*/  LDC R3, c[0x0][0x3d8] ;  /* 0x0000f600ff037b82 */ /* 0x000e620000000800 */
[----:B---3--:R-:W-:Y:S02]  /*8040*/  IMAD R26, R2, 0xd7, RZ ;  /* 0x000000d7021a7824 */ /* 0x008fe400078e02ff */
[----:B--2---:R-:W-:Y:S02]  /*8050*/  IMAD R2, R29, 0x1b2, RZ ;  /* 0x000001b21d027824 */ /* 0x004fe400078e02ff */
[----:B0-----:R-:W-:-:S03]  /*8060*/  IMAD R29, R12, 0x1b, RZ ;  /* 0x0000001b0c1d7824 */ /* 0x001fc600078e02ff */
[----:B------:R-:W0:Y:S01]  /*8070*/  LDC R12, c[0x0][0x3d8] ;  /* 0x0000f600ff0c7b82 */ /* 0x000e220000000800 */
[----:B------:R-:W-:Y:S02]  /*8080*/  IADD3 R18, P4, PT, R10, R4, RZ ;  /* 0x000000040a127210 */ /* 0x000fe40007f9e0ff */
[-C--:B------:R-:W-:Y:S02]  /*8090*/  LEA.HI.X.SX32 R15, R26, R5.reuse, 0x1, P5 ;  /* 0x000000051a0f7211 */ /* 0x080fe400028f0eff */
[-C--:B------:R-:W-:Y:S02]  /*80a0*/  LEA.HI.X.SX32 R19, R29, R5.reuse, 0x1, P4 ;  /* 0x000000051d137211 */ /* 0x080fe400020f0eff */
[----:B------:R-:W-:Y:S01]  /*80b0*/  LEA.HI.X.SX32 R21, R10, R5, 0x1, P2 ;  /* 0x000000050a157211 */ /* 0x000fe200010f0eff */
[----:B------:R-:W-:Y:S01]  /*80c0*/  STL.64 [R1+0x7b8], R14 ;  /* 0x0007b80e01007387 */ /* 0x000fe20000100a00 */
[----:B------:R-:W2:Y:S03]  /*80d0*/  LDC R10, c[0x0][0x3d8] ;  /* 0x0000f600ff0a7b82 */ /* 0x000ea60000000800 */
[----:B------:R-:W-:Y:S04]  /*80e0*/  STL.64 [R1+0xc60], R18 ;  /* 0x000c601201007387 */ /* 0x000fe80000100a00 */
[----:B------:R3:W-:Y:S01]  /*80f0*/  STL.64 [R1+0xbb0], R20 ;  /* 0x000bb01401007387 */ /* 0x0007e20000100a00 */
[----:B0-----:R-:W-:-:S05]  /*8100*/  IMAD R12, R12, 0x1b4, RZ ;  /* 0x000001b40c0c7824 */ /* 0x001fca00078e02ff */
[-C--:B---3--:R-:W-:Y:S02]  /*8110*/  IADD3 R20, P2, PT, R12, R4.reuse, RZ ;  /* 0x000000040c147210 */ /* 0x088fe40007f5e0ff */
[----:B------:R-:W0:Y:S01]  /*8120*/  LDC R12, c[0x0][0x3d8] ;  /* 0x0000f600ff0c7b82 */ /* 0x000e220000000800 */
[----:B------:R-:W-:Y:S02]  /*8130*/  LEA.HI.X.SX32 R17, R28, R5, 0x1, P1 ;  /* 0x000000051c117211 */ /* 0x000fe400008f0eff */
[----:B------:R-:W-:-:S05]  /*8140*/  IADD3 R14, P5, PT, R2, R4, RZ ;  /* 0x00000004020e7210 */ /* 0x000fca0007fbe0ff */
[----:B------:R-:W3:Y:S01]  /*8150*/  LDC R2, c[0x0][0x3d8] ;  /* 0x0000f600ff027b82 */ /* 0x000ee20000000800 */
[----:B0-----:R-:W-:-:S07]  /*8160*/  IMAD R28, R12, 0x6e, RZ ;  /* 0x0000006e0c1c7824 */ /* 0x001fce00078e02ff */
[----:B------:R-:W0:Y:S01]  /*8170*/  LDC R12, c[0x0][0x3d8] ;  /* 0x0000f600ff0c7b82 */ /* 0x000e220000000800 */
[----:B--2---:R-:W-:Y:S01]  /*8180*/  IMAD R29, R10, 0x1b6, RZ ;  /* 0x000001b60a1d7824 */ /* 0x004fe200078e02ff */
[----:B------:R2:W-:Y:S01]  /*8190*/  STL.64 [R1+0xa50], R16 ;  /* 0x000a501001007387 */ /* 0x0005e20000100a00 */
[----:B-1----:R-:W-:Y:S01]  /*81a0*/  IMAD R3, R3, 0xda, RZ ;  /* 0x000000da03037824 */ /* 0x002fe200078e02ff */
[----:B------:R-:W-:-:S04]  /*81b0*/  LEA.HI.X.SX32 R23, R13, R5, 0x1, P6 ;  /* 0x000000050d177211 */ /* 0x000fc800030f0eff */
[----:B------:R-:W1:Y:S01]  /*81c0*/  LDC R10, c[0x0][0x3d8] ;  /* 0x0000f600ff0a7b82 */ /* 0x000e620000000800 */
[----:B--2---:R-:W-:-:S07]  /*81d0*/  IADD3 R16, P1, PT, R29, R4, RZ ;  /* 0x000000041d107210 */ /* 0x004fce0007f3e0ff */
[----:B------:R-:W2:Y:S01]  /*81e0*/  LDC R29, c[0x0][0x3d8] ;  /* 0x0000f600ff1d7b82 */ /* 0x000ea20000000800 */
[----:B0-----:R-:W-:-:S05]  /*81f0*/  IMAD R26, R12, 0xd9, RZ ;  /* 0x000000d90c1a7824 */ /* 0x001fca00078e02ff */
[-C--:B------:R-:W-:Y:S01]  /*8200*/  LEA.HI.X.SX32 R15, R26, R5.reuse, 0x1, P5 ;  /* 0x000000051a0f7211 */ /* 0x080fe200028f0eff */
[----:B---3--:R-:W-:Y:S02]  /*8210*/  IMAD R26, R2, 0x1b8, RZ ;  /* 0x000001b8021a7824 */ /* 0x008fe400078e02ff */
[----:B------:R-:W0:Y:S01]  /*8220*/  LDC R2, c[0x0][0x3d8] ;  /* 0x0000f600ff027b82 */ /* 0x000e220000000800 */
[-C--:B------:R-:W-:Y:S01]  /*8230*/  IADD3 R18, P4, PT, R3, R4.reuse, RZ ;  /* 0x0000000403127210 */ /* 0x080fe20007f9e0ff */
[----:B--2---:R-:W-:Y:S01]  /*8240*/  IMAD R29, R29, 0x6d, RZ ;  /* 0x0000006d1d1d7824 */ /* 0x004fe200078e02ff */
[----:B------:R0:W-:Y:S04]  /*8250*/  STL.64 [R1+0x7b0], R22 ;  /* 0x0007b01601007387 */ /* 0x0001e80000100a00 */
[----:B------:R-:W-:Y:S01]  /*8260*/  LEA.HI.X.SX32 R19, R29, R5, 0x1, P4 ;  /* 0x000000051d137211 */ /* 0x000fe200020f0eff */
[----:B------:R-:W-:Y:S01]  /*8270*/  STL.64 [R1+0x7a8], R14 ;  /* 0x0007a80e01007387 */ /* 0x000fe20000100a00 */
[----:B------:R-:W-:-:S02]  /*8280*/  IADD3 R12, P6, PT, R28, R4, RZ ;  /* 0x000000041c0c7210 */ /* 0x000fc40007fde0ff */
[----:B------:R-:W-:Y:S01]  /*8290*/  LEA.HI.X.SX32 R21, R3, R5, 0x1, P2 ;  /* 0x0000000503157211 */ /* 0x000fe200010f0eff */
[----:B------:R2:W-:Y:S01]  /*82a0*/  STL.64 [R1+0xa48], R18 ;  /* 0x000a481201007387 */ /* 0x0005e20000100a00 */
[----:B-1----:R-:W-:Y:S01]  /*82b0*/  IMAD R10, R10, 0xdc, RZ ;  /* 0x000000dc0a0a7824 */ /* 0x002fe200078e02ff */
[----:B------:R-:W1:Y:S01]  /*82c0*/  LDC R29, c[0x0][0x3d8] ;  /* 0x0000f600ff1d7b82 */ /* 0x000e620000000800 */
[----:B0-----:R-:W-:-:S07]  /*82d0*/  IMAD R22, R2, 0xde, RZ ;  /* 0x000000de02167824 */ /* 0x001fce00078e02ff */
[----:B------:R-:W0:Y:S01]  /*82e0*/  LDC R2, c[0x0][0x3d8] ;  /* 0x0000f600ff027b82 */ /* 0x000e220000000800 */
[----:B--2---:R-:W-:-:S07]  /*82f0*/  IADD3 R18, P4, PT, R26, R4, RZ ;  /* 0x000000041a127210 */ /* 0x004fce0007f9e0ff */
[----:B------:R-:W2:Y:S01]  /*8300*/  LDC R26, c[0x0][0x3d8] ;  /* 0x0000f600ff1a7b82 */ /* 0x000ea20000000800 */
[----:B------:R-:W-:Y:S01]  /*8310*/  STL.64 [R1+0x7a0], R20 ;  /* 0x0007a01401007387 */ /* 0x000fe20000100a00 */
[----:B0-----:R-:W-:Y:S02]  /*8320*/  IMAD R23, R2, 0xdb, RZ ;  /* 0x000000db02177824 */ /* 0x001fe400078e02ff */
[----:B--2---:R-:W-:-:S03]  /*8330*/  IMAD R26, R26, 0x37, RZ ;  /* 0x000000371a1a7824 */ /* 0x004fc600078e02ff */
[-C--:B------:R-:W-:Y:S02]  /*8340*/  LEA.HI.X.SX32 R17, R23, R5.reuse, 0x1, P1 ;  /* 0x0000000517117211 */ /* 0x080fe400008f0eff */
[----:B------:R-:W-:-:S03]  /*8350*/  LEA.HI.X.SX32 R13, R26, R5, 0x1, P6 ;  /* 0x000000051a0d7211 */ /* 0x000fc600030f0eff */
[----:B------:R-:W-:Y:S04]  /*8360*/  STL.64 [R1+0x798], R16 ;  /* 0x0007981001007387 */ /* 0x000fe80000100a00 */
[----:B------:R0:W-:Y:S02]  /*8370*/  STL.64 [R1+0xba8], R12 ;  /* 0x000ba80c01007387 */ /* 0x0001e40000100a00 */
[----:B0-----:R-:W0:Y:S01]  /*8380*/  LDC R13, c[0x0][0x3d8] ;  /* 0x0000f600ff0d7b82 */ /* 0x001e220000000800 */
[----:B------:R-:W-:-:S04]  /*8390*/  IADD3 R14, P5, PT, R10, R4, RZ ;  /* 0x000000040a0e7210 */ /* 0x000fc80007fbe0ff */
[----:B------:R-:W-:Y:S01]  /*83a0*/  LEA.HI.X.SX32 R15, R28, R5, 0x1, P5 ;  /* 0x000000051c0f7211 */ /* 0x000fe200028f0eff */
[----:B-1----:R-:W-:Y:S01]  /*83b0*/  IMAD R29, R29, 0x1ba, RZ ;  /* 0x000001ba1d1d7824 */ /* 0x002fe200078e02ff */
[----:B------:R-:W-:Y:S01]  /*83c0*/  IADD3 R16, P1, PT, R22, R4, RZ ;  /* 0x0000000416107210 */ /* 0x000fe20007f3e0ff */
[----:B------:R-:W1:Y:S01]  /*83d0*/  LDC R12, c[0x0][0x3d8] ;  /* 0x0000f600ff0c7b82 */ /* 0x000e620000000800 */
[----:B0-----:R-:W-:-:S07]  /*83e0*/  IMAD R28, R13, 0x1be, RZ ;  /* 0x000001be0d1c7824 */ /* 0x001fce00078e02ff */
[----:B------:R-:W0:Y:S01]  /*83f0*/  LDC R13, c[0x0][0x3d8] ;  /* 0x0000f600ff0d7b82 */ /* 0x000e220000000800 */
[-C--:B------:R-:W-:Y:S01]  /*8400*/  IADD3 R2, P2, PT, R29, R4.reuse, RZ ;  /* 0x000000041d027210 */ /* 0x080fe20007f5e0ff */
[----:B------:R2:W-:Y:S06]  /*8410*/  STL.64 [R1+0xa40], R14 ;  /* 0x000a400e01007387 */ /* 0x0005ec0000100a00 */
[----:B------:R-:W3:Y:S01]  /*8420*/  LDC R29, c[0x0][0x3d8] ;  /* 0x0000f600ff1d7b82 */ /* 0x000ee20000000800 */
[----:B--2---:R-:W-:-:S07]  /*8430*/  IADD3 R14, P5, PT, R28, R4, RZ ;  /* 0x000000041c0e7210 */ /* 0x004fce0007fbe0ff */
[----:B------:R-:W2:Y:S01]  /*8440*/  LDC R28, c[0x0][0x3d8] ;  /* 0x0000f600ff1c7b82 */ /* 0x000ea20000000800 */
[----:B0-----:R-:W-:-:S05]  /*8450*/  IMAD R13, R13, 0xdd, RZ ;  /* 0x000000dd0d0d7824 */ /* 0x001fca00078e02ff */
[----:B------:R-:W-:Y:S02]  /*8460*/  LEA.HI.X.SX32 R3, R13, R5, 0x1, P2 ;  /* 0x000000050d037211 */ /* 0x000fe400010f0eff */
[----:B------:R-:W0:Y:S01]  /*8470*/  LDC R13, c[0x0][0x3d8] ;  /* 0x0000f600ff0d7b82 */ /* 0x000e220000000800 */
[----:B---3--:R-:W-:-:S05]  /*8480*/  IMAD R29, R29, 0x1bc, RZ ;  /* 0x000001bc1d1d7824 */ /* 0x008fca00078e02ff */
[----:B------:R-:W-:Y:S01]  /*8490*/  IADD3 R20, P6, PT, R29, R4, RZ ;  /* 0x000000041d147210 */ /* 0x000fe20007fde0ff */
[----:B--2---:R-:W-:-:S05]  /*84a0*/  IMAD R28, R28, 0x6f, RZ ;  /* 0x0000006f1c1c7824 */ /* 0x004fca00078e02ff */
[----:B------:R-:W-:Y:S02]  /*84b0*/  LEA.HI.X.SX32 R17, R28, R5, 0x1, P1 ;  /* 0x000000051c117211 */ /* 0x000fe400008f0eff */
[----:B------:R-:W2:Y:S01]  /*84c0*/  LDC R28, c[0x0][0x3d8] ;  /* 0x0000f600ff1c7b82 */ /* 0x000ea20000000800 */
[----:B0-----:R-:W-:-:S07]  /*84d0*/  IMAD R29, R13, 0xe0, RZ ;  /* 0x000000e00d1d7824 */ /* 0x001fce00078e02ff */
[----:B------:R-:W0:Y:S01]  /*84e0*/  LDC R13, c[0x0][0x3d8] ;  /* 0x0000f600ff0d7b82 */ /* 0x000e220000000800 */
[-C--:B------:R-:W-:Y:S02]  /*84f0*/  LEA.HI.X.SX32 R19, R10, R5.reuse, 0x1, P4 ;  /* 0x000000050a137211 */ /* 0x080fe400020f0eff */
[----:B------:R-:W-:-:S03]  /*8500*/  LEA.HI.X.SX32 R21, R22, R5, 0x1, P6 ;  /* 0x0000000516157211 */ /* 0x000fc600030f0eff */
[----:B------:R-:W-:Y:S01]  /*8510*/  STL.64 [R1+0x790], R18 ;  /* 0x0007901201007387 */ /* 0x000fe20000100a00 */
[----:B------:R-:W-:Y:S01]  /*8520*/  IMAD R11, R27, 0xe, RZ ;  /* 0x0000000e1b0b7824 */ /* 0x000fe200078e02ff */
[----:B------:R-:W3:Y:S02]  /*8530*/  LDC R10, c[0x0][0x3d8] ;  /* 0x0000f600ff0a7b82 */ /* 0x000ee40000000800 */
[----:B------:R-:W-:Y:S04]  /*8540*/  STL.64 [R1+0x788], R2 ;  /* 0x0007880201007387 */ /* 0x000fe80000100a00 */
[----:B------:R-:W-:Y:S04]  /*8550*/  STL.64 [R1+0xa38], R16 ;  /* 0x000a381001007387 */ /* 0x000fe80000100a00 */
[----:B------:R2:W-:Y:S01]  /*8560*/  STL.64 [R1+0x780], R20 ;  /* 0x0007801401007387 */ /* 0x0005e20000100a00 */
[----:B0-----:R-:W-:-:S05]  /*8570*/  IMAD R13, R13, 0xdf, RZ ;  /* 0x000000df0d0d7824 */ /* 0x001fca00078e02ff */
[----:B------:R-:W-:Y:S01]  /*8580*/  LEA.HI.X.SX32 R15, R13, R5, 0x1, P5 ;  /* 0x000000050d0f7211 */ /* 0x000fe200028f0eff */
[----:B--2---:R-:W-:Y:S01]  /*8590*/  IMAD R20, R28, 0x1c0, RZ ;  /* 0x000001c01c147824 */ /* 0x004fe200078e02ff */
[----:B------:R-:W0:Y:S08]  /*85a0*/  LDC R13, c[0x0][0x3d8] ;  /* 0x0000f600ff0d7b82 */ /* 0x000e300000000800 */
[----:B------:R-:W2:Y:S01]  /*85b0*/  LDC R28, c[0x0][0x3d8] ;  /* 0x0000f600ff1c7b82 */ /* 0x000ea20000000800 */
[----:B------:R-:W-:-:S02]  /*85c0*/  IMAD R25, R27, 0x7, RZ ;  /* 0x000000071b197824 */ /* 0x000fc400078e02ff */
[----:B-1----:R-:W-:-:S05]  /*85d0*/  IMAD R26, R12, 0x1c, RZ ;  /* 0x0000001c0c1a7824 */ /* 0x002fca00078e02ff */
[----:B------:R-:W1:Y:S01]  /*85e0*/  LDC R12, c[0x0][0x3d8] ;  /* 0x0000f600ff0c7b82 */ /* 0x000e620000000800 */
[----:B--2---:R-:W-:Y:S02]  /*85f0*/  IMAD R27, R28, 0x1c2, RZ ;  /* 0x000001c21c1b7824 */ /* 0x004fe400078e02ff */
[----:B0-----:R-:W-:-:S05]  /*8600*/  IMAD R28, R13, 0xe2, RZ ;  /* 0x000000e20d1c7824 */ /* 0x001fca00078e02ff */
[----:B------:R-:W0:Y:S01]  /*8610*/  LDC R13, c[0x0][0x3d8] ;  /* 0x0000f600ff0d7b82 */ /* 0x000e220000000800 */
[-C--:B------:R-:W-:Y:S02]  /*8620*/  IADD3 R18, P4, PT, R26, R4.reuse, RZ ;  /* 0x000000041a127210 */ /* 0x080fe40007f9e0ff */
[C---:B------:R-:W-:Y:S02]  /*8630*/  IADD3 R24, P3, PT, R11.reuse, R4, RZ ;  /* 0x000000040b187210 */ /* 0x040fe40007f7e0ff */
[----:B------:R-:W-:Y:S01]  /*8640*/  LEA.HI.X.SX32 R19, R11, R5, 0x1, P4 ;  /* 0x000000050b137211 */ /* 0x000fe200020f0eff */
[----:B-1----:R-:W-:Y:S02]  /*8650*/  IMAD R12, R12, 0x38, RZ ;  /* 0x000000380c0c7824 */ /* 0x002fe400078e02ff */
[----:B---3--:R-:W-:Y:S02]  /*8660*/  IMAD R10, R10, 0x70, RZ ;  /* 0x000000700a0a7824 */ /* 0x008fe400078e02ff */
[----:B0-----:R-:W-:-:S02]  /*8670*/  IMAD R11, R13, 0x1c4, RZ ;  /* 0x000001c40d0b7824 */ /* 0x001fc400078e02ff */
[----:B------:R-:W0:Y:S01]  /*8680*/  LDC R13, c[0x0][0x3d8] ;  /* 0x0000f600ff0d7b82 */ /* 0x000e220000000800 */
[-C--:B------:R-:W-:Y:S02]  /*8690*/  IADD3 R2, P2, PT, R12, R4.reuse, RZ ;  /* 0x000000040c027210 */ /* 0x080fe40007f5e0ff */
[-C--:B------:R-:W-:Y:S02]  /*86a0*/  IADD3 R16, P1, PT, R10, R4.reuse, RZ ;  /* 0x000000040a107210 */ /* 0x080fe40007f3e0ff */
[-C--:B------:R-:W-:Y:S01]  /*86b0*/  LEA.HI.X.SX32 R25, R25, R5.reuse, 0x1, P3 ;  /* 0x0000000519197211 */ /* 0x080fe200018f0eff */
[----:B------:R1:W-:Y:S01]  /*86c0*/  STL.64 [R1+0x778], R14 ;  /* 0x0007780e01007387 */ /* 0x0003e20000100a00 */
[-C--:B------:R-:W-:Y:S02]  /*86d0*/  LEA.HI.X.SX32 R3, R26, R5.reuse, 0x1, P2 ;  /* 0x000000051a037211 */ /* 0x080fe400010f0eff */
[----:B------:R-:W-:Y:S02]  /*86e0*/  LEA.HI.X.SX32 R17, R12, R5, 0x1, P1 ;  /* 0x000000050c117211 */ /* 0x000fe400008f0eff */
[----:B------:R-:W-:Y:S01]  /*86f0*/  IADD3 R22, P6, PT, R29, R4, RZ ;  /* 0x000000041d167210 */ /* 0x000fe20007fde0ff */
[----:B------:R-:W2:Y:S01]  /*8700*/  LDC R12, c[0x0][0x3d8] ;  /* 0x0000f600ff0c7b82 */ /* 0x000ea20000000800 */
[----:B-1----:R-:W3:Y:S04]  /*8710*/  LDL.LU.64 R14, [R1+0x1630] ;  /* 0x00163000010e7983 */ /* 0x002ee80000300a00 */
[----:B------:R-:W-:Y:S01]  /*8720*/  STL.64 [R1+0xcd8], R24 ;  /* 0x000cd81801007387 */ /* 0x000fe20000100a00 */
[----:B0-----:R-:W-:-:S03]  /*8730*/  IMAD R13, R13, 0x1c6, RZ ;  /* 0x000001c60d0d7824 */ /* 0x001fc600078e02ff */
[----:B------:R-:W-:Y:S04]  /*8740*/  STL.64 [R1+0xcb0], R18 ;  /* 0x000cb01201007387 */ /* 0x000fe80000100a00 */
[----:B------:R-:W-:Y:S04]  /*8750*/  STL.64 [R1+0xc58], R2 ;  /* 0x000c580201007387 */ /* 0x000fe80000100a00 */
[----:B------:R0:W-:Y:S02]  /*8760*/  STL.64 [R1+0xba0], R16 ;  /* 0x000ba01001007387 */ /* 0x0001e40000100a00 */
[----:B0-----:R-:W-:-:S02]  /*8770*/  IADD3 R16, P1, PT, R13, R4, RZ ;  /* 0x000000040d107210 */ /* 0x001fc40007f3e0ff */
[----:B------:R-:W0:Y:S01]  /*8780*/  LDC R13, c[0x0][0x3d8] ;  /* 0x0000f600ff0d7b82 */ /* 0x000e220000000800 */
[----:B------:R-:W-:Y:S02]  /*8790*/  LEA.HI.X.SX32 R23, R10, R5, 0x1, P6 ;  /* 0x000000050a177211 */ /* 0x000fe400030f0eff */
[----:B------:R-:W-:Y:S01]  /*87a0*/  IADD3 R20, P5, PT, R20, R4, RZ ;  /* 0x0000000414147210 */ /* 0x000fe20007fbe0ff */
[----:B0-----:R-:W-:-:S04]  /*87b0*/  IMAD R10, R13, 0xe1, RZ ;  /* 0x000000e10d0a7824 */ /* 0x001fc800078e02ff */
[----:B------:R-:W0:Y:S01]  /*87c0*/  LDC R13, c[0x0][0x3d8] ;  /* 0x0000f600ff0d7b82 */ /* 0x000e220000000800 */
[----:B------:R-:W-:Y:S02]  /*87d0*/  IADD3 R24, P3, PT, R27, R4, RZ ;  /* 0x000000041b187210 */ /* 0x000fe40007f7e0ff */
[-C--:B------:R-:W-:Y:S02]  /*87e0*/  LEA.HI.X.SX32 R21, R29, R5.reuse, 0x1, P5 ;  /* 0x000000051d157211 */ /* 0x080fe400028f0eff */
[----:B------:R-:W-:-:S03]  /*87f0*/  LEA.HI.X.SX32 R25, R10, R5, 0x1, P3 ;  /* 0x000000050a197211 */ /* 0x000fc600018f0eff */
[----:B------:R-:W1:Y:S08]  /*8800*/  LDC R29, c[0x0][0x3d8] ;  /* 0x0000f600ff1d7b82 */ /* 0x000e700000000800 */
[----:B------:R-:W4:Y:S01]  /*8810*/  LDC R10, c[0x0][0x3d8] ;  /* 0x0000f600ff0a7b82 */ /* 0x000f220000000800 */
[----:B0-----:R-:W-:-:S07]  /*8820*/  IMAD R26, R13, 0x1c8, RZ ;  /* 0x000001c80d1a7824 */ /* 0x001fce00078e02ff */
[----:B------:R-:W0:Y:S01]  /*8830*/  LDC R13, c[0x0][0x3d8] ;  /* 0x0000f600ff0d7b82 */ /* 0x000e220000000800 */
[----:B------:R-:W-:Y:S04]  /*8840*/  STL.64 [R1+0xa30], R22 ;  /* 0x000a301601007387 */ /* 0x000fe80000100a00 */
[----:B------:R-:W-:Y:S04]  /*8850*/  STL.64 [R1+0x770], R20 ;  /* 0x0007701401007387 */ /* 0x000fe80000100a00 */
[----:B------:R5:W-:Y:S02]  /*8860*/  STL.64 [R1+0x768], R24 ;  /* 0x0007681801007387 */ /* 0x000be40000100a00 */
[----:B-----5:R-:W-:Y:S01]  /*8870*/  IADD3 R24, P3, PT, R26, R4, RZ ;  /* 0x000000041a187210 */ /* 0x020fe20007f7e0ff */
[----:B-1----:R-:W-:-:S02]  /*8880*/  IMAD R26, R29, 0x71, RZ ;  /* 0x000000711d1a7824 */ /* 0x002fc400078e02ff */
[----:B----4-:R-:W-:Y:S02]  /*8890*/  IMAD R29, R10, 0x1ca, RZ ;  /* 0x000001ca0a1d7824 */ /* 0x010fe400078e02ff */
[----:B0-----:R-:W-:Y:S02]  /*88a0*/  IMAD R10, R13, 0xe6, RZ ;  /* 0x000000e60d0a7824 */ /* 0x001fe400078e02ff */
[----:B------:R-:W0:Y:S01]  /*88b0*/  LDC R13, c[0x0][0x3d8] ;  /* 0x0000f600ff0d7b82 */ /* 0x000e220000000800 */
[----:B------:R-:W-:-:S04]  /*88c0*/  IADD3 R18, P4, PT, R28, R4, RZ ;  /* 0x000000041c127210 */ /* 0x000fc80007f9e0ff */
[----:B------:R-:W-:-:S05]  /*88d0*/  LEA.HI.X.SX32 R19, R26, R5, 0x1, P4 ;  /* 0x000000051a137211 */ /* 0x000fca00020f0eff */
[----:B------:R1:W-:Y:S02]  /*88e0*/  STL.64 [R1+0xa28], R18 ;  /* 0x000a281201007387 */ /* 0x0003e40000100a00 */
[-C--:B-1----:R-:W-:Y:S01]  /*88f0*/  IADD3 R18, P4, PT, R29, R4.reuse, RZ ;  /* 0x000000041d127210 */ /* 0x082fe20007f9e0ff */
[----:B0-----:R-:W-:Y:S02]  /*8900*/  IMAD R29, R13, 0xe3, RZ ;  /* 0x000000e30d1d7824 */ /* 0x001fe400078e02ff */
[----:B------:R-:W0:Y:S01]  /*8910*/  LDC R13, c[0x0][0x3d8] ;  /* 0x0000f600ff0d7b82 */ /* 0x000e220000000800 */
[----:B------:R-:W-:-:S07]  /*8920*/  IADD3 R2, P2, PT, R11, R4, RZ ;  /* 0x000000040b027210 */ /* 0x000fce0007f5e0ff */
[----:B------:R-:W1:Y:S01]  /*8930*/  LDC R11, c[0x0][0x3d8] ;  /* 0x0000f600ff0b7b82 */ /* 0x000e620000000800 */
[----:B------:R-:W-:Y:S01]  /*8940*/  LEA.HI.X.SX32 R17, R29, R5, 0x1, P1 ;  /* 0x000000051d117211 */ /* 0x000fe200008f0eff */
[----:B0-----:R-:W-:-:S06]  /*8950*/  IMAD R29, R13, 0x39, RZ ;  /* 0x000000390d1d7824 */ /* 0x001fcc00078e02ff */
[----:B------:R-:W0:Y:S01]  /*8960*/  LDC R13, c[0x0][0x3d8] ;  /* 0x0000f600ff0d7b82 */ /* 0x000e220000000800 */
[----:B-1----:R-:W-:-:S05]  /*8970*/  IMAD R11, R11, 0x72, RZ ;  /* 0x000000720b0b7824 */ /* 0x002fca00078e02ff */
[----:B------:R-:W-:-:S04]  /*8980*/  IADD3 R22, P6, PT, R11, R4, RZ ;  /* 0x000000040b167210 */ /* 0x000fc80007fde0ff */
[-C--:B------:R-:W-:Y:S01]  /*8990*/  LEA.HI.X.SX32 R23, R29, R5.reuse, 0x1, P6 ;  /* 0x000000051d177211 */ /* 0x080fe200030f0eff */
[----:B0-----:R-:W-:Y:S02]  /*89a0*/  IMAD R29, R13, 0x3a, RZ ;  /* 0x0000003a0d1d7824 */ /* 0x001fe400078e02ff */
[----:B------:R-:W0:Y:S01]  /*89b0*/  LDC R13, c[0x0][0x3d8] ;  /* 0x0000f600ff0d7b82 */ /* 0x000e220000000800 */
[----:B--2---:R-:W-:Y:S01]  /*89c0*/  IMAD R12, R12, 0xe4, RZ ;  /* 0x000000e40c0c7824 */ /* 0x004fe200078e02ff */
[----:B------:R-:W-:-:S04]  /*89d0*/  LEA.HI.X.SX32 R3, R28, R5, 0x1, P2 ;  /* 0x000000051c037211 */ /* 0x000fc800010f0eff */
[C---:B------:R-:W-:Y:S01]  /*89e0*/  IADD3 R20, P5, PT, R12.reuse, R4, RZ ;  /* 0x000000040c147210 */ /* 0x040fe20007fbe0ff */
[----:B------:R-:W-:Y:S01]  /*89f0*/  STL.64 [R1+0x760], R2 ;  /* 0x0007600201007387 */ /* 0x000fe20000100a00 */
[-C--:B------:R-:W-:Y:S01]  /*8a00*/  LEA.HI.X.SX32 R25, R12, R5.reuse, 0x1, P3 ;  /* 0x000000050c197211 */ /* 0x080fe200018f0eff */
[----:B------:R-:W1:Y:S01]  /*8a10*/  LDC R28, c[0x0][0x3d8] ;  /* 0x0000f600ff1c7b82 */ /* 0x000e620000000800 */
[----:B------:R-:W-:Y:S01]  /*8a20*/  LEA.HI.X.SX32 R21, R11, R5, 0x1, P5 ;  /* 0x000000050b157211 */ /* 0x000fe200028f0eff */
[----:B------:R-:W-:Y:S04]  /*8a30*/  STL.64 [R1+0x758], R16 ;  /* 0x0007581001007387 */ /* 0x000fe80000100a00 */
[----:B------:R0:W-:Y:S02]  /*8a40*/  STL.64 [R1+0xb98], R22 ;  /* 0x000b981601007387 */ /* 0x0001e40000100a00 */
[----:B------:R-:W2:Y:S08]  /*8a50*/  LDC R11, c[0x0][0x3d8] ;  /* 0x0000f600ff0b7b82 */ /* 0x000eb00000000800 */
[----:B------:R-:W4:Y:S01]  /*8a60*/  LDC R12, c[0x0][0x3d8] ;  /* 0x0000f600ff0c7b82 */ /* 0x000f220000000800 */
[----:B0-----:R-:W-:-:S07]  /*8a70*/  IMAD R23, R13, 0x74, RZ ;  /* 0x000000740d177824 */ /* 0x001fce00078e02ff */
[----:B------:R-:W0:Y:S01]  /*8a80*/  LDC R13, c[0x0][0x3d8] ;  /* 0x0000f600ff0d7b82 */ /* 0x000e220000000800 */
[----:B--2---:R-:W-:Y:S02]  /*8a90*/  IMAD R22, R11, 0xe8, RZ ;  /* 0x000000e80b167824 */ /* 0x004fe400078e02ff */
[----:B0-----:R-:W-:-:S05]  /*8aa0*/  IMAD R11, R13, 0xe5, RZ ;  /* 0x000000e50d0b7824 */ /* 0x001fca00078e02ff */
[----:B------:R-:W0:Y:S01]  /*8ab0*/  LDC R13, c[0x0][0x3d8] ;  /* 0x0000f600ff0d7b82 */ /* 0x000e220000000800 */
[----:B----4-:R-:W-:Y:S01]  /*8ac0*/  IMAD R12, R12, 0x73, RZ ;  /* 0x000000730c0c7824 */ /* 0x010fe200078e02ff */
[----:B------:R-:W-:Y:S01]  /*8ad0*/  IADD3 R2, P2, PT, R10, R4, RZ ;  /* 0x000000040a027210 */ /* 0x000fe20007f5e0ff */
[----:B-1----:R-:W-:Y:S01]  /*8ae0*/  IMAD R26, R28, 0x1cc, RZ ;  /* 0x000001cc1c1a7824 */ /* 0x002fe200078e02ff */
[-C--:B------:R-:W-:Y:S02]  /*8af0*/  LEA.HI.X.SX32 R19, R11, R5.reuse, 0x1, P4 ;  /* 0x000000050b137211 */ /* 0x080fe400020f0eff */
[----:B------:R-:W-:Y:S02]  /*8b00*/  LEA.HI.X.SX32 R3, R12, R5, 0x1, P2 ;  /* 0x000000050c037211 */ /* 0x000fe400010f0eff */
[----:B------:R-:W1:Y:S01]  /*8b10*/  LDC R28, c[0x0][0x3d8] ;  /* 0x0000f600ff1c7b82 */ /* 0x000e620000000800 */
[----:B------:R-:W-:Y:S04]  /*8b20*/  STL.64 [R1+0xa20], R20 ;  /* 0x000a201401007387 */ /* 0x000fe80000100a00 */
[----:B------:R-:W-:Y:S03]  /*8b30*/  STL.64 [R1+0x750], R24 ;  /* 0x0007501801007387 */ /* 0x000fe60000100a00 */
[----:B------:R-:W2:Y:S01]  /*8b40*/  LDC R11, c[0x0][0x3d8] ;  /* 0x0000f600ff0b7b82 */ /* 0x000ea20000000800 */
[----:B------:R-:W-:Y:S01]  /*8b50*/  STL.64 [R1+0x748], R18 ;  /* 0x0007481201007387 */ /* 0x000fe20000100a00 */
[----:B0-----:R-:W-:-:S03]  /*8b60*/  IMAD R13, R13, 0x1d0, RZ ;  /* 0x000001d00d0d7824 */ /* 0x001fc600078e02ff */
[----:B------:R0:W-:Y:S01]  /*8b70*/  STL.64 [R1+0xa18], R2 ;  /* 0x000a180201007387 */ /* 0x0001e20000100a00 */
[-C--:B------:R-:W-:Y:S02]  /*8b80*/  IADD3 R16, P1, PT, R26, R4.reuse, RZ ;  /* 0x000000041a107210 */ /* 0x080fe40007f3e0ff */
[----:B------:R-:W4:Y:S01]  /*8b90*/  LDC R12, c[0x0][0x3d8] ;  /* 0x0000f600ff0c7b82 */ /* 0x000f220000000800 */
[----:B0-----:R-:W-:-:S07]  /*8ba0*/  IADD3 R2, P2, PT, R13, R4, RZ ;  /* 0x000000040d027210 */ /* 0x001fce0007f5e0ff */
[----:B------:R-:W0:Y:S01]  /*8bb0*/  LDC R13, c[0x0][0x3d8] ;  /* 0x0000f600ff0d7b82 */ /* 0x000e220000000800 */
[----:B-1----:R-:W-:Y:S01]  /*8bc0*/  IMAD R28, R28, 0x1ce, RZ ;  /* 0x000001ce1c1c7824 */ /* 0x002fe200078e02ff */
[----:B------:R-:W-:-:S04]  /*8bd0*/  LEA.HI.X.SX32 R17, R10, R5, 0x1, P1 ;  /* 0x000000050a117211 */ /* 0x000fc800008f0eff */
[----:B------:R-:W-:Y:S01]  /*8be0*/  IADD3 R26, P6, PT, R28, R4, RZ ;  /* 0x000000041c1a7210 */ /* 0x000fe20007fde0ff */
[----:B--2---:R-:W-:Y:S02]  /*8bf0*/  IMAD R28, R11, 0x1d2, RZ ;  /* 0x000001d20b1c7824 */ /* 0x004fe400078e02ff */
[----:B------:R-:W1:Y:S01]  /*8c00*/  LDC R11, c[0x0][0x3d8] ;  /* 0x0000f600ff0b7b82 */ /* 0x000e620000000800 */
[----:B0-----:R-:W-:-:S07]  /*8c10*/  IMAD R10, R13, 0xe7, RZ ;  /* 0x000000e70d0a7824 */ /* 0x001fce00078e02ff */
[----:B------:R-:W0:Y:S01]  /*8c20*/  LDC R13, c[0x0][0x3d8] ;  /* 0x0000f600ff0d7b82 */ /* 0x000e220000000800 */
[----:B------:R-:W-:Y:S01]  /*8c30*/  LEA.HI.X.SX32 R27, R10, R5, 0x1, P6 ;  /* 0x000000050a1b7211 */ /* 0x000fe200030f0eff */
[----:B-1----:R-:W-:Y:S02]  /*8c40*/  IMAD R10, R11, 0x1d, RZ ;  /* 0x0000001d0b0a7824 */ /* 0x002fe400078e02ff */
[----:B0-----:R-:W-:-:S04]  /*8c50*/  IMAD R11, R13, 0x1d4, RZ ;  /* 0x000001d40d0b7824 */ /* 0x001fc800078e02ff */
[----:B------:R-:W0:Y:S01]  /*8c60*/  LDC R13, c[0x0][0x3d8] ;  /* 0x0000f600ff0d7b82 */ /* 0x000e220000000800 */
[-C--:B------:R-:W-:Y:S02]  /*8c70*/  IADD3 R20, P5, PT, R29, R4.reuse, RZ ;  /* 0x000000041d147210 */ /* 0x080fe40007fbe0ff */
[-C--:B------:R-:W-:Y:S02]  /*8c80*/  IADD3 R24, P3, PT, R23, R4.reuse, RZ ;  /* 0x0000000417187210 */ /* 0x080fe40007f7e0ff */
[-C--:B------:R-:W-:Y:S01]  /*8c90*/  LEA.HI.X.SX32 R21, R10, R5.reuse, 0x1, P5 ;  /* 0x000000050a157211 */ /* 0x080fe200028f0eff */
[----:B------:R-:W-:Y:S01]  /*8ca0*/  STL.64 [R1+0x740], R16 ;  /* 0x0007401001007387 */ /* 0x000fe20000100a00 */
[----:B------:R-:W-:Y:S02]  /*8cb0*/  LEA.HI.X.SX32 R25, R29, R5, 0x1, P3 ;  /* 0x000000051d197211 */ /* 0x000fe400018f0eff */
[----:B------:R-:W-:Y:S01]  /*8cc0*/  IADD3 R18, P4, PT, R22, R4, RZ ;  /* 0x0000000416127210 */ /* 0x000fe20007f9e0ff */
[----:B------:R-:W-:Y:S01]  /*8cd0*/  STL.64 [R1+0x738], R26 ;  /* 0x0007381a01007387 */ /* 0x000fe20000100a00 */
[----:B------:R-:W1:Y:S03]  /*8ce0*/  LDC R29, c[0x0][0x3d8] ;  /* 0x0000f600ff1d7b82 */ /* 0x000e660000000800 */
[----:B------:R2:W-:Y:S01]  /*8cf0*/  STL.64 [R1+0xc50], R20 ;  /* 0x000c501401007387 */ /* 0x0005e20000100a00 */
[----:B0-----:R-:W-:-:S03]  /*8d00*/  IMAD R13, R13, 0x1d6, RZ ;  /* 0x000001d60d0d7824 */ /* 0x001fc600078e02ff */
[----:B--2---:R-:W2:Y:S04]  /*8d10*/  LDL.LU R21, [R1+0x162c] ;  /* 0x00162c0001157983 */ /* 0x004ea80000300800 */
[----:B------:R0:W-:Y:S02]  /*8d20*/  STL.64 [R1+0xb90], R24 ;  /* 0x000b901801007387 */ /* 0x0001e40000100a00 */
[-C--:B0-----:R-:W-:Y:S02]  /*8d30*/  IADD3 R24, P3, PT, R13, R4.reuse, RZ ;  /* 0x000000040d187210 */ /* 0x081fe40007f7e0ff */
[----:B------:R-:W0:Y:S01]  /*8d40*/  LDC R13, c[0x0][0x3d8] ;  /* 0x0000f600ff0d7b82 */ /* 0x000e220000000800 */
[----:B------:R-:W-:Y:S02]  /*8d50*/  IADD3 R16, P1, PT, R28, R4, RZ ;  /* 0x000000041c107210 */ /* 0x000fe40007f3e0ff */
[----:B------:R-:W-:-:S02]  /*8d60*/  LEA.HI.X.SX32 R19, R23, R5, 0x1, P4 ;  /* 0x0000000517137211 */ /* 0x000fc400020f0eff */
[----:B------:R-:W-:-:S03]  /*8d70*/  LEA.HI.X.SX32 R3, R22, R5, 0x1, P2 ;  /* 0x0000000516037211 */ /* 0x000fc600010f0eff */
[----:B------:R-:W5:Y:S01]  /*8d80*/  LDC R28, c[0x0][0x3d8] ;  /* 0x0000f600ff1c7b82 */ /* 0x000f620000000800 */
[----:B------:R-:W-:Y:S04]  /*8d90*/  STL.64 [R1+0xa10], R18 ;  /* 0x000a101201007387 */ /* 0x000fe80000100a00 */
[----:B------:R0:W-:Y:S02]  /*8da0*/  STL.64 [R1+0x730], R2 ;  /* 0x0007300201007387 */ /* 0x0001e40000100a00 */
[----:B0-----:R-:W-:Y:S01]  /*8db0*/  IMAD R13, R13, 0xe9, RZ ;  /* 0x000000e90d0d7824 */ /* 0x001fe200078e02ff */
[----:B------:R-:W0:Y:S04]  /*8dc0*/  LDC R3, c[0x0][0x3d8] ;  /* 0x0000f600ff037b82 */ /* 0x000e280000000800 */
[----:B------:R-:W-:-:S04]  /*8dd0*/  LEA.HI.X.SX32 R17, R13, R5, 0x1, P1 ;  /* 0x000000050d117211 */ /* 0x000fc800008f0eff */
[----:B------:R-:W3:Y:S01]  /*8de0*/  LDC R13, c[0x0][0x3d8] ;  /* 0x0000f600ff0d7b82 */ /* 0x000ee20000000800 */
[----:B-1----:R-:W-:Y:S02]  /*8df0*/  IMAD R29, R29, 0xec, RZ ;  /* 0x000000ec1d1d7824 */ /* 0x002fe400078e02ff */
[----:B-----5:R-:W-:-:S05]  /*8e00*/  IMAD R28, R28, 0x76, RZ ;  /* 0x000000761c1c7824 */ /* 0x020fca00078e02ff */
[----:B------:R-:W1:Y:S01]  /*8e10*/  LDC R2, c[0x0][0x3d8] ;  /* 0x0000f600ff027b82 */ /* 0x000e620000000800 */
[-C--:B------:R-:W-:Y:S01]  /*8e20*/  IADD3 R22, P2, PT, R29, R4.reuse, RZ ;  /* 0x000000041d167210 */ /* 0x080fe20007f5e0ff */
[----:B----4-:R-:W-:Y:S01]  /*8e30*/  IMAD R12, R12, 0xea, RZ ;  /* 0x000000ea0c0c7824 */ /* 0x010fe200078e02ff */
[CC--:B------:R-:W-:Y:S02]  /*8e40*/  IADD3 R18, P4, PT, R28.reuse, R4.reuse, RZ ;  /* 0x000000041c127210 */ /* 0x0c0fe40007f9e0ff */
[-C--:B------:R-:W-:Y:S02]  /*8e50*/  LEA.HI.X.SX32 R23, R28, R5.reuse, 0x1, P2 ;  /* 0x000000051c177211 */ /* 0x080fe400010f0eff */
[-C--:B------:R-:W-:Y:S01]  /*8e60*/  IADD3 R26, P6, PT, R12, R4.reuse, RZ ;  /* 0x000000040c1a7210 */ /* 0x080fe20007fde0ff */
[----:B0-----:R-:W-:Y:S01]  /*8e70*/  IMAD R3, R3, 0x75, RZ ;  /* 0x0000007503037824 */ /* 0x001fe200078e02ff */
[----:B------:R-:W0:Y:S04]  /*8e80*/  LDC R28, c[0x0][0x3d8] ;  /* 0x0000f600ff1c7b82 */ /* 0x000e280000000800 */
[----:B------:R-:W-:Y:S01]  /*8e90*/  LEA.HI.X.SX32 R27, R3, R5, 0x1, P6 ;  /* 0x00000005031b7211 */ /* 0x000fe200030f0eff */
[----:B---3--:R-:W-:Y:S01]  /*8ea0*/  IMAD R13, R13, 0x1da, RZ ;  /* 0x000001da0d0d7824 */ /* 0x008fe200078e02ff */
[----:B------:R-:W-:Y:S04]  /*8eb0*/  STL.64 [R1+0x728], R16 ;  /* 0x0007281001007387 */ /* 0x000fe80000100a00 */
[----:B------:R3:W-:Y:S01]  /*8ec0*/  STL.64 [R1+0xa08], R26 ;  /* 0x000a081a01007387 */ /* 0x0007e20000100a00 */
[----:B-1----:R-:W-:Y:S01]  /*8ed0*/  IMAD R20, R2, 0x1d8, RZ ;  /* 0x000001d802147824 */ /* 0x002fe200078e02ff */
[-C--:B------:R-:W-:Y:S01]  /*8ee0*/  IADD3 R10, P5, PT, R11, R4.reuse, RZ ;  /* 0x000000040b0a7210 */ /* 0x080fe20007fbe0ff */
[----:B------:R-:W1:Y:S01]  /*8ef0*/  LDC R2, c[0x0][0x3d8] ;  /* 0x0000f600ff027b82 */ /* 0x000e620000000800 */
[----:B---3--:R-:W-:-:S07]  /*8f00*/  IADD3 R26, P6, PT, R13, R4, RZ ;  /* 0x000000040d1a7210 */ /* 0x008fce0007fde0ff */
[----:B------:R-:W3:Y:S01]  /*8f10*/  LDC R13, c[0x0][0x3d8] ;  /* 0x0000f600ff0d7b82 */ /* 0x000ee20000000800 */
[----:B------:R-:W-:Y:S02]  /*8f20*/  IADD3 R16, P1, PT, R20, R4, RZ ;  /* 0x0000000414107210 */ /* 0x000fe40007f3e0ff */
[-C--:B------:R-:W-:Y:S02]  /*8f30*/  LEA.HI.X.SX32 R11, R12, R5.reuse, 0x1, P5 ;  /* 0x000000050c0b7211 */ /* 0x080fe400028f0eff */
[----:B------:R-:W-:Y:S01]  /*8f40*/  LEA.HI.X.SX32 R17, R29, R5, 0x1, P1 ;  /* 0x000000051d117211 */ /* 0x000fe200008f0eff */
[----:B0-----:R-:W-:Y:S02]  /*8f50*/  IMAD R29, R28, 0x78, RZ ;  /* 0x000000781c1d7824 */ /* 0x001fe400078e02ff */
[----:B------:R-:W0:Y:S08]  /*8f60*/  LDC R28, c[0x0][0x3d8] ;  /* 0x0000f600ff1c7b82 */ /* 0x000e300000000800 */
[----:B------:R-:W4:Y:S01]  /*8f70*/  LDC R12, c[0x0][0x3d8] ;  /* 0x0000f600ff0c7b82 */ /* 0x000f220000000800 */
[----:B---3--:R-:W-:-:S07]  /*8f80*/  IMAD R20, R13, 0xeb, RZ ;  /* 0x000000eb0d147824 */ /* 0x008fce00078e02ff */
[----:B------:R-:W3:Y:S01]  /*8f90*/  LDC R13, c[0x0][0x3d8] ;  /* 0x0000f600ff0d7b82 */ /* 0x000ee20000000800 */
[----:B------:R-:W-:Y:S01]  /*8fa0*/  LEA.HI.X.SX32 R25, R20, R5, 0x1, P3 ;  /* 0x0000000514197211 */ /* 0x000fe200018f0eff */
[----:B-1----:R-:W-:-:S06]  /*8fb0*/  IMAD R2, R2, 0xee, RZ ;  /* 0x000000ee02027824 */ /* 0x002fcc00078e02ff */
[----:B------:R-:W1:Y:S01]  /*8fc0*/  LDC R20, c[0x0][0x3d8] ;  /* 0x0000f600ff147b82 */ /* 0x000e620000000800 */
[----:B------:R5:W-:Y:S01]  /*8fd0*/  STL.64 [R1+0x720], R10 ;  /* 0x0007200a01007387 */ /* 0x000be20000100a00 */
[----:B0-----:R-:W-:Y:S02]  /*8fe0*/  IMAD R28, R28, 0x77, RZ ;  /* 0x000000771c1c7824 */ /* 0x001fe400078e02ff */
[----:B----4-:R-:W-:-:S04]  /*8ff0*/  IMAD R3, R12, 0x1dc, RZ ;  /* 0x000001dc0c037824 */ /* 0x010fc800078e02ff */
[----:B------:R-:W0:Y:S01]  /*9000*/  LDC R12, c[0x0][0x3d8] ;  /* 0x0000f600ff0c7b82 */ /* 0x000e220000000800 */
[----:B-----5:R-:W-:-:S04]  /*9010*/  IADD3 R10, P5, PT, R2, R4, RZ ;  /* 0x00000004020a7210 */ /* 0x020fc80007fbe0ff */
[----:B------:R-:W-:-:S03]  /*9020*/  LEA.HI.X.SX32 R11, R28, R5, 0x1, P5 ;  /* 0x000000051c0b7211 */ /* 0x000fc600028f0eff */
[----:B------:R-:W4:Y:S01]  /*9030*/  LDC R28, c[0x0][0x3d8] ;  /* 0x0000f600ff1c7b82 */ /* 0x000f220000000800 */
[----:B---3--:R-:W-:Y:S01]  /*9040*/  IMAD R13, R13, 0x3b, RZ ;  /* 0x0000003b0d0d7824 */ /* 0x008fe200078e02ff */
[----:B------:R3:W-:Y:S01]  /*9050*/  STL.64 [R1+0x718], R24 ;  /* 0x0007181801007387 */ /* 0x0007e20000100a00 */
[----:B-1----:R-:W-:-:S03]  /*9060*/  IMAD R20, R20, 0xed, RZ ;  /* 0x000000ed14147824 */ /* 0x002fc600078e02ff */
[-C--:B------:R-:W-:Y:S02]  /*9070*/  LEA.HI.X.SX32 R19, R13, R5.reuse, 0x1, P4 ;  /* 0x000000050d137211 */ /* 0x080fe400020f0eff */
[----:B------:R-:W1:Y:S01]  /*9080*/  LDC R13, c[0x0][0x3d8] ;  /* 0x0000f600ff0d7b82 */ /* 0x000e620000000800 */
[----:B------:R-:W-:Y:S02]  /*9090*/  LEA.HI.X.SX32 R27, R20, R5, 0x1, P6 ;  /* 0x00000005141b7211 */ /* 0x000fe400030f0eff */
[----:B------:R-:W-:Y:S01]  /*90a0*/  STL.64 [R1+0xb88], R18 ;  /* 0x000b881201007387 */ /* 0x000fe20000100a00 */
[----:B---3--:R-:W-:-:S03]  /*90b0*/  IADD3 R24, P3, PT, R3, R4, RZ ;  /* 0x0000000403187210 */ /* 0x008fc60007f7e0ff */
[----:B------:R3:W-:Y:S01]  /*90c0*/  STL.64 [R1+0xa00], R22 ;  /* 0x000a001601007387 */ /* 0x0007e20000100a00 */
[----:B0-----:R-:W-:Y:S01]  /*90d0*/  IMAD R3, R12, 0x1de, RZ ;  /* 0x000001de0c037824 */ /* 0x001fe200078e02ff */
[----:B------:R-:W-:Y:S01]  /*90e0*/  LEA.HI.X.SX32 R25, R2, R5, 0x1, P3 ;  /* 0x0000000502197211 */ /* 0x000fe200018f0eff */
[----:B------:R-:W0:Y:S01]  /*90f0*/  LDC R12, c[0x0][0x3d8] ;  /* 0x0000f600ff0c7b82 */ /* 0x000e220000000800 */
[----:B---3--:R-:W3:Y:S02]  /*9100*/  LDL.LU R23, [R1+0x1628] ;  /* 0x0016280001177983 */ /* 0x008ee40000300800 */
[----:B------:R-:W-:-:S05]  /*9110*/  IADD3 R18, P4, PT, R3, R4, RZ ;  /* 0x0000000403127210 */ /* 0x000fca0007f9e0ff */
[----:B------:R-:W5:Y:S01]  /*9120*/  LDC R2, c[0x0][0x3d8] ;  /* 0x0000f600ff027b82 */ /* 0x000f620000000800 */
[----:B------:R-:W-:Y:S04]  /*9130*/  STL.64 [R1+0x710], R16 ;  /* 0x0007101001007387 */ /* 0x000fe80000100a00 */
[----:B------:R-:W-:Y:S03]  /*9140*/  STL.64 [R1+0x708], R26 ;  /* 0x0007081a01007387 */ /* 0x000fe60000100a00 */
[----:B------:R-:W2:Y:S01]  /*9150*/  LDC R22, c[0x0][0x3d8] ;  /* 0x0000f600ff167b82 */ /* 0x000ea20000000800 */
[----:B------:R-:W-:Y:S04]  /*9160*/  STL.64 [R1+0x9f8], R10 ;  /* 0x0009f80a01007387 */ /* 0x000fe80000100a00 */
[----:B------:R1:W-:Y:S03]  /*9170*/  STL.64 [R1+0x700], R24 ;  /* 0x0007001801007387 */ /* 0x0003e60000100a00 */
[----:B-1----:R-:W1:Y:S01]  /*9180*/  LDC R24, c[0x0][0x3d8] ;  /* 0x0000f600ff187b82 */ /* 0x002e620000000800 */
[----:B----4-:R-:W-:-:S07]  /*9190*/  IMAD R25, R28, 0x1e0, RZ ;  /* 0x000001e01c197824 */ /* 0x010fce00078e02ff */
[----:B------:R-:W4:Y:S01]  /*91a0*/  LDC R28, c[0x0][0x3d8] ;  /* 0x0000f600ff1c7b82 */ /* 0x000f220000000800 */
[----:B0-----:R-:W-:Y:S02]  /*91b0*/  IMAD R12, R12, 0x1e, RZ ;  /* 0x0000001e0c0c7824 */ /* 0x001fe400078e02ff */
[----:B------:R-:W-:-:S03]  /*91c0*/  IMAD R3, R13, 0x3c, RZ ;  /* 0x0000003c0d037824 */ /* 0x000fc600078e02ff */
[----:B------:R-:W-:Y:S01]  /*91d0*/  IADD3 R12, P2, PT, R12, R4, RZ ;  /* 0x000000040c0c7210 */ /* 0x000fe20007f5e0ff */
[----:B-1----:R-:W-:Y:S02]  /*91e0*/  IMAD R20, R24, 0xef, RZ ;  /* 0x000000ef18147824 */ /* 0x002fe400078e02ff */
[----:B----4-:R-:W-:-:S03]  /*91f0*/  IMAD R28, R28, 0xf, RZ ;  /* 0x0000000f1c1c7824 */ /* 0x010fc600078e02ff */
[-C--:B------:R-:W-:Y:S02]  /*9200*/  LEA.HI.X.SX32 R19, R20, R5.reuse, 0x1, P4 ;  /* 0x0000000514137211 */ /* 0x080fe400020f0eff */
[----:B------:R-:W-:-:S03]  /*9210*/  LEA.HI.X.SX32 R13, R28, R5, 0x1, P2 ;  /* 0x000000051c0d7211 */ /* 0x000fc600010f0eff */
[----:B------:R-:W-:Y:S01]  /*9220*/  STL.64 [R1+0x6f8], R18 ;  /* 0x0006f81201007387 */ /* 0x000fe20000100a00 */
[----:B-----5:R-:W-:Y:S02]  /*9230*/  IMAD R2, R2, 0x1e2, RZ ;  /* 0x000001e202027824 */ /* 0x020fe400078e02ff */
[----:B--2---:R-:W-:Y:S01]  /*9240*/  IMAD R22, R22, 0xf0, RZ ;  /* 0x000000f016167824 */ /* 0x004fe200078e02ff */
[----:B------:R0:W-:Y:S01]  /*9250*/  STL.64 [R1+0xca8], R12 ;  /* 0x000ca80c01007387 */ /* 0x0001e20000100a00 */
[-C--:B------:R-:W-:Y:S01]  /*9260*/  IADD3 R16, P1, PT, R3, R4.reuse, RZ ;  /* 0x0000000403107210 */ /* 0x080fe20007f3e0ff */
[----:B------:R-:W1:Y:S02]  /*9270*/  LDC R28, c[0x0][0x3d8] ;  /* 0x0000f600ff1c7b82 */ /* 0x000e640000000800 */
[----:B0-----:R-:W2:Y:S01]  /*9280*/  LDL.LU R13, [R1+0x1624] ;  /* 0x00162400010d7983 */ /* 0x001ea20000300800 */
[----:B------:R-:W-:-:S05]  /*9290*/  IADD3 R18, P4, PT, R2, R4, RZ ;  /* 0x0000000402127210 */ /* 0x000fca0007f9e0ff */
[----:B------:R-:W0:Y:S01]  /*92a0*/  LDC R2, c[0x0][0x3d8] ;  /* 0x0000f600ff027b82 */ /* 0x000e220000000800 */
[-C--:B------:R-:W-:Y:S02]  /*92b0*/  IADD3 R26, P6, PT, R29, R4.reuse, RZ ;  /* 0x000000041d1a7210 */ /* 0x080fe40007fde0ff */
[CC--:B------:R-:W-:Y:S02]  /*92c0*/  IADD3 R10, P5, PT, R22.reuse, R4.reuse, RZ ;  /* 0x00000004160a7210 */ /* 0x0c0fe40007fbe0ff */
[----:B------:R-:W-:Y:S02]  /*92d0*/  IADD3 R24, P3, PT, R25, R4, RZ ;  /* 0x0000000419187210 */ /* 0x000fe40007f7e0ff */
[-C--:B------:R-:W-:Y:S02]  /*92e0*/  LEA.HI.X.SX32 R27, R3, R5.reuse, 0x1, P6 ;  /* 0x00000005031b7211 */ /* 0x080fe400030f0eff */
[-C--:B------:R-:W-:Y:S02]  /*92f0*/  LEA.HI.X.SX32 R11, R29, R5.reuse, 0x1, P5 ;  /* 0x000000051d0b7211 */ /* 0x080fe400028f0eff */
[----:B------:R-:W-:-:S02]  /*9300*/  LEA.HI.X.SX32 R25, R22, R5, 0x1, P3 ;  /* 0x0000000516197211 */ /* 0x000fc400018f0eff */
[----:B------:R-:W4:Y:S01]  /*9310*/  LDC R22, c[0x0][0x3d8] ;  /* 0x0000f600ff167b82 */ /* 0x000f220000000800 */
[----:B0-----:R-:W-:Y:S02]  /*9320*/  IMAD R17, R2, 0x1e, RZ ;  /* 0x0000001e02117824 */ /* 0x001fe400078e02ff */
[----:B-1----:R-:W-:-:S05]  /*9330*/  IMAD R20, R28, 0x1e4, RZ ;  /* 0x000001e41c147824 */ /* 0x002fca00078e02ff */
[----:B------:R-:W0:Y:S01]  /*9340*/  LDC R2, c[0x0][0x3d8] ;  /* 0x0000f600ff027b82 */ /* 0x000e220000000800 */
[----:B------:R-:W-:-:S05]  /*9350*/  LEA.HI.X.SX32 R17, R17, R5, 0x1, P1 ;  /* 0x0000000511117211 */ /* 0x000fca00008f0eff */
[----:B------:R-:W-:Y:S02]  /*9360*/  STL.64 [R1+0xc48], R16 ;  /* 0x000c481001007387 */ /* 0x000fe40000100a00 */
[----:B------:R-:W1:Y:S02]  /*9370*/  LDC R28, c[0x0][0x3d8] ;  /* 0x0000f600ff1c7b82 */ /* 0x000e640000000800 */
[----:B------:R5:W-:Y:S04]  /*9380*/  STL.64 [R1+0xb80], R26 ;  /* 0x000b801a01007387 */ /* 0x000be80000100a00 */
[----:B-----5:R-:W5:Y:S02]  /*9390*/  LDL.LU R27, [R1+0x1620] ;  /* 0x00162000011b7983 */ /* 0x020f640000300800 */
[----:B------:R-:W0:Y:S02]  /*93a0*/  LDC R26, c[0x0][0x3d8] ;  /* 0x0000f600ff1a7b82 */ /* 0x000e240000000800 */
[----:B------:R4:W-:Y:S04]  /*93b0*/  STL.64 [R1+0x9f0], R10 ;  /* 0x0009f00a01007387 */ /* 0x0009e80000100a00 */
[----:B----4-:R-:W4:Y:S04]  /*93c0*/  LDL.LU.64 R10, [R1+0x1618] ;  /* 0x00161800010a7983 */ /* 0x010f280000300a00 */
[----:B------:R1:W-:Y:S02]  /*93d0*/  STL.64 [R1+0x6f0], R24 ;  /* 0x0006f01801007387 */ /* 0x0003e40000100a00 */
[----:B-1----:R-:W1:Y:S01]  /*93e0*/  LDC R24, c[0x0][0x3d8] ;  /* 0x0000f600ff187b82 */ /* 0x002e620000000800 */
[----:B------:R-:W-:Y:S01]  /*93f0*/  IADD3 R16, P1, PT, R20, R4, RZ ;  /* 0x0000000414107210 */ /* 0x000fe20007f3e0ff */
[----:B------:R-:W-:-:S02]  /*9400*/  IMAD R20, R22, 0xf1, RZ ;  /* 0x000000f116147824 */ /* 0x000fc400078e02ff */
[----:B0-----:R-:W-:-:S03]  /*9410*/  IMAD R25, R26, 0xf4, RZ ;  /* 0x000000f41a197824 */ /* 0x001fc600078e02ff */
[----:B------:R-:W-:Y:S01]  /*9420*/  LEA.HI.X.SX32 R19, R20, R5, 0x1, P4 ;  /* 0x0000000514137211 */ /* 0x000fe200020f0eff */
[----:B------:R-:W0:Y:S04]  /*9430*/  LDC R26, c[0x0][0x3d8] ;  /* 0x0000f600ff1a7b82 */ /* 0x000e280000000800 */
[----:B------:R1:W-:Y:S02]  /*9440*/  STL.64 [R1+0x6e8], R18 ;  /* 0x0006e81201007387 */ /* 0x0003e40000100a00 */
[----:B-1----:R-:W-:-:S05]  /*9450*/  IMAD R22, R24, 0x1e8, RZ ;  /* 0x000001e818167824 */ /* 0x002fca00078e02ff */
[----:B------:R-:W-:Y:S02]  /*9460*/  IADD3 R18, P4, PT, R22, R4, RZ ;  /* 0x0000000416127210 */ /* 0x000fe40007f9e0ff */
[----:B------:R-:W1:Y:S01]  /*9470*/  LDC R22, c[0x0][0x3d8] ;  /* 0x0000f600ff167b82 */ /* 0x000e620000000800 */
[----:B0-----:R-:W-:Y:S02]  /*9480*/  IMAD R26, R26, 0x79, RZ ;  /* 0x000000791a1a7824 */ /* 0x001fe400078e02ff */
[----:B------:R-:W-:Y:S02]  /*9490*/  IMAD R2, R2, 0x1e6, RZ ;  /* 0x000001e602027824 */ /* 0x000fe400078e02ff */
[----:B-1----:R-:W-:-:S03]  /*94a0*/  IMAD R17, R22, 0xf2, RZ ;  /* 0x000000f216117824 */ /* 0x002fc600078e02ff */
[----:B------:R-:W0:Y:S01]  /*94b0*/  LDC R22, c[0x0][0x3d8] ;  /* 0x0000f600ff167b82 */ /* 0x000e220000000800 */
[----:B------:R-:W-:Y:S01]  /*94c0*/  IMAD R28, R28, 0x7a, RZ ;  /* 0x0000007a1c1c7824 */ /* 0x000fe200078e02ff */
[-C--:B------:R-:W-:Y:S02]  /*94d0*/  IADD3 R2, P6, PT, R2, R4.reuse, RZ ;  /* 0x0000000402027210 */ /* 0x080fe40007fde0ff */
[----:B------:R-:W-:Y:S02]  /*94e0*/  LEA.HI.X.SX32 R17, R17, R5, 0x1, P1 ;  /* 0x0000000511117211 */ /* 0x000fe400008f0eff */
[----:B------:R-:W-:Y:S01]  /*94f0*/  IADD3 R28, P5, PT, R28, R4, RZ ;  /* 0x000000041c1c7210 */ /* 0x000fe20007fbe0ff */
[----:B0-----:R-:W-:-:S05]  /*9500*/  IMAD R22, R22, 0x3d, RZ ;  /* 0x0000003d16167824 */ /* 0x001fca00078e02ff */
[----:B------:R-:W-:Y:S02]  /*9510*/  LEA.HI.X.SX32 R29, R22, R5, 0x1, P5 ;  /* 0x00000005161d7211 */ /* 0x000fe400028f0eff */
[----:B------:R-:W0:Y:S01]  /*9520*/  LDC R22, c[0x0][0x3d8] ;  /* 0x0000f600ff167b82 */ /* 0x000e220000000800 */
[----:B--2---:R-:W-:-:S04]  /*9530*/  IADD3 R12, P2, PT, R13, R4, RZ ;  /* 0x000000040d0c7210 */ /* 0x004fc80007f5e0ff */
[----:B------:R-:W-:-:S03]  /*9540*/  LEA.HI.X.SX32 R13, R26, R5, 0x1, P2 ;  /* 0x000000051a0d7211 */ /* 0x000fc600010f0eff */
[----:B------:R-:W1:Y:S02]  /*9550*/  LDC R26, c[0x0][0x3d8] ;  /* 0x0000f600ff1a7b82 */ /* 0x000e640000000800 */
[----:B------:R2:W-:Y:S04]  /*9560*/  STL.64 [R1+0x9e8], R12 ;  /* 0x0009e80c01007387 */ /* 0x0005e80000100a00 */
[----:B--2---:R-:W2:Y:S01]  /*9570*/  LDL.LU R12, [R1+0x1610] ;  /* 0x00161000010c7983 */ /* 0x004ea20000300800 */
[----:B-1----:R-:W-:-:S03]  /*9580*/  IMAD R26, R26, 0xf3, RZ ;  /* 0x000000f31a1a7824 */ /* 0x002fc600078e02ff */
[----:B------:R-:W-:Y:S02]  /*9590*/  STL.64 [R1+0x6e0], R16 ;  /* 0x0006e01001007387 */ /* 0x000fe40000100a00 */
[----:B------:R-:W-:Y:S02]  /*95a0*/  LEA.HI.X.SX32 R3, R26, R5, 0x1, P6 ;  /* 0x000000051a037211 */ /* 0x000fe400030f0eff */
[----:B------:R-:W1:Y:S03]  /*95b0*/  LDC R26, c[0x0][0x3d8] ;  /* 0x0000f600ff1a7b82 */ /* 0x000e660000000800 */
[----:B------:R0:W-:Y:S04]  /*95c0*/  STL.64 [R1+0x6d8], R2 ;  /* 0x0006d80201007387 */ /* 0x0001e80000100a00 */
[----:B0-----:R-:W3:Y:S04]  /*95d0*/  LDL.LU R3, [R1+0x160c] ;  /* 0x00160c0001037983 */ /* 0x001ee80000300800 */
[----:B------:R0:W-:Y:S04]  /*95e0*/  STL.64 [R1+0xb78], R28 ;  /* 0x000b781c01007387 */ /* 0x0001e80000100a00 */
[----:B0-----:R-:W5:Y:S01]  /*95f0*/  LDL.LU R29, [R1+0x1608] ;  /* 0x00160800011d7983 */ /* 0x001f620000300800 */
[----:B----4-:R-:W-:-:S05]  /*9600*/  IMAD R20, R10, 0xf6, RZ ;  /* 0x000000f60a147824 */ /* 0x010fca00078e02ff */
[-C--:B------:R-:W-:Y:S02]  /*9610*/  IADD3 R16, P1, PT, R20, R4.reuse, RZ ;  /* 0x0000000414107210 */ /* 0x080fe40007f3e0ff */
[----:B------:R-:W0:Y:S01]  /*9620*/  LDC R20, c[0x0][0x3d8] ;  /* 0x0000f600ff147b82 */ /* 0x000e220000000800 */
[----:B------:R-:W-:Y:S01]  /*9630*/  IADD3 R24, P3, PT, R25, R4, RZ ;  /* 0x0000000419187210 */ /* 0x000fe20007f7e0ff */
[----:B-1----:R-:W-:-:S05]  /*9640*/  IMAD R25, R26, 0x7a, RZ ;  /* 0x0000007a1a197824 */ /* 0x002fca00078e02ff */
[----:B------:R-:W-:Y:S01]  /*9650*/  LEA.HI.X.SX32 R25, R25, R5, 0x1, P3 ;  /* 0x0000000519197211 */ /* 0x000fe200018f0eff */
[----:B------:R-:W1:Y:S04]  /*9660*/  LDC R26, c[0x0][0x3d8] ;  /* 0x0000f600ff1a7b82 */ /* 0x000e680000000800 */
[----:B------:R4:W-:Y:S01]  /*9670*/  STL.64 [R1+0x9e0], R24 ;  /* 0x0009e01801007387 */ /* 0x0009e20000100a00 */
[----:B0-----:R-:W-:-:S03]  /*9680*/  IMAD R19, R20, 0xf4, RZ ;  /* 0x000000f414137824 */ /* 0x001fc600078e02ff */
[----:B----4-:R-:W4:Y:S01]  /*9690*/  LDL.LU.64 R24, [R1+0x1600] ;  /* 0x0016000001187983 */ /* 0x010f220000300a00 */
[----:B------:R-:W-:Y:S01]  /*96a0*/  IMAD R20, R22, 0x7c, RZ ;  /* 0x0000007c16147824 */ /* 0x000fe200078e02ff */
[----:B------:R-:W-:-:S05]  /*96b0*/  LEA.HI.X.SX32 R19, R19, R5, 0x1, P4 ;  /* 0x0000000513137211 */ /* 0x000fca00020f0eff */
[----:B------:R0:W-:Y:S02]  /*96c0*/  STL.64 [R1+0x6d0], R18 ;  /* 0x0006d01201007387 */ /* 0x0001e40000100a00 */
[----:B0-----:R-:W-:Y:S01]  /*96d0*/  IADD3 R18, P4, PT, R20, R4, RZ ;  /* 0x0000000414127210 */ /* 0x001fe20007f9e0ff */
[----:B-1----:R-:W-:Y:S01]  /*96e0*/  IMAD R22, R26, 0xf5, RZ ;  /* 0x000000f51a167824 */ /* 0x002fe200078e02ff */
[----:B------:R-:W0:Y:S01]  /*96f0*/  LDC R20, c[0x0][0x3d8] ;  /* 0x0000f600ff147b82 */ /* 0x000e220000000800 */
[----:B------:R-:W-:-:S07]  /*9700*/  LEA.HI.X.SX32 R17, R11, R5, 0x1, P1 ;  /* 0x000000050b117211 */ /* 0x000fce00008f0eff */
[----:B------:R-:W1:Y:S01]  /*9710*/  LDC R19, c[0x0][0x3d8] ;  /* 0x0000f600ff137b82 */ /* 0x000e620000000800 */
[----:B--2---:R-:W-:-:S04]  /*9720*/  IADD3 R12, P2, PT, R12, R4, RZ ;  /* 0x000000040c0c7210 */ /* 0x004fc80007f5e0ff */
[----:B------:R-:W-:-:S05]  /*9730*/  LEA.HI.X.SX32 R13, R22, R5, 0x1, P2 ;  /* 0x00000005160d7211 */ /* 0x000fca00010f0eff */
[----:B------:R2:W-:Y:S04]  /*9740*/  STL.64 [R1+0x6c8], R12 ;  /* 0x0006c80c01007387 */ /* 0x0005e80000100a00 */
[----:B--2---:R-:W2:Y:S01]  /*9750*/  LDL.64 R12, [R1+0x290] ;  /* 0x00029000010c7983 */ /* 0x004ea20000100a00 */
[-C--:B---3--:R-:W-:Y:S01]  /*9760*/  IADD3 R2, P6, PT, R3, R4.reuse, RZ ;  /* 0x0000000403027210 */ /* 0x088fe20007fde0ff */
[----:B------:R-:W-:Y:S02]  /*9770*/  IMAD R3, R10, 0xf6, RZ ;  /* 0x000000f60a037824 */ /* 0x000fe400078e02ff */
[----:B------:R3:W-:Y:S03]  /*9780*/  STL.64 [R1+0x9d8], R16 ;  /* 0x0009d81001007387 */ /* 0x0007e60000100a00 */
[----:B------:R-:W-:Y:S01]  /*9790*/  LEA.HI.X.SX32 R3, R3, R5, 0x1, P6 ;  /* 0x0000000503037211 */ /* 0x000fe200030f0eff */
[----:B---3--:R-:W3:Y:S01]  /*97a0*/  LDL.LU.64 R16, [R1+0x15f8] ;  /* 0x0015f80001107983 */ /* 0x008ee20000300a00 */
[----:B-----5:R-:W-:Y:S01]  /*97b0*/  IADD3 R28, P5, PT, R29, R4, RZ ;  /* 0x000000041d1c7210 */ /* 0x020fe20007fbe0ff */
[----:B0-----:R-:W-:-:S02]  /*97c0*/  IMAD R29, R20, 0xf7, RZ ;  /* 0x000000f7141d7824 */ /* 0x001fc400078e02ff */
[----:B------:R-:W5:Y:S03]  /*97d0*/  LDL.64 R10, [R1+0x288] ;  /* 0x00028800010a7983 */ /* 0x000f660000100a00 */
[----:B------:R-:W-:Y:S01]  /*97e0*/  LEA.HI.X.SX32 R29, R29, R5, 0x1, P5 ;  /* 0x000000051d1d7211 */ /* 0x000fe200028f0eff */
[----:B------:R0:W-:Y:S04]  /*97f0*/  STL.64 [R1+0x6c0], R2 ;  /* 0x0006c00201007387 */ /* 0x0001e80000100a00 */
[----:B0-----:R-:W2:Y:S04]  /*9800*/  LDL.LU R2, [R1+0x15f0] ;  /* 0x0015f00001027983 */ /* 0x001ea80000300800 */
[----:B------:R0:W-:Y:S04]  /*9810*/  STL.64 [R1+0x6b8], R28 ;  /* 0x0006b81c01007387 */ /* 0x0001e80000100a00 */
[----:B0-----:R-:W2:Y:S01]  /*9820*/  LDL.LU R28, [R1+0x15ec] ;  /* 0x0015ec00011c7983 */ /* 0x001ea20000300800 */
[----:B------:R-:W-:-:S02]  /*9830*/  IADD3 R22, P2, PT, R23, R4, RZ ;  /* 0x0000000417167210 */ /* 0x000fc40007f5e0ff */
[----:B------:R-:W0:Y:S01]  /*9840*/  LDC R23, c[0x0][0x3d8] ;  /* 0x0000f600ff177b82 */ /* 0x000e220000000800 */
[----:B------:R-:W-:Y:S01]  /*9850*/  IADD3 R26, P3, PT, R27, R4, RZ ;  /* 0x000000041b1a7210 */ /* 0x000fe20007f7e0ff */
[----:B-1----:R-:W-:-:S05]  /*9860*/  IMAD R19, R19, 0x3e, RZ ;  /* 0x0000003e13137824 */ /* 0x002fca00078e02ff */
[----:B------:R-:W-:Y:S02]  /*9870*/  LEA.HI.X.SX32 R19, R19, R5, 0x1, P4 ;  /* 0x0000000513137211 */ /* 0x000fe400020f0eff */
[----:B------:R-:W-:Y:S01]  /*9880*/  IADD3 R20, P1, PT, R21, R4, RZ ;  /* 0x0000000415147210 */ /* 0x000fe20007f3e0ff */
[----:B0-----:R-:W-:-:S05]  /*9890*/  IMAD R23, R23, 0x7c, RZ ;  /* 0x0000007c17177824 */ /* 0x001fca00078e02ff */
[----:B------:R-:W-:Y:S01]  /*98a0*/  LEA.HI.X.SX32 R23, R23, R5, 0x1, P2 ;  /* 0x0000000517177211 */ /* 0x000fe200010f0eff */
[----:B----4-:R-:W-:-:S05]  /*98b0*/  IMAD R21, R25, 0xf8, RZ ;  /* 0x000000f819157824 */ /* 0x010fca00078e02ff */
[----:B------:R-:W-:Y:S01]  /*98c0*/  LEA.HI.X.SX32 R21, R21, R5, 0x1, P1 ;  /* 0x0000000515157211 */ /* 0x000fe200008f0eff */
[----:B--2---:R-:W-:-:S05]  /*98d0*/  IMAD R27, R28, 0x1f, RZ ;  /* 0x0000001f1c1b7824 */ /* 0x004fca00078e02ff */
[----:B------:R-:W-:-:S05]  /*98e0*/  LEA.HI.X.SX32 R27, R27, R5, 0x1, P3 ;  /* 0x000000051b1b7211 */ /* 0x000fca00018f0eff */
[----:B------:R0:W-:Y:S04]  /*98f0*/  STL.64 [R1+0xc40], R26 ;  /* 0x000c401a01007387 */ /* 0x0001e80000100a00 */
[----:B0-----:R-:W2:Y:S04]  /*9900*/  LDL.LU R26, [R1+0x15e8] ;  /* 0x0015e800011a7983 */ /* 0x001ea80000300800 */
[----:B------:R0:W-:Y:S04]  /*9910*/  STL.64 [R1+0xb70], R18 ;  /* 0x000b701201007387 */ /* 0x0001e80000100a00 */
[----:B0-----:R-:W4:Y:S04]  /*9920*/  LDL.LU.64 R18, [R1+0x15e0] ;  /* 0x0015e00001127983 */ /* 0x001f280000300a00 */
[----:B------:R0:W-:Y:S04]  /*9930*/  STL.64 [R1+0x9d0], R22 ;  /* 0x0009d01601007387 */ /* 0x0001e80000100a00 */
[----:B0-----:R-:W5:Y:S01]  /*9940*/  LDL.LU R22, [R1+0x15dc] ;  /* 0x0015dc0001167983 */ /* 0x001f620000300800 */
[----:B------:R-:W0:Y:S03]  /*9950*/  LDC R23, c[0x0][0x3d8] ;  /* 0x0000f600ff177b82 */ /* 0x000e260000000800 */
[----:B------:R1:W-:Y:S04]  /*9960*/  STL.64 [R1+0x6b0], R20 ;  /* 0x0006b01401007387 */ /* 0x0003e80000100a00 */
[----:B-1----:R-:W5:Y:S01]  /*9970*/  LDL.LU R20, [R1+0x15d8] ;  /* 0x0015d80001147983 */ /* 0x002f620000300800 */
[-C--:B------:R-:W-:Y:S01]  /*9980*/  IADD3 R28, P5, PT, R15, R4.reuse, RZ ;  /* 0x000000040f1c7210 */ /* 0x080fe20007fbe0ff */
[----:B------:R-:W1:Y:S01]  /*9990*/  LDC R21, c[0x0][0x3d8] ;  /* 0x0000f600ff157b82 */ /* 0x000e620000000800 */
[----:B------:R-:W-:-:S02]  /*99a0*/  IADD3 R24, P4, PT, R24, R4, RZ ;  /* 0x0000000418187210 */ /* 0x000fc40007f9e0ff */
[----:B---3--:R-:W-:Y:S01]  /*99b0*/  LEA.HI.X.SX32 R29, R17, R5, 0x1, P5 ;  /* 0x00000005111d7211 */ /* 0x008fe200028f0eff */
[----:B------:R-:W-:Y:S01]  /*99c0*/  IMAD R7, R7, 0x3f, RZ ;  /* 0x0000003f07077824 */ /* 0x000fe200078e02ff */
[----:B------:R-:W-:-:S03]  /*99d0*/  IADD3 R2, P6, PT, R2, R4, RZ ;  /* 0x0000000402027210 */ /* 0x000fc60007fde0ff */
[----:B------:R-:W3:Y:S01]  /*99e0*/  LDC R17, c[0x0][0x3d8] ;  /* 0x0000f600ff117b82 */ /* 0x000ee20000000800 */
[----:B------:R-:W-:-:S07]  /*99f0*/  LEA.HI.X.SX32 R25, R9, R5, 0x1, P4 ;  /* 0x0000000509197211 */ /* 0x000fce00020f0eff */
[----:B------:R-:W0:Y:S01]  /*9a00*/  LDC R9, c[0x0][0x3d8] ;  /* 0x0000f600ff097b82 */ /* 0x000e220000000800 */
[-C--:B------:R-:W-:Y:S01]  /*9a10*/  IADD3 R16, P5, PT, R16, R4.reuse, RZ ;  /* 0x0000000410107210 */ /* 0x080fe20007fbe0ff */
[----:B-1----:R-:W-:Y:S01]  /*9a20*/  IMAD R21, R21, 0x7e, RZ ;  /* 0x0000007e15157824 */ /* 0x002fe200078e02ff */
[----:B------:R-:W-:Y:S01]  /*9a30*/  IADD3 R8, P4, PT, R8, R4, RZ ;  /* 0x0000000408087210 */ /* 0x000fe20007f9e0ff */
[----:B------:R-:W-:Y:S02]  /*9a40*/  IMAD R6, R6, 0x1fe, RZ ;  /* 0x000001fe06067824 */ /* 0x000fe400078e02ff */
[----:B---3--:R-:W-:-:S05]  /*9a50*/  IMAD R17, R17, 0xfd, RZ ;  /* 0x000000fd11117824 */ /* 0x008fca00078e02ff */
[----:B------:R-:W-:Y:S01]  /*9a60*/  LEA.HI.X.SX32 R17, R17, R5, 0x1, P5 ;  /* 0x0000000511117211 */ /* 0x000fe200028f0eff */
[----:B0-----:R-:W-:-:S05]  /*9a70*/  IMAD R9, R9, 0xfe, RZ ;  /* 0x000000fe09097824 */ /* 0x001fca00078e02ff */
[----:B------:R-:W-:Y:S02]  /*9a80*/  LEA.HI.X.SX32 R9, R9, R5, 0x1, P4 ;  /* 0x0000000509097211 */ /* 0x000fe400020f0eff */
[----:B--2---:R-:W-:-:S04]  /*9a90*/  IADD3 R26, P3, PT, R26, R4, RZ ;  /* 0x000000041a1a7210 */ /* 0x004fc80007f7e0ff */
[-C--:B------:R-:W-:Y:S02]  /*9aa0*/  LEA.HI.X.SX32 R27, R15, R5.reuse, 0x1, P3 ;  /* 0x000000050f1b7211 */ /* 0x080fe400018f0eff */
[----:B------:R-:W0:Y:S01]  /*9ab0*/  LDC R15, c[0x0][0x3d8] ;  /* 0x0000f600ff0f7b82 */ /* 0x000e220000000800 */
[----:B----4-:R-:W-:Y:S01]  /*9ac0*/  LEA.HI.X.SX32 R3, R19, R5, 0x1, P6 ;  /* 0x0000000513037211 */ /* 0x010fe200030f0eff */
[----:B------:R-:W-:Y:S01]  /*9ad0*/  IMAD R19, R23, 0xfc, RZ ;  /* 0x000000fc17137824 */ /* 0x000fe200078e02ff */
[----:B-----5:R-:W-:-:S04]  /*9ae0*/  IADD3 R22, P2, PT, R22, R4, RZ ;  /* 0x0000000416167210 */ /* 0x020fc80007f5e0ff */
[-C--:B------:R-:W-:Y:S02]  /*9af0*/  LEA.HI.X.SX32 R23, R7, R5.reuse, 0x1, P2 ;  /* 0x0000000507177211 */ /* 0x080fe400010f0eff */
[----:B------:R-:W1:Y:S01]  /*9b00*/  LDC R7, c[0x0][0x3d8] ;  /* 0x0000f600ff077b82 */ /* 0x000e620000000800 */
[----:B------:R2:W-:Y:S01]  /*9b10*/  STL.64 [R1+0x6a8], R2 ;  /* 0x0006a80201007387 */ /* 0x0005e20000100a00 */
[-C--:B------:R-:W-:Y:S01]  /*9b20*/  IADD3 R18, P6, PT, R18, R4.reuse, RZ ;  /* 0x0000000412127210 */ /* 0x080fe20007fde0ff */
[----:B0-----:R-:W-:Y:S01]  /*9b30*/  IMAD R15, R15, 0x7f, RZ ;  /* 0x0000007f0f0f7824 */ /* 0x001fe200078e02ff */
[-C--:B------:R-:W-:Y:S02]  /*9b40*/  IADD3 R14, P3, PT, R14, R4.reuse, RZ ;  /* 0x000000040e0e7210 */ /* 0x080fe40007f7e0ff */
[----:B------:R-:W-:Y:S01]  /*9b50*/  IADD3 R20, P1, PT, R20, R4, RZ ;  /* 0x0000000414147210 */ /* 0x000fe20007f3e0ff */
[----:B--2---:R-:W2:Y:S03]  /*9b60*/  LDL.LU.64 R2, [R1+0x15d0] ;  /* 0x0015d00001027983 */ /* 0x004ea60000300a00 */
[-C--:B------:R-:W-:Y:S01]  /*9b70*/  LEA.HI.X.SX32 R21, R21, R5.reuse, 0x1, P1 ;  /* 0x0000000515157211 */ /* 0x080fe200008f0eff */
[----:B------:R0:W-:Y:S01]  /*9b80*/  STL.64 [R1+0x9c8], R28 ;  /* 0x0009c81c01007387 */ /* 0x0001e20000100a00 */
[----:B------:R-:W-:-:S02]  /*9b90*/  LEA.HI.X.SX32 R19, R19, R5, 0x1, P6 ;  /* 0x0000000513137211 */ /* 0x000fc400030f0eff */
[-C--:B------:R-:W-:Y:S01]  /*9ba0*/  LEA.HI.X.SX32 R15, R15, R5.reuse, 0x1, P3 ;  /* 0x000000050f0f7211 */ /* 0x080fe200018f0eff */
[----:B0-----:R-:W3:Y:S04]  /*9bb0*/  LDL.LU.64 R28, [R1+0x15c8] ;  /* 0x0015c800011c7983 */ /* 0x001ee80000300a00 */
[----:B------:R0:W-:Y:S01]  /*9bc0*/  STL.64 [R1+0x6a0], R26 ;  /* 0x0006a01a01007387 */ /* 0x0001e20000100a00 */
[----:B-1----:R-:W-:Y:S01]  /*9bd0*/  IMAD R7, R7, 0xff, RZ ;  /* 0x000000ff07077824 */ /* 0x002fe200078e02ff */
[----:B------:R-:W-:Y:S02]  /*9be0*/  IADD3 R6, P2, PT, R6, R4, RZ ;  /* 0x0000000406067210 */ /* 0x000fe40007f5e0ff */
[----:B0-----:R-:W4:Y:S04]  /*9bf0*/  LDL.LU.64 R26, [R1+0x15c0] ;  /* 0x0015c000011a7983 */ /* 0x001f280000300a00 */
[----:B------:R0:W-:Y:S04]  /*9c00*/  STL.64 [R1+0x698], R24 ;  /* 0x0006981801007387 */ /* 0x0001e80000100a00 */
[----:B0-----:R-:W5:Y:S04]  /*9c10*/  LDL.LU.64 R24, [R1+0x15b8] ;  /* 0x0015b80001187983 */ /* 0x001f680000300a00 */
[----:B------:R0:W-:Y:S01]  /*9c20*/  STL.64 [R1+0xb68], R22 ;  /* 0x000b681601007387 */ /* 0x0001e20000100a00 */
[----:B------:R-:W-:-:S03]  /*9c30*/  LEA.HI.X.SX32 R7, R7, R5, 0x1, P2 ;  /* 0x0000000507077211 */ /* 0x000fc600010f0eff */
[----:B0-----:R-:W2:Y:S04]  /*9c40*/  LDL.LU.64 R22, [R1+0x15b0] ;  /* 0x0015b00001167983 */ /* 0x001ea80000300a00 */
[----:B------:R0:W-:Y:S04]  /*9c50*/  STL.64 [R1+0x9c0], R20 ;  /* 0x0009c01401007387 */ /* 0x0001e80000100a00 */
        /* <DEDUP_REMOVED lines=9> */
[----:B------:R-:W2:Y:S04]  /*9cf0*/  LDL.LU.64 R4, [R1+0x1580] ;  /* 0x0015800001047983 */ /* 0x000ea80000300a00 */
[----:B------:R2:W-:Y:S02]  /*9d00*/  STL.64 [R1+0x678], R6 ;  /* 0x0006780601007387 */ /* 0x0005e40000100a00 */
[----:B--2---:R-:W-:-:S05]  /*9d10*/  IMAD.WIDE R6, R4, 0x2, R12 ;  /* 0x0000000204067825 */ /* 0x004fca00078e020c */
[----:B------:R0:W-:Y:S02]  /*9d20*/  STL.64 [R1+0x1558], R6 ;  /* 0x0015580601007387 */ /* 0x0001e40000100a00 */
[----:B0-----:R-:W-:-:S05]  /*9d30*/  IMAD.WIDE R6, R4, 0x2, R10 ;  /* 0x0000000204067825 */ /* 0x001fca00078e020a */
[----:B------:R0:W-:Y:S02]  /*9d40*/  STL.64 [R1+0x1550], R6 ;  /* 0x0015500601007387 */ /* 0x0001e40000100a00 */
[----:B0-----:R-:W-:-:S05]  /*9d50*/  IMAD.WIDE R6, R5, 0x2, R12 ;  /* 0x0000000205067825 */ /* 0x001fca00078e020c */
[----:B------:R0:W-:Y:S04]  /*9d60*/  STL.64 [R1+0x1548], R6 ;  /* 0x0015480601007387 */ /* 0x0001e80000100a00 */
[----:B0-----:R-:W2:Y:S01]  /*9d70*/  LDL.LU.64 R6, [R1+0x1578] ;  /* 0x0015780001067983 */ /* 0x001ea20000300a00 */
[----:B------:R-:W-:-:S05]  /*9d80*/  IMAD.WIDE R4, R5, 0x2, R10 ;  /* 0x0000000205047825 */ /* 0x000fca00078e020a */
[----:B------:R2:W-:Y:S02]  /*9d90*/  STL.64 [R1+0x1540], R4 ;  /* 0x0015400401007387 */ /* 0x0005e40000100a00 */
[----:B--2---:R-:W-:-:S05]  /*9da0*/  IMAD.WIDE R4, R6, 0x2, R12 ;  /* 0x0000000206047825 */ /* 0x004fca00078e020c */
[----:B------:R0:W-:Y:S02]  /*9db0*/  STL.64 [R1+0x1538], R4 ;  /* 0x0015380401007387 */ /* 0x0001e40000100a00 */
[----:B0-----:R-:W-:-:S05]  /*9dc0*/  IMAD.WIDE R4, R6, 0x2, R10 ;  /* 0x0000000206047825 */ /* 0x001fca00078e020a */
[----:B------:R0:W-:Y:S02]  /*9dd0*/  STL.64 [R1+0x1530], R4 ;  /* 0x0015300401007387 */ /* 0x0001e40000100a00 */
[----:B0-----:R-:W-:-:S05]  /*9de0*/  IMAD.WIDE R4, R7, 0x2, R12 ;  /* 0x0000000207047825 */ /* 0x001fca00078e020c */
[----:B------:R0:W-:Y:S02]  /*9df0*/  STL.64 [R1+0x1528], R4 ;  /* 0x0015280401007387 */ /* 0x0001e40000100a00 */
[----:B0-----:R-:W-:Y:S02]  /*9e00*/  IMAD.WIDE R4, R7, 0x2, R10 ;  /* 0x0000000207047825 */ /* 0x001fe400078e020a */
[----:B------:R-:W2:Y:S04]  /*9e10*/  LDL.LU.64 R10, [R1+0x1570] ;  /* 0x00157000010a7983 */ /* 0x000ea80000300a00 */
[----:B------:R-:W2:Y:S04]  /*9e20*/  LDL.64 R6, [R1+0x288] ;  /* 0x0002880001067983 */ /* 0x000ea80000100a00 */
[----:B------:R0:W-:Y:S02]  /*9e30*/  STL.64 [R1+0x1520], R4 ;  /* 0x0015200401007387 */ /* 0x0001e40000100a00 */
[----:B0-----:R-:W-:-:S05]  /*9e40*/  IMAD.WIDE R4, R8, 0x2, R12 ;  /* 0x0000000208047825 */ /* 0x001fca00078e020c */
[----:B------:R2:W-:Y:S02]  /*9e50*/  STL.64 [R1+0x1518], R4 ;  /* 0x0015180401007387 */ /* 0x0005e40000100a00 */
[----:B--2---:R-:W-:-:S05]  /*9e60*/  IMAD.WIDE R4, R8, 0x2, R6 ;  /* 0x0000000208047825 */ /* 0x004fca00078e0206 */
[----:B------:R0:W-:Y:S02]  /*9e70*/  STL.64 [R1+0x1510], R4 ;  /* 0x0015100401007387 */ /* 0x0001e40000100a00 */
[C---:B0-----:R-:W-:Y:S02]  /*9e80*/  IMAD.WIDE R4, R9.reuse, 0x2, R12 ;  /* 0x0000000209047825 */ /* 0x041fe400078e020c */
[----:B------:R-:W2:Y:S04]  /*9e90*/  LDL.LU.64 R12, [R1+0x1568] ;  /* 0x00156800010c7983 */ /* 0x000ea80000300a00 */
[----:B------:R0:W-:Y:S02]  /*9ea0*/  STL.64 [R1+0x1508], R4 ;  /* 0x0015080401007387 */ /* 0x0001e40000100a00 */
[----:B0-----:R-:W-:-:S02]  /*9eb0*/  IMAD.WIDE R4, R9, 0x2, R6 ;  /* 0x0000000209047825 */ /* 0x001fc400078e0206 */
[----:B------:R-:W2:Y:S04]  /*9ec0*/  LDL.64 R8, [R1+0x290] ;  /* 0x0002900001087983 */ /* 0x000ea80000100a00 */
[----:B------:R2:W-:Y:S02]  /*9ed0*/  STL.64 [R1+0x1500], R4 ;  /* 0x0015000401007387 */ /* 0x0005e40000100a00 */
[----:B--2---:R-:W-:-:S05]  /*9ee0*/  IMAD.WIDE R4, R10, 0x2, R8 ;  /* 0x000000020a047825 */ /* 0x004fca00078e0208 */
[----:B------:R0:W-:Y:S02]  /*9ef0*/  STL.64 [R1+0x14f8], R4 ;  /* 0x0014f80401007387 */ /* 0x0001e40000100a00 */
[----:B0-----:R-:W-:-:S05]  /*9f00*/  IMAD.WIDE R4, R10, 0x2, R6 ;  /* 0x000000020a047825 */ /* 0x001fca00078e0206 */
[----:B------:R0:W-:Y:S02]  /*9f10*/  STL.64 [R1+0x14f0], R4 ;  /* 0x0014f00401007387 */ /* 0x0001e40000100a00 */
[----:B0-----:R-:W-:-:S05]  /*9f20*/  IMAD.WIDE R4, R11, 0x2, R8 ;  /* 0x000000020b047825 */ /* 0x001fca00078e0208 */
[----:B------:R0:W-:Y:S02]  /*9f30*/  STL.64 [R1+0x14e8], R4 ;  /* 0x0014e80401007387 */ /* 0x0001e40000100a00 */
[----:B0-----:R-:W-:-:S04]  /*9f40*/  IMAD.WIDE R4, R11, 0x2, R6 ;  /* 0x000000020b047825 */ /* 0x001fc800078e0206 */
[C---:B------:R-:W-:Y:S01]  /*9f50*/  IMAD.WIDE R10, R12.reuse, 0x2, R8 ;  /* 0x000000020c0a7825 */ /* 0x040fe200078e0208 */
[----:B------:R0:W-:Y:S04]  /*9f60*/  STL.64 [R1+0x14e0], R4 ;  /* 0x0014e00401007387 */ /* 0x0001e80000100a00 */
[----:B------:R1:W-:Y:S01]  /*9f70*/  STL.64 [R1+0x14d8], R10 ;  /* 0x0014d80a01007387 */ /* 0x0003e20000100a00 */
[----:B0-----:R-:W-:-:S04]  /*9f80*/  IMAD.WIDE R4, R12, 0x2, R6 ;  /* 0x000000020c047825 */ /* 0x001fc800078e0206 */
[C---:B-1----:R-:W-:Y:S01]  /*9f90*/  IMAD.WIDE R10, R13.reuse, 0x2, R8 ;  /* 0x000000020d0a7825 */ /* 0x042fe200078e0208 */
[----:B------:R0:W-:Y:S04]  /*9fa0*/  STL.64 [R1+0x14d0], R4 ;  /* 0x0014d00401007387 */ /* 0x0001e80000100a00 */
[----:B------:R1:W-:Y:S01]  /*9fb0*/  STL.64 [R1+0x14c8], R10 ;  /* 0x0014c80a01007387 */ /* 0x0003e20000100a00 */
[----:B0-----:R-:W-:-:S04]  /*9fc0*/  IMAD.WIDE R4, R13, 0x2, R6 ;  /* 0x000000020d047825 */ /* 0x001fc800078e0206 */
[C---:B------:R-:W-:Y:S01]  /*9fd0*/  IMAD.WIDE R12, R14.reuse, 0x2, R8 ;  /* 0x000000020e0c7825 */ /* 0x040fe200078e0208 */
[----:B------:R0:W-:Y:S03]  /*9fe0*/  STL.64 [R1+0x14c0], R4 ;  /* 0x0014c00401007387 */ /* 0x0001e60000100a00 */
[----:B-1----:R-:W-:Y:S01]  /*9ff0*/  IMAD.WIDE R10, R14, 0x2, R6 ;  /* 0x000000020e0a7825 */ /* 0x002fe200078e0206 */
[----:B------:R1:W-:Y:S04]  /*a000*/  STL.64 [R1+0x14b8], R12 ;  /* 0x0014b80c01007387 */ /* 0x0003e80000100a00 */
[----:B------:R2:W-:Y:S01]  /*a010*/  STL.64 [R1+0x14b0], R10 ;  /* 0x0014b00a01007387 */ /* 0x0005e20000100a00 */
[----:B0-----:R-:W-:-:S04]  /*a020*/  IMAD.WIDE R4, R15, 0x2, R8 ;  /* 0x000000020f047825 */ /* 0x001fc800078e0208 */
[----:B-1----:R-:W-:Y:S01]  /*a030*/  IMAD.WIDE R12, R15, 0x2, R6 ;  /* 0x000000020f0c7825 */ /* 0x002fe200078e0206 */
[----:B------:R0:W-:Y:S03]  /*a040*/  STL.64 [R1+0x14a8], R4 ;  /* 0x0014a80401007387 */ /* 0x0001e60000100a00 */
[C---:B--2---:R-:W-:Y:S01]  /*a050*/  IMAD.WIDE R10, R16.reuse, 0x2, R8 ;  /* 0x00000002100a7825 */ /* 0x044fe200078e0208 */
[----:B------:R1:W-:Y:S04]  /*a060*/  STL.64 [R1+0x14a0], R12 ;  /* 0x0014a00c01007387 */ /* 0x0003e80000100a00 */
[----:B------:R2:W-:Y:S01]  /*a070*/  STL.64 [R1+0x1498], R10 ;  /* 0x0014980a01007387 */ /* 0x0005e20000100a00 */
[----:B0-----:R-:W-:-:S04]  /*a080*/  IMAD.WIDE R4, R16, 0x2, R6 ;  /* 0x0000000210047825 */ /* 0x001fc800078e0206 */
[C---:B-1----:R-:W-:Y:S01]  /*a090*/  IMAD.WIDE R12, R17.reuse, 0x2, R8 ;  /* 0x00000002110c7825 */ /* 0x042fe200078e0208 */
[----:B------:R0:W-:Y:S03]  /*a0a0*/  STL.64 [R1+0x1490], R4 ;  /* 0x0014900401007387 */ /* 0x0001e60000100a00 */
[----:B--2---:R-:W-:Y:S01]  /*a0b0*/  IMAD.WIDE R10, R17, 0x2, R6 ;  /* 0x00000002110a7825 */ /* 0x004fe200078e0206 */
[----:B------:R1:W-:Y:S04]  /*a0c0*/  STL.64 [R1+0x1488], R12 ;  /* 0x0014880c01007387 */ /* 0x0003e80000100a00 */
[----:B------:R2:W-:Y:S01]  /*a0d0*/  STL.64 [R1+0x1480], R10 ;  /* 0x0014800a01007387 */ /* 0x0005e20000100a00 */
[----:B0-----:R-:W-:-:S04]  /*a0e0*/  IMAD.WIDE R4, R18, 0x2, R8 ;  /* 0x0000000212047825 */ /* 0x001fc800078e0208 */
[----:B-1----:R-:W-:Y:S01]  /*a0f0*/  IMAD.WIDE R12, R18, 0x2, R6 ;  /* 0x00000002120c7825 */ /* 0x002fe200078e0206 */
[----:B------:R0:W-:Y:S03]  /*a100*/  STL.64 [R1+0x1478], R4 ;  /* 0x0014780401007387 */ /* 0x0001e60000100a00 */
[C---:B--2---:R-:W-:Y:S01]  /*a110*/  IMAD.WIDE R10, R19.reuse, 0x2, R8 ;  /* 0x00000002130a7825 */ /* 0x044fe200078e0208 */
[----:B------:R1:W-:Y:S04]  /*a120*/  STL.64 [R1+0x1470], R12 ;  /* 0x0014700c01007387 */ /* 0x0003e80000100a00 */
[----:B------:R-:W2:Y:S01]  /*a130*/  LDL.LU R17, [R1] ;  /* 0x0000000001117983 */ /* 0x000ea20000300800 */
[----:B0-----:R-:W-:-:S03]  /*a140*/  IMAD.WIDE R4, R19, 0x2, R6 ;  /* 0x0000000213047825 */ /* 0x001fc600078e0206 */
[----:B------:R0:W-:Y:S04]  /*a150*/  STL.64 [R1+0x1468], R10 ;  /* 0x0014680a01007387 */ /* 0x0001e80000100a00 */
[----:B------:R3:W-:Y:S04]  /*a160*/  STL.64 [R1+0x1460], R4 ;  /* 0x0014600401007387 */ /* 0x0007e80000100a00 */
[----:B-1----:R-:W2:Y:S01]  /*a170*/  LDL.LU R12, [R1+0x4] ;  /* 0x00000400010c7983 */ /* 0x002ea20000300800 */
[----:B0-----:R-:W-:-:S04]  /*a180*/  IMAD.WIDE R10, R20, 0x2, R8 ;  /* 0x00000002140a7825 */ /* 0x001fc800078e0208 */
[----:B---3--:R-:W-:Y:S01]  /*a190*/  IMAD.WIDE R4, R20, 0x2, R6 ;  /* 0x0000000214047825 */ /* 0x008fe200078e0206 */
[----:B------:R0:W-:Y:S03]  /*a1a0*/  STL.64 [R1+0x1458], R10 ;  /* 0x0014580a01007387 */ /* 0x0001e60000100a00 */
[C---:B------:R-:W-:Y:S01]  /*a1b0*/  IMAD.WIDE R14, R21.reuse, 0x2, R8 ;  /* 0x00000002150e7825 */ /* 0x040fe200078e0208 */
[----:B------:R1:W-:Y:S04]  /*a1c0*/  STL.64 [R1+0x1450], R4 ;  /* 0x0014500401007387 */ /* 0x0003e80000100a00 */
[----:B0-----:R-:W3:Y:S01]  /*a1d0*/  LDL.LU R11, [R1+0x8] ;  /* 0x00000800010b7983 */ /* 0x001ee20000300800 */
[----:B-1----:R-:W-:-:S03]  /*a1e0*/  IMAD.WIDE R4, R21, 0x2, R6 ;  /* 0x0000000215047825 */ /* 0x002fc600078e0206 */
[----:B------:R0:W-:Y:S04]  /*a1f0*/  STL.64 [R1+0x1448], R14 ;  /* 0x0014480e01007387 */ /* 0x0001e80000100a00 */
[----:B------:R1:W-:Y:S04]  /*a200*/  STL.64 [R1+0x1440], R4 ;  /* 0x0014400401007387 */ /* 0x0003e80000100a00 */
[----:B------:R-:W3:Y:S01]  /*a210*/  LDL.LU R10, [R1+0xc] ;  /* 0x00000c00010a7983 */ /* 0x000ee20000300800 */
[----:B0-----:R-:W-:-:S04]  /*a220*/  IMAD.WIDE R14, R22, 0x2, R8 ;  /* 0x00000002160e7825 */ /* 0x001fc800078e0208 */
[----:B-1----:R-:W-:Y:S01]  /*a230*/  IMAD.WIDE R4, R22, 0x2, R6 ;  /* 0x0000000216047825 */ /* 0x002fe200078e0206 */
[----:B------:R0:W-:Y:S03]  /*a240*/  STL.64 [R1+0x1438], R14 ;  /* 0x0014380e01007387 */ /* 0x0001e60000100a00 */
[C---:B------:R-:W-:Y:S01]  /*a250*/  IMAD.WIDE R18, R23.reuse, 0x2, R8 ;  /* 0x0000000217127825 */ /* 0x040fe200078e0208 */
[----:B------:R1:W-:Y:S03]  /*a260*/  STL.64 [R1+0x1430], R4 ;  /* 0x0014300401007387 */ /* 0x0003e60000100a00 */
[----:B0-----:R-:W-:Y:S01]  /*a270*/  IMAD.WIDE R14, R23, 0x2, R6 ;  /* 0x00000002170e7825 */ /* 0x001fe200078e0206 */
[----:B-1----:R-:W3:Y:S04]  /*a280*/  LDL.LU R5, [R1+0x10] ;  /* 0x0000100001057983 */ /* 0x002ee80000300800 */
[----:B------:R5:W-:Y:S04]  /*a290*/  STL.64 [R1+0x1428], R18 ;  /* 0x0014281201007387 */ /* 0x000be80000100a00 */
[----:B------:R0:W-:Y:S04]  /*a2a0*/  STL.64 [R1+0x1420], R14 ;  /* 0x0014200e01007387 */ /* 0x0001e80000100a00 */
[----:B------:R-:W3:Y:S01]  /*a2b0*/  LDL.LU R16, [R1+0x14] ;  /* 0x0000140001107983 */ /* 0x000ee20000300800 */
[----:B-----5:R-:W-:-:S04]  /*a2c0*/  IMAD.WIDE R18, R24, 0x2, R8 ;  /* 0x0000000218127825 */ /* 0x020fc800078e0208 */
[----:B0-----:R-:W-:Y:S01]  /*a2d0*/  IMAD.WIDE R14, R24, 0x2, R6 ;  /* 0x00000002180e7825 */ /* 0x001fe200078e0206 */
[----:B------:R0:W-:Y:S04]  /*a2e0*/  STL.64 [R1+0x1418], R18 ;  /* 0x0014181201007387 */ /* 0x0001e80000100a00 */
[----:B------:R1:W-:Y:S04]  /*a2f0*/  STL.64 [R1+0x1410], R14 ;  /* 0x0014100e01007387 */ /* 0x0003e80000100a00 */
[----:B------:R-:W5:Y:S01]  /*a300*/  LDL.LU R4, [R1+0x18] ;  /* 0x0000180001047983 */ /* 0x000f620000300800 */
[----:B0-----:R-:W-:-:S04]  /*a310*/  IMAD.WIDE R18, R25, 0x2, R8 ;  /* 0x0000000219127825 */ /* 0x001fc800078e0208 */
[----:B-1----:R-:W-:Y:S01]  /*a320*/  IMAD.WIDE R14, R25, 0x2, R6 ;  /* 0x00000002190e7825 */ /* 0x002fe200078e0206 */
[----:B------:R0:W-:Y:S03]  /*a330*/  STL.64 [R1+0x1408], R18 ;  /* 0x0014081201007387 */ /* 0x0001e60000100a00 */
[C---:B----4-:R-:W-:Y:S01]  /*a340*/  IMAD.WIDE R20, R26.reuse, 0x2, R8 ;  /* 0x000000021a147825 */ /* 0x050fe200078e0208 */
[----:B------:R1:W-:Y:S03]  /*a350*/  STL.64 [R1+0x1400], R14 ;  /* 0x0014000e01007387 */ /* 0x0003e60000100a00 */
[----:B0-----:R-:W-:Y:S01]  /*a360*/  IMAD.WIDE R18, R26, 0x2, R6 ;  /* 0x000000021a127825 */ /* 0x001fe200078e0206 */
[----:B-1----:R-:W4:Y:S04]  /*a370*/  LDL.LU R15, [R1+0x1c] ;  /* 0x00001c00010f7983 */ /* 0x002f280000300800 */
[----:B------:R0:W-:Y:S04]  /*a380*/  STL.64 [R1+0x13f8], R20 ;  /* 0x0013f81401007387 */ /* 0x0001e80000100a00 */
[----:B------:R1:W-:Y:S04]  /*a390*/  STL.64 [R1+0x13f0], R18 ;  /* 0x0013f01201007387 */ /* 0x0003e80000100a00 */
[----:B------:R-:W4:Y:S01]  /*a3a0*/  LDL.LU R14, [R1+0x20] ;  /* 0x00002000010e7983 */ /* 0x000f220000300800 */
[----:B0-----:R-:W-:-:S04]  /*a3b0*/  IMAD.WIDE R20, R27, 0x2, R8 ;  /* 0x000000021b147825 */ /* 0x001fc800078e0208 */
[----:B-1----:R-:W-:Y:S01]  /*a3c0*/  IMAD.WIDE R18, R27, 0x2, R6 ;  /* 0x000000021b127825 */ /* 0x002fe200078e0206 */
[----:B------:R0:W-:Y:S04]  /*a3d0*/  STL.64 [R1+0x13e8], R20 ;  /* 0x0013e81401007387 */ /* 0x0001e80000100a00 */
[----:B------:R1:W-:Y:S04]  /*a3e0*/  STL.64 [R1+0x13e0], R18 ;  /* 0x0013e01201007387 */ /* 0x0003e80000100a00 */
[----:B------:R-:W4:Y:S01]  /*a3f0*/  LDL.LU R13, [R1+0x24] ;  /* 0x00002400010d7983 */ /* 0x000f220000300800 */
[----:B0-----:R-:W-:-:S04]  /*a400*/  IMAD.WIDE R20, R28, 0x2, R8 ;  /* 0x000000021c147825 */ /* 0x001fc800078e0208 */
[--C-:B-1----:R-:W-:Y:S01]  /*a410*/  IMAD.WIDE R18, R28, 0x2, R6.reuse ;  /* 0x000000021c127825 */ /* 0x102fe200078e0206 */
[----:B------:R0:W-:Y:S03]  /*a420*/  STL.64 [R1+0x13d8], R20 ;  /* 0x0013d81401007387 */ /* 0x0001e60000100a00 */
[C---:B------:R-:W-:Y:S01]  /*a430*/  IMAD.WIDE R22, R29.reuse, 0x2, R6 ;  /* 0x000000021d167825 */ /* 0x040fe200078e0206 */
[----:B------:R1:W-:Y:S03]  /*a440*/  STL.64 [R1+0x13d0], R18 ;  /* 0x0013d01201007387 */ /* 0x0003e60000100a00 */
[--C-:B0-----:R-:W-:Y:S01]  /*a450*/  IMAD.WIDE R20, R29, 0x2, R8.reuse ;  /* 0x000000021d147825 */ /* 0x101fe200078e0208 */
[----:B-1----:R-:W4:Y:S04]  /*a460*/  LDL.LU R18, [R1+0x28] ;  /* 0x0000280001127983 */ /* 0x002f280000300800 */
[----:B------:R2:W-:Y:S04]  /*a470*/  STL.64 [R1+0x13c8], R20 ;  /* 0x0013c81401007387 */ /* 0x0005e80000100a00 */
[----:B------:R0:W-:Y:S01]  /*a480*/  STL.64 [R1+0x13c0], R22 ;  /* 0x0013c01601007387 */ /* 0x0001e20000100a00 */
[----:B--2---:R-:W-:-:S04]  /*a490*/  IMAD.WIDE R20, R17, 0x2, R8 ;  /* 0x0000000211147825 */ /* 0x004fc800078e0208 */
[----:B0-----:R-:W-:Y:S02]  /*a4a0*/  IMAD.WIDE R22, R17, 0x2, R6 ;  /* 0x0000000211167825 */ /* 0x001fe400078e0206 */
[----:B------:R-:W2:Y:S04]  /*a4b0*/  LDL.LU R17, [R1+0x2c] ;  /* 0x00002c0001117983 */ /* 0x000ea80000300800 */
[----:B------:R0:W-:Y:S04]  /*a4c0*/  STL.64 [R1+0x13b8], R20 ;  /* 0x0013b81401007387 */ /* 0x0001e80000100a00 */
[----:B------:R1:W-:Y:S01]  /*a4d0*/  STL.64 [R1+0x13b0], R22 ;  /* 0x0013b01601007387 */ /* 0x0003e20000100a00 */
[----:B0-----:R-:W-:-:S04]  /*a4e0*/  IMAD.WIDE R20, R12, 0x2, R8 ;  /* 0x000000020c147825 */ /* 0x001fc800078e0208 */
[----:B-1----:R-:W-:Y:S02]  /*a4f0*/  IMAD.WIDE R22, R12, 0x2, R6 ;  /* 0x000000020c167825 */ /* 0x002fe400078e0206 */
[----:B------:R-:W2:Y:S04]  /*a500*/  LDL.LU R12, [R1+0x30] ;  /* 0x00003000010c7983 */ /* 0x000ea80000300800 */
[----:B------:R3:W-:Y:S04]  /*a510*/  STL.64 [R1+0x13a8], R20 ;  /* 0x0013a81401007387 */ /* 0x0007e80000100a00 */
[----:B------:R0:W-:Y:S01]  /*a520*/  STL.64 [R1+0x13a0], R22 ;  /* 0x0013a01601007387 */ /* 0x0001e20000100a00 */
[----:B---3--:R-:W-:-:S04]  /*a530*/  IMAD.WIDE R20, R11, 0x2, R8 ;  /* 0x000000020b147825 */ /* 0x008fc800078e0208 */
[----:B0-----:R-:W-:Y:S02]  /*a540*/  IMAD.WIDE R22, R11, 0x2, R6 ;  /* 0x000000020b167825 */ /* 0x001fe400078e0206 */
[----:B------:R-:W3:Y:S04]  /*a550*/  LDL.LU R11, [R1+0x34] ;  /* 0x00003400010b7983 */ /* 0x000ee80000300800 */
[----:B------:R0:W-:Y:S04]  /*a560*/  STL.64 [R1+0x1398], R20 ;  /* 0x0013981401007387 */ /* 0x0001e80000100a00 */
[----:B------:R1:W-:Y:S01]  /*a570*/  STL.64 [R1+0x1390], R22 ;  /* 0x0013901601007387 */ /* 0x0003e20000100a00 */
[----:B0-----:R-:W-:-:S04]  /*a580*/  IMAD.WIDE R20, R10, 0x2, R8 ;  /* 0x000000020a147825 */ /* 0x001fc800078e0208 */
[----:B-1----:R-:W-:Y:S02]  /*a590*/  IMAD.WIDE R22, R10, 0x2, R6 ;  /* 0x000000020a167825 */ /* 0x002fe400078e0206 */
        /* <DEDUP_REMOVED lines=13> */
[----:B-----5:R-:W-:-:S04]  /*a670*/  IMAD.WIDE R20, R4, 0x2, R8 ;  /* 0x0000000204147825 */ /* 0x020fc800078e0208 */
[----:B0-----:R-:W-:Y:S02]  /*a680*/  IMAD.WIDE R22, R4, 0x2, R6 ;  /* 0x0000000204167825 */ /* 0x001fe400078e0206 */
[----:B------:R-:W5:Y:S04]  /*a690*/  LDL.LU R4, [R1+0x44] ;  /* 0x0000440001047983 */ /* 0x000f680000300800 */
[----:B------:R4:W-:Y:S04]  /*a6a0*/  STL.64 [R1+0x1358], R20 ;  /* 0x0013581401007387 */ /* 0x0009e80000100a00 */
[----:B------:R0:W-:Y:S01]  /*a6b0*/  STL.64 [R1+0x1350], R22 ;  /* 0x0013501601007387 */ /* 0x0001e20000100a00 */
[----:B----4-:R-:W-:-:S04]  /*a6c0*/  IMAD.WIDE R20, R15, 0x2, R8 ;  /* 0x000000020f147825 */ /* 0x010fc800078e0208 */
[----:B0-----:R-:W-:Y:S02]  /*a6d0*/  IMAD.WIDE R22, R15, 0x2, R6 ;  /* 0x000000020f167825 */ /* 0x001fe400078e0206 */
[----:B------:R-:W4:Y:S04]  /*a6e0*/  LDL.LU R15, [R1+0x48] ;  /* 0x00004800010f7983 */ /* 0x000f280000300800 */
[----:B------:R0:W-:Y:S04]  /*a6f0*/  STL.64 [R1+0x1348], R20 ;  /* 0x0013481401007387 */ /* 0x0001e80000100a00 */
[----:B------:R1:W-:Y:S01]  /*a700*/  STL.64 [R1+0x1340], R22 ;  /* 0x0013401601007387 */ /* 0x0003e20000100a00 */
[----:B0-----:R-:W-:-:S04]  /*a710*/  IMAD.WIDE R20, R14, 0x2, R8 ;  /* 0x000000020e147825 */ /* 0x001fc800078e0208 */
[----:B-1----:R-:W-:Y:S02]  /*a720*/  IMAD.WIDE R22, R14, 0x2, R6 ;  /* 0x000000020e167825 */ /* 0x002fe400078e0206 */
        /* <DEDUP_REMOVED lines=122> */
[----:B------:R0:W-:Y:S04]  /*aed0*/  STL.64 [R1+0x11b0], R22 ;  /* 0x0011b01601007387 */ /* 0x0001e80000100a00 */
[----:B------:R-:W4:Y:S01]  /*aee0*/  LDL.LU R19, [R1+0xb0] ;  /* 0x0000b00001137983 */ /* 0x000f220000300800 */
[----:B--2---:R-:W-:-:S04]  /*aef0*/  IMAD.WIDE R20, R17, 0x2, R8 ;  /* 0x0000000211147825 */ /* 0x004fc800078e0208 */
[----:B0-----:R-:W-:Y:S01]  /*af00*/  IMAD.WIDE R22, R17, 0x2, R6 ;  /* 0x0000000211167825 */ /* 0x001fe200078e0206 */
        /* <DEDUP_REMOVED lines=21> */
[----:B------:R1:W-:Y:S04]  /*b060*/  STL.64 [R1+0x1160], R22 ;  /* 0x0011601601007387 */ /* 0x0003e80000100a00 */
[----:B------:R-:W3:Y:S01]  /*b070*/  LDL.LU R17, [R1+0xc4] ;  /* 0x0000c40001117983 */ /* 0x000ee20000300800 */
[----:B0-----:R-:W-:-:S04]  /*b080*/  IMAD.WIDE R20, R16, 0x2, R8 ;  /* 0x0000000210147825 */ /* 0x001fc800078e0208 */
[----:B-1----:R-:W-:Y:S01]  /*b090*/  IMAD.WIDE R22, R16, 0x2, R6 ;  /* 0x0000000210167825 */ /* 0x002fe200078e0206 */
        /* <DEDUP_REMOVED lines=8> */
[----:B----4-:R-:W-:-:S04]  /*b120*/  IMAD.WIDE R20, R15, 0x2, R8 ;  /* 0x000000020f147825 */ /* 0x010fc800078e0208 */
[----:B0-----:R-:W-:Y:S01]  /*b130*/  IMAD.WIDE R22, R15, 0x2, R6 ;  /* 0x000000020f167825 */ /* 0x001fe200078e0206 */
[----:B------:R0:W-:Y:S04]  /*b140*/  STL.64 [R1+0x1138], R20 ;  /* 0x0011381401007387 */ /* 0x0001e80000100a00 */
[----:B------:R-:W4:Y:S04]  /*b150*/  LDL.LU R15, [R1+0xd0] ;  /* 0x0000d000010f7983 */ /* 0x000f280000300800 */
[----:B------:R1:W-:Y:S01]  /*b160*/  STL.64 [R1+0x1130], R22 ;  /* 0x0011301601007387 */ /* 0x0003e20000100a00 */
[----:B0-----:R-:W-:-:S04]  /*b170*/  IMAD.WIDE R20, R14, 0x2, R8 ;  /* 0x000000020e147825 */ /* 0x001fc800078e0208 */
[----:B-1----:R-:W-:Y:S01]  /*b180*/  IMAD.WIDE R22, R14, 0x2, R6 ;  /* 0x000000020e167825 */ /* 0x002fe200078e0206 */
        /* <DEDUP_REMOVED lines=9> */
[--C-:B-1----:R-:W-:Y:S01]  /*b220*/  IMAD.WIDE R22, R18, 0x2, R6.reuse ;  /* 0x0000000212167825 */ /* 0x102fe200078e0206 */
[----:B------:R0:W-:Y:S04]  /*b230*/  STL.64 [R1+0x1108], R20 ;  /* 0x0011081401007387 */ /* 0x0001e80000100a00 */
[----:B------:R-:W4:Y:S01]  /*b240*/  LDL.LU R18, [R1+0xdc] ;  /* 0x0000dc0001127983 */ /* 0x000f220000300800 */
[----:B------:R-:W-:-:S03]  /*b250*/  IMAD.WIDE R24, R19, 0x2, R6 ;  /* 0x0000000213187825 */ /* 0x000fc600078e0206 */
[----:B------:R2:W-:Y:S01]  /*b260*/  STL.64 [R1+0x1100], R22 ;  /* 0x0011001601007387 */ /* 0x0005e20000100a00 */
[----:B0-----:R-:W-:-:S05]  /*b270*/  IMAD.WIDE R20, R19, 0x2, R8 ;  /* 0x0000000213147825 */ /* 0x001fca00078e0208 */
[----:B------:R0:W-:Y:S04]  /*b280*/  STL.64 [R1+0x10f8], R20 ;  /* 0x0010f81401007387 */ /* 0x0001e80000100a00 */
[----:B------:R-:W-:Y:S01]  /*b290*/  STL.64 [R1+0x10f0], R24 ;  /* 0x0010f01801007387 */ /* 0x000fe20000100a00 */
[----:B--2---:R-:W-:-:S04]  /*b2a0*/  IMAD.WIDE R22, R12, 0x2, R8 ;  /* 0x000000020c167825 */ /* 0x004fc800078e0208 */
[----:B0-----:R-:W-:Y:S02]  /*b2b0*/  IMAD.WIDE R20, R12, 0x2, R6 ;  /* 0x000000020c147825 */ /* 0x001fe400078e0206 */
        /* <DEDUP_REMOVED lines=20> */
[----:B------:R-:W3:Y:S02]  /*b400*/  LDL.LU R17, [R1+0xf0] ;  /* 0x0000f00001117983 */ /* 0x000ee40000300800 */
[C---:B------:R-:W-:Y:S02]  /*b410*/  IMAD.WIDE R24, R16.reuse, 0x2, R8 ;  /* 0x0000000210187825 */ /* 0x040fe400078e0208 */
[----:B------:R-:W-:Y:S04]  /*b420*/  STL.64 [R1+0x10a8], R22 ;  /* 0x0010a81601007387 */ /* 0x000fe80000100a00 */
[----:B------:R0:W-:Y:S04]  /*b430*/  STL.64 [R1+0x10a0], R20 ;  /* 0x0010a01401007387 */ /* 0x0001e80000100a00 */
[----:B------:R-:W-:Y:S01]  /*b440*/  STL.64 [R1+0x1098], R24 ;  /* 0x0010981801007387 */ /* 0x000fe20000100a00 */
[----:B0-----:R-:W-:-:S03]  /*b450*/  IMAD.WIDE R20, R16, 0x2, R6 ;  /* 0x0000000210147825 */ /* 0x001fc600078e0206 */
[----:B------:R-:W3:Y:S01]  /*b460*/  LDL.LU R16, [R1+0xf4] ;  /* 0x0000f40001107983 */ /* 0x000ee20000300800 */
[----:B-----5:R-:W-:-:S03]  /*b470*/  IMAD.WIDE R22, R4, 0x2, R8 ;  /* 0x0000000204167825 */ /* 0x020fc600078e0208 */
[----:B------:R0:W-:Y:S04]  /*b480*/  STL.64 [R1+0x1090], R20 ;  /* 0x0010901401007387 */ /* 0x0001e80000100a00 */
[----:B------:R4:W-:Y:S01]  /*b490*/  STL.64 [R1+0x1088], R22 ;  /* 0x0010881601007387 */ /* 0x0009e20000100a00 */
[----:B0-----:R-:W-:-:S03]  /*b4a0*/  IMAD.WIDE R20, R4, 0x2, R6 ;  /* 0x0000000204147825 */ /* 0x001fc600078e0206 */
[----:B------:R-:W5:Y:S01]  /*b4b0*/  LDL.LU R4, [R1+0xf8] ;  /* 0x0000f80001047983 */ /* 0x000f620000300800 */
[----:B----4-:R-:W-:-:S03]  /*b4c0*/  IMAD.WIDE R22, R15, 0x2, R8 ;  /* 0x000000020f167825 */ /* 0x010fc600078e0208 */
[----:B------:R0:W-:Y:S04]  /*b4d0*/  STL.64 [R1+0x1080], R20 ;  /* 0x0010801401007387 */ /* 0x0001e80000100a00 */
[----:B------:R1:W-:Y:S01]  /*b4e0*/  STL.64 [R1+0x1078], R22 ;  /* 0x0010781601007387 */ /* 0x0003e20000100a00 */
[----:B0-----:R-:W-:-:S03]  /*b4f0*/  IMAD.WIDE R20, R15, 0x2, R6 ;  /* 0x000000020f147825 */ /* 0x001fc600078e0206 */
[----:B------:R-:W4:Y:S04]  /*b500*/  LDL.LU R15, [R1+0xfc] ;  /* 0x0000fc00010f7983 */ /* 0x000f280000300800 */
[----:B------:R0:W-:Y:S01]  /*b510*/  STL.64 [R1+0x1070], R20 ;  /* 0x0010701401007387 */ /* 0x0001e20000100a00 */
[----:B-1----:R-:W-:-:S05]  /*b520*/  IMAD.WIDE R22, R14, 0x2, R8 ;  /* 0x000000020e167825 */ /* 0x002fca00078e0208 */
[----:B------:R1:W-:Y:S01]  /*b530*/  STL.64 [R1+0x1068], R22 ;  /* 0x0010681601007387 */ /* 0x0003e20000100a00 */
[----:B0-----:R-:W-:-:S03]  /*b540*/  IMAD.WIDE R20, R14, 0x2, R6 ;  /* 0x000000020e147825 */ /* 0x001fc600078e0206 */
[----:B------:R-:W4:Y:S04]  /*b550*/  LDL.LU R14, [R1+0x100] ;  /* 0x00010000010e7983 */ /* 0x000f280000300800 */
[----:B------:R0:W-:Y:S01]  /*b560*/  STL.64 [R1+0x1060], R20 ;  /* 0x0010601401007387 */ /* 0x0001e20000100a00 */
[----:B-1----:R-:W-:-:S04]  /*b570*/  IMAD.WIDE R22, R13, 0x2, R8 ;  /* 0x000000020d167825 */ /* 0x002fc800078e0208 */
        /* <DEDUP_REMOVED lines=18> */
[----:B------:R1:W-:Y:S04]  /*b6a0*/  STL.64 [R1+0x1020], R20 ;  /* 0x0010201401007387 */ /* 0x0003e80000100a00 */
[----:B------:R-:W3:Y:S01]  /*b6b0*/  LDL.LU R18, [R1+0x114] ;  /* 0x0001140001127983 */ /* 0x000ee20000300800 */
[----:B0-----:R-:W-:-:S04]  /*b6c0*/  IMAD.WIDE R22, R10, 0x2, R8 ;  /* 0x000000020a167825 */ /* 0x001fc800078e0208 */
[----:B-1----:R-:W-:Y:S01]  /*b6d0*/  IMAD.WIDE R20, R10, 0x2, R6 ;  /* 0x000000020a147825 */ /* 0x002fe200078e0206 */
[----:B------:R0:W-:Y:S04]  /*b6e0*/  STL.64 [R1+0x1018], R22 ;  /* 0x0010181601007387 */ /* 0x0001e80000100a00 */
[----:B------:R-:W3:Y:S04]  /*b6f0*/  LDL.LU R10, [R1+0x118] ;  /* 0x00011800010a7983 */ /* 0x000ee80000300800 */
[----:B------:R1:W-:Y:S01]  /*b700*/  STL.64 [R1+0x1010], R20 ;  /* 0x0010101401007387 */ /* 0x0003e20000100a00 */
        /* <DEDUP_REMOVED lines=27> */
[----:B------:R-:W4:Y:S02]  /*b8c0*/  LDL.LU R14, [R1+0x130] ;  /* 0x00013000010e7983 */ /* 0x000f240000300800 */
[C---:B------:R-:W-:Y:S02]  /*b8d0*/  IMAD.WIDE R24, R13.reuse, 0x2, R8 ;  /* 0x000000020d187825 */ /* 0x040fe400078e0208 */
[----:B------:R0:W-:Y:S04]  /*b8e0*/  STL.64 [R1+0xfb8], R22 ;  /* 0x000fb81601007387 */ /* 0x0001e80000100a00 */
[----:B------:R1:W-:Y:S04]  /*b8f0*/  STL.64 [R1+0xfb0], R20 ;  /* 0x000fb01401007387 */ /* 0x0003e80000100a00 */
[----:B------:R1:W-:Y:S01]  /*b900*/  STL.64 [R1+0xfa8], R24 ;  /* 0x000fa81801007387 */ /* 0x0003e20000100a00 */
[----:B0-----:R-:W-:-:S03]  /*b910*/  IMAD.WIDE R22, R13, 0x2, R6 ;  /* 0x000000020d167825 */ /* 0x001fc600078e0206 */
[----:B------:R-:W4:Y:S04]  /*b920*/  LDL.LU R13, [R1+0x134] ;  /* 0x00013400010d7983 */ /* 0x000f280000300800 */
[----:B------:R2:W-:Y:S01]  /*b930*/  STL.64 [R1+0xfa0], R22 ;  /* 0x000fa01601007387 */ /* 0x0005e20000100a00 */
[----:B-1----:R-:W-:-:S04]  /*b940*/  IMAD.WIDE R20, R19, 0x2, R8 ;  /* 0x0000000213147825 */ /* 0x002fc800078e0208 */
[----:B------:R-:W-:Y:S01]  /*b950*/  IMAD.WIDE R24, R19, 0x2, R6 ;  /* 0x0000000213187825 */ /* 0x000fe200078e0206 */
[----:B------:R0:W-:Y:S04]  /*b960*/  STL.64 [R1+0xf98], R20 ;  /* 0x000f981401007387 */ /* 0x0001e80000100a00 */
[----:B------:R3:W-:Y:S01]  /*b970*/  STL.64 [R1+0xf90], R24 ;  /* 0x000f901801007387 */ /* 0x0007e20000100a00 */
[----:B--2---:R-:W-:-:S04]  /*b980*/  IMAD.WIDE R22, R12, 0x2, R8 ;  /* 0x000000020c167825 */ /* 0x004fc800078e0208 */
[----:B0-----:R-:W-:Y:S02]  /*b990*/  IMAD.WIDE R20, R12, 0x2, R6 ;  /* 0x000000020c147825 */ /* 0x001fe400078e0206 */
[----:B------:R-:W2:Y:S04]  /*b9a0*/  LDL.LU R12, [R1+0x138] ;  /* 0x00013800010c7983 */ /* 0x000ea80000300800 */
[----:B------:R0:W-:Y:S04]  /*b9b0*/  STL.64 [R1+0xf88], R22 ;  /* 0x000f881601007387 */ /* 0x0001e80000100a00 */
[----:B------:R1:W-:Y:S01]  /*b9c0*/  STL.64 [R1+0xf80], R20 ;  /* 0x000f801401007387 */ /* 0x0003e20000100a00 */
[----:B---3--:R-:W-:-:S04]  /*b9d0*/  IMAD.WIDE R24, R11, 0x2, R8 ;  /* 0x000000020b187825 */ /* 0x008fc800078e0208 */
[----:B0-----:R-:W-:Y:S01]  /*b9e0*/  IMAD.WIDE R22, R11, 0x2, R6 ;  /* 0x000000020b167825 */ /* 0x001fe200078e0206 */
[----:B------:R-:W-:Y:S04]  /*b9f0*/  STL.64 [R1+0xf78], R24 ;  /* 0x000f781801007387 */ /* 0x000fe80000100a00 */
[----:B------:R-:W3:Y:S01]  /*ba00*/  LDL.LU R11, [R1+0x13c] ;  /* 0x00013c00010b7983 */ /* 0x000ee20000300800 */
[----:B-1----:R-:W-:-:S03]  /*ba10*/  IMAD.WIDE R20, R18, 0x2, R8 ;  /* 0x0000000212147825 */ /* 0x002fc600078e0208 */
[----:B------:R0:W-:Y:S04]  /*ba20*/  STL.64 [R1+0xf70], R22 ;  /* 0x000f701601007387 */ /* 0x0001e80000100a00 */
[----:B------:R1:W-:Y:S01]  /*ba30*/  STL.64 [R1+0xf68], R20 ;  /* 0x000f681401007387 */ /* 0x0003e20000100a00 */
[----:B0-----:R-:W-:-:S04]  /*ba40*/  IMAD.WIDE R22, R18, 0x2, R6 ;  /* 0x0000000212167825 */ /* 0x001fc800078e0206 */
[C---:B-1----:R-:W-:Y:S01]  /*ba50*/  IMAD.WIDE R20, R10.reuse, 0x2, R8 ;  /* 0x000000020a147825 */ /* 0x042fe200078e0208 */
[----:B------:R0:W-:Y:S03]  /*ba60*/  STL.64 [R1+0xf60], R22 ;  /* 0x000f601601007387 */ /* 0x0001e60000100a00 */
[----:B------:R-:W-:Y:S02]  /*ba70*/  IMAD.WIDE R18, R10, 0x2, R6 ;  /* 0x000000020a127825 */ /* 0x000fe400078e0206 */
[----:B------:R-:W3:Y:S04]  /*ba80*/  LDL.LU R10, [R1+0x140] ;  /* 0x00014000010a7983 */ /* 0x000ee80000300800 */
[----:B------:R1:W-:Y:S04]  /*ba90*/  STL.64 [R1+0xf58], R20 ;  /* 0x000f581401007387 */ /* 0x0003e80000100a00 */
[----:B------:R1:W-:Y:S01]  /*baa0*/  STL.64 [R1+0xf50], R18 ;  /* 0x000f501201007387 */ /* 0x0003e20000100a00 */
[----:B0-----:R-:W-:-:S04]  /*bab0*/  IMAD.WIDE R22, R5, 0x2, R8 ;  /* 0x0000000205167825 */ /* 0x001fc800078e0208 */
[----:B-1----:R-:W-:Y:S01]  /*bac0*/  IMAD.WIDE R20, R5, 0x2, R6 ;  /* 0x0000000205147825 */ /* 0x002fe200078e0206 */
[----:B------:R-:W-:Y:S04]  /*bad0*/  STL.64 [R1+0xf48], R22 ;  /* 0x000f481601007387 */ /* 0x000fe80000100a00 */
[----:B------:R-:W3:Y:S04]  /*bae0*/  LDL.LU R5, [R1+0x144] ;  /* 0x0001440001057983 */ /* 0x000ee80000300800 */
[----:B------:R0:W-:Y:S01]  /*baf0*/  STL.64 [R1+0xf40], R20 ;  /* 0x000f401401007387 */ /* 0x0001e20000100a00 */
[----:B------:R-:W-:-:S04]  /*bb00*/  IMAD.WIDE R18, R17, 0x2, R8 ;  /* 0x0000000211127825 */ /* 0x000fc800078e0208 */
[----:B0-----:R-:W-:Y:S01]  /*bb10*/  IMAD.WIDE R20, R17, 0x2, R6 ;  /* 0x0000000211147825 */ /* 0x001fe200078e0206 */
[----:B------:R0:W-:Y:S04]  /*bb20*/  STL.64 [R1+0xf38], R18 ;  /* 0x000f381201007387 */ /* 0x0001e80000100a00 */
[----:B------:R-:W-:Y:S04]  /*bb30*/  STL.64 [R1+0xf30], R20 ;  /* 0x000f301401007387 */ /* 0x000fe80000100a00 */
[----:B------:R-:W3:Y:S01]  /*bb40*/  LDL.LU R23, [R1+0x148] ;  /* 0x0001480001177983 */ /* 0x000ee20000300800 */
[----:B0-----:R-:W-:-:S04]  /*bb50*/  IMAD.WIDE R18, R16, 0x2, R8 ;  /* 0x0000000210127825 */ /* 0x001fc800078e0208 */
[----:B------:R-:W-:Y:S01]  /*bb60*/  IMAD.WIDE R16, R16, 0x2, R6 ;  /* 0x0000000210107825 */ /* 0x000fe200078e0206 */
[----:B------:R5:W-:Y:S04]  /*bb70*/  STL.64 [R1+0xf28], R18 ;  /* 0x000f281201007387 */ /* 0x000be80000100a00 */
[----:B------:R0:W-:Y:S01]  /*bb80*/  STL.64 [R1+0xf20], R16 ;  /* 0x000f201001007387 */ /* 0x0001e20000100a00 */
[----:B-----5:R-:W-:-:S04]  /*bb90*/  IMAD.WIDE R18, R4, 0x2, R8 ;  /* 0x0000000204127825 */ /* 0x020fc800078e0208 */
[----:B0-----:R-:W-:Y:S02]  /*bba0*/  IMAD.WIDE R16, R4, 0x2, R6 ;  /* 0x0000000204107825 */ /* 0x001fe400078e0206 */
[----:B------:R-:W5:Y:S04]  /*bbb0*/  LDL.LU R4, [R1+0x14c] ;  /* 0x00014c0001047983 */ /* 0x000f680000300800 */
[----:B------:R4:W-:Y:S04]  /*bbc0*/  STL.64 [R1+0xf18], R18 ;  /* 0x000f181201007387 */ /* 0x0009e80000100a00 */
[----:B------:R0:W-:Y:S04]  /*bbd0*/  STL.64 [R1+0xf10], R16 ;  /* 0x000f101001007387 */ /* 0x0001e80000100a00 */
[----:B------:R-:W5:Y:S01]  /*bbe0*/  LDL.LU R22, [R1+0x150] ;  /* 0x0001500001167983 */ /* 0x000f620000300800 */
[----:B----4-:R-:W-:-:S04]  /*bbf0*/  IMAD.WIDE R18, R15, 0x2, R8 ;  /* 0x000000020f127825 */ /* 0x010fc800078e0208 */
[----:B0-----:R-:W-:Y:S01]  /*bc00*/  IMAD.WIDE R16, R15, 0x2, R6 ;  /* 0x000000020f107825 */ /* 0x001fe200078e0206 */
[----:B------:R0:W-:Y:S04]  /*bc10*/  STL.64 [R1+0xf08], R18 ;  /* 0x000f081201007387 */ /* 0x0001e80000100a00 */
[----:B------:R1:W-:Y:S04]  /*bc20*/  STL.64 [R1+0xf00], R16 ;  /* 0x000f001001007387 */ /* 0x0003e80000100a00 */
[----:B------:R-:W4:Y:S01]  /*bc30*/  LDL.LU R21, [R1+0x154] ;  /* 0x0001540001157983 */ /* 0x000f220000300800 */
[----:B0-----:R-:W-:-:S04]  /*bc40*/  IMAD.WIDE R18, R14, 0x2, R8 ;  /* 0x000000020e127825 */ /* 0x001fc800078e0208 */
[----:B-1----:R-:W-:Y:S01]  /*bc50*/  IMAD.WIDE R16, R14, 0x2, R6 ;  /* 0x000000020e107825 */ /* 0x002fe200078e0206 */
[----:B------:R0:W-:Y:S04]  /*bc60*/  STL.64 [R1+0xef8], R18 ;  /* 0x000ef81201007387 */ /* 0x0001e80000100a00 */
[----:B------:R-:W4:Y:S04]  /*bc70*/  LDL.LU R20, [R1+0x158] ;  /* 0x0001580001147983 */ /* 0x000f280000300800 */
[----:B------:R1:W-:Y:S04]  /*bc80*/  STL.64 [R1+0xef0], R16 ;  /* 0x000ef01001007387 */ /* 0x0003e80000100a00 */
[----:B0-----:R-:W4:Y:S01]  /*bc90*/  LDL.LU R19, [R1+0x15c] ;  /* 0x00015c0001137983 */ /* 0x001f220000300800 */
[----:B------:R-:W-:-:S04]  /*bca0*/  IMAD.WIDE R14, R13, 0x2, R8 ;  /* 0x000000020d0e7825 */ /* 0x000fc800078e0208 */
[----:B-1----:R-:W-:Y:S01]  /*bcb0*/  IMAD.WIDE R16, R13, 0x2, R6 ;  /* 0x000000020d107825 */ /* 0x002fe200078e0206 */
[----:B------:R-:W-:Y:S04]  /*bcc0*/  STL.64 [R1+0xee8], R14 ;  /* 0x000ee80e01007387 */ /* 0x000fe80000100a00 */
[----:B------:R-:W4:Y:S04]  /*bcd0*/  LDL.LU R18, [R1+0x160] ;  /* 0x0001600001127983 */ /* 0x000f280000300800 */
[----:B------:R0:W-:Y:S04]  /*bce0*/  STL.64 [R1+0xee0], R16 ;  /* 0x000ee01001007387 */ /* 0x0001e80000100a00 */
[----:B0-----:R-:W4:Y:S01]  /*bcf0*/  LDL.LU R17, [R1+0x164] ;  /* 0x0001640001117983 */ /* 0x001f220000300800 */
[----:B--2---:R-:W-:-:S04]  /*bd00*/  IMAD.WIDE R14, R12, 0x2, R8 ;  /* 0x000000020c0e7825 */ /* 0x004fc800078e0208 */
[----:B------:R-:W-:Y:S01]  /*bd10*/  IMAD.WIDE R12, R12, 0x2, R6 ;  /* 0x000000020c0c7825 */ /* 0x000fe200078e0206 */
[----:B------:R0:W-:Y:S04]  /*bd20*/  STL.64 [R1+0xed8], R14 ;  /* 0x000ed80e01007387 */ /* 0x0001e80000100a00 */
[----:B------:R-:W2:Y:S04]  /*bd30*/  LDL.LU R16, [R1+0x168] ;  /* 0x0001680001107983 */ /* 0x000ea80000300800 */
[----:B------:R1:W-:Y:S04]  /*bd40*/  STL.64 [R1+0xed0], R12 ;  /* 0x000ed00c01007387 */ /* 0x0003e80000100a00 */
[----:B0-----:R-:W2:Y:S01]  /*bd50*/  LDL.LU R15, [R1+0x16c] ;  /* 0x00016c00010f7983 */ /* 0x001ea20000300800 */
[----:B---3--:R-:W-:-:S04]  /*bd60*/  IMAD.WIDE R24, R11, 0x2, R8 ;  /* 0x000000020b187825 */ /* 0x008fc800078e0208 */
[----:B-1----:R-:W-:Y:S01]  /*bd70*/  IMAD.WIDE R12, R11, 0x2, R6 ;  /* 0x000000020b0c7825 */ /* 0x002fe200078e0206 */
[----:B------:R-:W-:Y:S04]  /*bd80*/  STL.64 [R1+0xec8], R24 ;  /* 0x000ec81801007387 */ /* 0x000fe80000100a00 */
[----:B------:R-:W3:Y:S04]  /*bd90*/  LDL.LU R14, [R1+0x170] ;  /* 0x00017000010e7983 */ /* 0x000ee80000300800 */
[----:B------:R0:W-:Y:S04]  /*bda0*/  STL.64 [R1+0xec0], R12 ;  /* 0x000ec00c01007387 */ /* 0x0001e80000100a00 */
[----:B0-----:R-:W3:Y:S01]  /*bdb0*/  LDL.LU R13, [R1+0x174] ;  /* 0x00017400010d7983 */ /* 0x001ee20000300800 */
[----:B------:R-:W-:-:S04]  /*bdc0*/  IMAD.WIDE R24, R10, 0x2, R8 ;  /* 0x000000020a187825 */ /* 0x000fc800078e0208 */
[----:B------:R-:W-:Y:S01]  /*bdd0*/  IMAD.WIDE R10, R10, 0x2, R6 ;  /* 0x000000020a0a7825 */ /* 0x000fe200078e0206 */
[----:B------:R0:W-:Y:S04]  /*bde0*/  STL.64 [R1+0xeb8], R24 ;  /* 0x000eb81801007387 */ /* 0x0001e80000100a00 */
[----:B------:R-:W3:Y:S04]  /*bdf0*/  LDL.LU R12, [R1+0x178] ;  /* 0x00017800010c7983 */ /* 0x000ee80000300800 */
[----:B------:R1:W-:Y:S01]  /*be00*/  STL.64 [R1+0xeb0], R10 ;  /* 0x000eb00a01007387 */ /* 0x0003e20000100a00 */
[----:B0-----:R-:W-:-:S03]  /*be10*/  IMAD.WIDE R24, R5, 0x2, R8 ;  /* 0x0000000205187825 */ /* 0x001fc600078e0208 */
[----:B-1----:R-:W3:Y:S01]  /*be20*/  LDL.LU R11, [R1+0x17c] ;  /* 0x00017c00010b7983 */ /* 0x002ee20000300800 */
[----:B------:R-:W-:-:S03]  /*be30*/  IMAD.WIDE R26, R5, 0x2, R6 ;  /* 0x00000002051a7825 */ /* 0x000fc600078e0206 */
[----:B------:R0:W-:Y:S04]  /*be40*/  STL.64 [R1+0xea8], R24 ;  /* 0x000ea81801007387 */ /* 0x0001e80000100a00 */
[----:B------:R-:W3:Y:S04]  /*be50*/  LDL.LU R10, [R1+0x180] ;  /* 0x00018000010a7983 */ /* 0x000ee80000300800 */
[----:B------:R5:W-:Y:S04]  /*be60*/  STL.64 [R1+0xea0], R26 ;  /* 0x000ea01a01007387 */ /* 0x000be80000100a00 */
        /* <DEDUP_REMOVED lines=8> */
[----:B------:R0:W-:Y:S01]  /*bef0*/  STL.64 [R1+0xe88], R26 ;  /* 0x000e881a01007387 */ /* 0x0001e20000100a00 */
[----:B-1----:R-:W-:-:S03]  /*bf00*/  IMAD.WIDE R28, R22, 0x2, R8 ;  /* 0x00000002161c7825 */ /* 0x002fc600078e0208 */
[----:B------:R4:W-:Y:S04]  /*bf10*/  STL.64 [R1+0xe80], R24 ;  /* 0x000e801801007387 */ /* 0x0009e80000100a00 */
[----:B------:R-:W-:Y:S01]  /*bf20*/  STL.64 [R1+0xe78], R28 ;  /* 0x000e781c01007387 */ /* 0x000fe20000100a00 */
[----:B0-----:R-:W-:-:S04]  /*bf30*/  IMAD.WIDE R26, R22, 0x2, R6 ;  /* 0x00000002161a7825 */ /* 0x001fc800078e0206 */
[C---:B----4-:R-:W-:Y:S01]  /*bf40*/  IMAD.WIDE R24, R21.reuse, 0x2, R8 ;  /* 0x0000000215187825 */ /* 0x050fe200078e0208 */
[----:B------:R0:W-:Y:S03]  /*bf50*/  STL.64 [R1+0xe70], R26 ;  /* 0x000e701a01007387 */ /* 0x0001e60000100a00 */
[----:B------:R-:W-:Y:S01]  /*bf60*/  IMAD.WIDE R22, R21, 0x2, R6 ;  /* 0x0000000215167825 */ /* 0x000fe200078e0206 */
[----:B------:R1:W-:Y:S04]  /*bf70*/  STL.64 [R1+0xe68], R24 ;  /* 0x000e681801007387 */ /* 0x0003e80000100a00 */
[----:B------:R4:W-:Y:S01]  /*bf80*/  STL.64 [R1+0xe60], R22 ;  /* 0x000e601601007387 */ /* 0x0009e20000100a00 */
[----:B0-----:R-:W-:-:S04]  /*bf90*/  IMAD.WIDE R26, R20, 0x2, R8 ;  /* 0x00000002141a7825 */ /* 0x001fc800078e0208 */
[----:B-1----:R-:W-:Y:S01]  /*bfa0*/  IMAD.WIDE R24, R20, 0x2, R6 ;  /* 0x0000000214187825 */ /* 0x002fe200078e0206 */
[----:B------:R-:W-:Y:S03]  /*bfb0*/  STL.64 [R1+0xe58], R26 ;  /* 0x000e581a01007387 */ /* 0x000fe60000100a00 */
[C---:B----4-:R-:W-:Y:S01]  /*bfc0*/  IMAD.WIDE R22, R19.reuse, 0x2, R8 ;  /* 0x0000000213167825 */ /* 0x050fe200078e0208 */
[----:B------:R0:W-:Y:S03]  /*bfd0*/  STL.64 [R1+0xe50], R24 ;  /* 0x000e501801007387 */ /* 0x0001e60000100a00 */
[----:B------:R-:W-:Y:S01]  /*bfe0*/  IMAD.WIDE R20, R19, 0x2, R6 ;  /* 0x0000000213147825 */ /* 0x000fe200078e0206 */
[----:B------:R1:W-:Y:S04]  /*bff0*/  STL.64 [R1+0xe48], R22 ;  /* 0x000e481601007387 */ /* 0x0003e80000100a00 */
[----:B------:R4:W-:Y:S01]  /*c000*/  STL.64 [R1+0xe40], R20 ;  /* 0x000e401401007387 */ /* 0x0009e20000100a00 */
[----:B0-----:R-:W-:-:S04]  /*c010*/  IMAD.WIDE R24, R18, 0x2, R8 ;  /* 0x0000000212187825 */ /* 0x001fc800078e0208 */
[----:B-1----:R-:W-:Y:S01]  /*c020*/  IMAD.WIDE R22, R18, 0x2, R6 ;  /* 0x0000000212167825 */ /* 0x002fe200078e0206 */
[----:B------:R-:W-:Y:S04]  /*c030*/  STL.64 [R1+0xe38], R24 ;  /* 0x000e381801007387 */ /* 0x000fe80000100a00 */
[----:B------:R2:W-:Y:S01]  /*c040*/  STL.64 [R1+0xe30], R22 ;  /* 0x000e301601007387 */ /* 0x0005e20000100a00 */
[----:B----4-:R-:W-:-:S04]  /*c050*/  IMAD.WIDE R20, R17, 0x2, R8 ;  /* 0x0000000211147825 */ /* 0x010fc800078e0208 */
[----:B------:R-:W-:Y:S01]  /*c060*/  IMAD.WIDE R18, R17, 0x2, R6 ;  /* 0x0000000211127825 */ /* 0x000fe200078e0206 */
[----:B------:R0:W-:Y:S04]  /*c070*/  STL.64 [R1+0xe28], R20 ;  /* 0x000e281401007387 */ /* 0x0001e80000100a00 */
[----:B------:R1:W-:Y:S01]  /*c080*/  STL.64 [R1+0xe20], R18 ;  /* 0x000e201201007387 */ /* 0x0003e20000100a00 */
[----:B------:R-:W-:Y:S01]  /*c090*/  MOV R0, RZ ;  /* 0x000000ff00007202 */ /* 0x000fe20000000f00 */
[----:B------:R-:W-:Y:S01]  /*c0a0*/  UMOV UR4, URZ ;  /* 0x000000ff00047c82 */ /* 0x000fe20008000000 */
[----:B--2---:R-:W-:-:S04]  /*c0b0*/  IMAD.WIDE R22, R16, 0x2, R8 ;  /* 0x0000000210167825 */ /* 0x004fc800078e0208 */
[----:B0-----:R-:W-:Y:S01]  /*c0c0*/  IMAD.WIDE R20, R16, 0x2, R6 ;  /* 0x0000000210147825 */ /* 0x001fe200078e0206 */
[----:B------:R-:W-:Y:S03]  /*c0d0*/  STL.64 [R1+0xe18], R22 ;  /* 0x000e181601007387 */ /* 0x000fe60000100a00 */
[C---:B-1----:R-:W-:Y:S01]  /*c0e0*/  IMAD.WIDE R18, R15.reuse, 0x2, R8 ;  /* 0x000000020f127825 */ /* 0x042fe200078e0208 */
[----:B------:R3:W-:Y:S03]  /*c0f0*/  STL.64 [R1+0xe10], R20 ;  /* 0x000e101401007387 */ /* 0x0007e60000100a00 */
[----:B------:R-:W-:Y:S01]  /*c100*/  IMAD.WIDE R16, R15, 0x2, R6 ;  /* 0x000000020f107825 */ /* 0x000fe200078e0206 */
[----:B------:R0:W-:Y:S04]  /*c110*/  STL.64 [R1+0xe08], R18 ;  /* 0x000e081201007387 */ /* 0x0001e80000100a00 */
[----:B------:R1:W-:Y:S01]  /*c120*/  STL.64 [R1+0xe00], R16 ;  /* 0x000e001001007387 */ /* 0x0003e20000100a00 */
[----:B---3--:R-:W-:-:S04]  /*c130*/  IMAD.WIDE R20, R14, 0x2, R8 ;  /* 0x000000020e147825 */ /* 0x008fc800078e0208 */
[----:B0-----:R-:W-:Y:S01]  /*c140*/  IMAD.WIDE R18, R14, 0x2, R6 ;  /* 0x000000020e127825 */ /* 0x001fe200078e0206 */
[----:B------:R-:W-:Y:S04]  /*c150*/  STL.64 [R1+0xdf8], R20 ;  /* 0x000df81401007387 */ /* 0x000fe80000100a00 */
[----:B------:R0:W-:Y:S01]  /*c160*/  STL.64 [R1+0xdf0], R18 ;  /* 0x000df01201007387 */ /* 0x0001e20000100a00 */
[----:B-1----:R-:W-:-:S04]  /*c170*/  IMAD.WIDE R16, R13, 0x2, R8 ;  /* 0x000000020d107825 */ /* 0x002fc800078e0208 */
[----:B------:R-:W-:Y:S01]  /*c180*/  IMAD.WIDE R14, R13, 0x2, R6 ;  /* 0x000000020d0e7825 */ /* 0x000fe200078e0206 */
[----:B------:R1:W-:Y:S04]  /*c190*/  STL.64 [R1+0xde8], R16 ;  /* 0x000de81001007387 */ /* 0x0003e80000100a00 */
[----:B------:R2:W-:Y:S01]  /*c1a0*/  STL.64 [R1+0xde0], R14 ;  /* 0x000de00e01007387 */ /* 0x0005e20000100a00 */
[----:B0-----:R-:W-:-:S04]  /*c1b0*/  IMAD.WIDE R18, R12, 0x2, R8 ;  /* 0x000000020c127825 */ /* 0x001fc800078e0208 */
[----:B-1----:R-:W-:Y:S01]  /*c1c0*/  IMAD.WIDE R16, R12, 0x2, R6 ;  /* 0x000000020c107825 */ /* 0x002fe200078e0206 */
[----:B------:R-:W-:Y:S04]  /*c1d0*/  STL.64 [R1+0xdd8], R18 ;  /* 0x000dd81201007387 */ /* 0x000fe80000100a00 */
[----:B------:R0:W-:Y:S01]  /*c1e0*/  STL.64 [R1+0xdd0], R16 ;  /* 0x000dd01001007387 */ /* 0x0001e20000100a00 */
[----:B--2---:R-:W-:-:S04]  /*c1f0*/  IMAD.WIDE R14, R11, 0x2, R8 ;  /* 0x000000020b0e7825 */ /* 0x004fc800078e0208 */
[----:B------:R-:W-:Y:S01]  /*c200*/  IMAD.WIDE R12, R11, 0x2, R6 ;  /* 0x000000020b0c7825 */ /* 0x000fe200078e0206 */
[----:B------:R1:W-:Y:S03]  /*c210*/  STL.64 [R1+0xdc8], R14 ;  /* 0x000dc80e01007387 */ /* 0x0003e60000100a00 */
[C---:B0-----:R-:W-:Y:S01]  /*c220*/  IMAD.WIDE R16, R10.reuse, 0x2, R8 ;  /* 0x000000020a107825 */ /* 0x041fe200078e0208 */
[----:B------:R0:W-:Y:S04]  /*c230*/  STL.64 [R1+0xdc0], R12 ;  /* 0x000dc00c01007387 */ /* 0x0001e80000100a00 */
[----:B------:R-:W-:Y:S01]  /*c240*/  STL.64 [R1+0xdb8], R16 ;  /* 0x000db81001007387 */ /* 0x000fe20000100a00 */
[----:B-1----:R-:W-:-:S04]  /*c250*/  IMAD.WIDE R14, R10, 0x2, R6 ;  /* 0x000000020a0e7825 */ /* 0x002fc800078e0206 */
[C---:B0-----:R-:W-:Y:S01]  /*c260*/  IMAD.WIDE R12, R5.reuse, 0x2, R8 ;  /* 0x00000002050c7825 */ /* 0x041fe200078e0208 */
[----:B------:R0:W-:Y:S03]  /*c270*/  STL.64 [R1+0xdb0], R14 ;  /* 0x000db00e01007387 */ /* 0x0001e60000100a00 */
[----:B------:R-:W-:Y:S01]  /*c280*/  IMAD.WIDE R10, R5, 0x2, R6 ;  /* 0x00000002050a7825 */ /* 0x000fe200078e0206 */
[----:B------:R1:W-:Y:S01]  /*c290*/  STL.64 [R1+0xda8], R12 ;  /* 0x000da80c01007387 */ /* 0x0003e20000100a00 */
[----:B------:R-:W-:-:S03]  /*c2a0*/  MOV R5, 0x3f800000 ;  /* 0x3f80000000057802 */ /* 0x000fc60000000f00 */
[----:B------:R5:W-:Y:S01]  /*c2b0*/  STL.64 [R1+0xda0], R10 ;  /* 0x000da00a01007387 */ /* 0x000be20000100a00 */
[----:B0-----:R-:W-:-:S04]  /*c2c0*/  IMAD.WIDE R14, R3, 0x2, R8 ;  /* 0x00000002030e7825 */ /* 0x001fc800078e0208 */
[----:B-1----:R-:W-:Y:S01]  /*c2d0*/  IMAD.WIDE R12, R3, 0x2, R6 ;  /* 0x00000002030c7825 */ /* 0x002fe200078e0206 */
[----:B------:R0:W-:Y:S04]  /*c2e0*/  STL.64 [R1+0xd98], R14 ;  /* 0x000d980e01007387 */ /* 0x0001e80000100a00 */
[----:B------:R0:W-:Y:S01]  /*c2f0*/  STL.64 [R1+0xd90], R12 ;  /* 0x000d900c01007387 */ /* 0x0001e20000100a00 */
[----:B-----5:R-:W-:-:S04]  /*c300*/  IMAD.WIDE R10, R4, 0x2, R8 ;  /* 0x00000002040a7825 */ /* 0x020fc800078e0208 */
[----:B------:R-:W-:Y:S01]  /*c310*/  IMAD.WIDE R8, R4, 0x2, R6 ;  /* 0x0000000204087825 */ /* 0x000fe200078e0206 */
[----:B------:R-:W-:Y:S02]  /*c320*/  MOV R4, 0x3f800000 ;  /* 0x3f80000000047802 */ /* 0x000fe40000000f00 */
[----:B------:R-:W-:Y:S01]  /*c330*/  MOV R7, 0x3f800000 ;  /* 0x3f80000000077802 */ /* 0x000fe20000000f00 */
[----:B------:R-:W-:Y:S01]  /*c340*/  IMAD.MOV.U32 R6, RZ, RZ, 0x3f800000 ;  /* 0x3f800000ff067424 */ /* 0x000fe200078e00ff */
[----:B------:R0:W-:Y:S04]  /*c350*/  STL.64 [R1+0xd88], R10 ;  /* 0x000d880a01007387 */ /* 0x0001e80000100a00 */
[----:B------:R0:W-:Y:S04]  /*c360*/  STL.64 [R1+0xd80], R8 ;  /* 0x000d800801007387 */ /* 0x0001e80000100a00 */
[----:B------:R0:W-:Y:S04]  /*c370*/  STL.64 [R1+0x580], R4 ;  /* 0x0005800401007387 */ /* 0x0001e80000100a00 */
[----:B------:R0:W-:Y:S02]  /*c380*/  STL.64 [R1+0x568], R6 ;  /* 0x0005680601007387 */ /* 0x0001e40000100a00 */
.L_x_1:
[----:B0-----:R-:W2:Y:S04]  /*c390*/  LDL.64 R14, [R1+0x290] ;  /* 0x00029000010e7983 */ /* 0x001ea80000100a00 */
[----:B------:R-:W3:Y:S04]  /*c3a0*/  LDL.64 R16, [R1+0x288] ;  /* 0x0002880001107983 */ /* 0x000ee80000100a00 */
[----:B------:R-:W4:Y:S04]  /*c3b0*/  LDL.64 R28, [R1+0x1550] ;  /* 0x00155000011c7983 */ /* 0x000f280000100a00 */
[----:B-1----:R-:W5:Y:S04]  /*c3c0*/  LDL.64 R6, [R1+0x1558] ;  /* 0x0015580001067983 */ /* 0x002f680000100a00 */
[----:B------:R-:W4:Y:S04]  /*c3d0*/  LDL.64 R10, [R1+0x1548] ;  /* 0x00154800010a7983 */ /* 0x000f280000100a00 */
[----:B------:R-:W4:Y:S04]  /*c3e0*/  LDL.64 R12, [R1+0x1540] ;  /* 0x00154000010c7983 */ /* 0x000f280000100a00 */
[----:B------:R-:W4:Y:S04]  /*c3f0*/  LDL.64 R24, [R1+0x1538] ;  /* 0x0015380001187983 */ /* 0x000f280000100a00 */
[----:B------:R-:W4:Y:S04]  /*c400*/  LDL.64 R26, [R1+0x1530] ;  /* 0x00153000011a7983 */ /* 0x000f280000100a00 */
[----:B------:R-:W4:Y:S04]  /*c410*/  LDL.64 R22, [R1+0x1528] ;  /* 0x0015280001167983 */ /* 0x000f280000100a00 */
[----:B------:R0:W-:Y:S04]  /*c420*/  STL [R1+0x1f00], R2 ;  /* 0x001f000201007387 */ /* 0x0001e80000100800 */
[----:B------:R-:W4:Y:S04]  /*c430*/  LDL.64 R20, [R1+0x1520] ;  /* 0x0015200001147983 */ /* 0x000f280000100a00 */
[----:B------:R-:W4:Y:S01]  /*c440*/  LDL.64 R18, [R1+0x1518] ;  /* 0x0015180001127983 */ /* 0x000f220000100a00 */
[----:B--2---:R-:W-:-:S04]  /*c450*/  IMAD.WIDE R8, R0, 0x2, R14 ;  /* 0x0000000200087825 */ /* 0x004fc800078e020e */
[C---:B---3--:R-:W-:Y:S01]  /*c460*/  IMAD.WIDE R4, R0.reuse, 0x2, R16 ;  /* 0x0000000200047825 */ /* 0x048fe200078e0210 */
[----:B0-----:R4:W2:Y:S04]  /*c470*/  LDG.E.U16 R2, desc[UR10][R8.64] ;  /* 0x0000000a08027981 */ /* 0x0018a8000c1e1500 */
[----:B------:R0:W3:Y:S01]  /*c480*/  LDG.E.U16 R3, desc[UR10][R4.64] ;  /* 0x0000000a04037981 */ /* 0x0000e2000c1e1500 */
[----:B-----5:R-:W-:-:S04]  /*c490*/  IMAD.WIDE R6, R0, 0x2, R6 ;  /* 0x0000000200067825 */ /* 0x020fc800078e0206 */
[C---:B----4-:R-:W-:Y:S02]  /*c4a0*/  IMAD.WIDE R8, R0.reuse, 0x2, R28 ;  /* 0x0000000200087825 */ /* 0x050fe400078e021c */
[----:B------:R1:W4:Y:S02]  /*c4b0*/  LDG.E.U16 R28, desc[UR10][R6.64] ;  /* 0x0000000a061c7981 */ /* 0x000324000c1e1500 */
[C---:B------:R-:W-:Y:S02]  /*c4c0*/  IMAD.WIDE R10, R0.reuse, 0x2, R10 ;  /* 0x00000002000a7825 */ /* 0x040fe400078e020a */
[----:B------:R5:W4:Y:S02]  /*c4d0*/  LDG.E.U16 R29, desc[UR10][R8.64] ;  /* 0x0000000a081d7981 */ /* 0x000b24000c1e1500 */
[C---:B------:R-:W-:Y:S02]  /*c4e0*/  IMAD.WIDE R12, R0.reuse, 0x2, R12 ;  /* 0x00000002000c7825 */ /* 0x040fe400078e020c */
[----:B------:R-:W4:Y:S04]  /*c4f0*/  LDG.E.U16 R11, desc[UR10][R10.64] ;  /* 0x0000000a0a0b7981 */ /* 0x000f28000c1e1500 */
[----:B------:R-:W4:Y:S01]  /*c500*/  LDG.E.U16 R13, desc[UR10][R12.64] ;  /* 0x0000000a0c0d7981 */ /* 0x000f22000c1e1500 */
[----:B0-----:R-:W-:-:S03]  /*c510*/  IMAD.WIDE R4, R0, 0x2, R24 ;  /* 0x0000000200047825 */ /* 0x001fc600078e0218 */
[----:B------:R-:W4:Y:S01]  /*c520*/  LDL.64 R24, [R1+0x1510] ;  /* 0x0015100001187983 */ /* 0x000f220000100a00 */
[----:B-1----:R-:W-:-:S03]  /*c530*/  IMAD.WIDE R6, R0, 0x2, R26 ;  /* 0x0000000200067825 */ /* 0x002fc600078e021a */
[----:B------:R-:W4:Y:S01]  /*c540*/  LDG.E.U16 R5, desc[UR10][R4.64] ;  /* 0x0000000a04057981 */ /* 0x000f22000c1e1500 */
[----:B-----5:R-:W-:-:S03]  /*c550*/  IMAD.WIDE R8, R0, 0x2, R22 ;  /* 0x0000000200087825 */ /* 0x020fc600078e0216 */
[----:B------:R-:W5:Y:S04]  /*c560*/  LDG.E.U16 R6, desc[UR10][R6.64] ;  /* 0x0000000a06067981 */ /* 0x000f68000c1e1500 */
[----:B------:R-:W5:Y:S04]  /*c570*/  LDG.E.U16 R7, desc[UR10][R8.64] ;  /* 0x0000000a08077981 */ /* 0x000f68000c1e1500 */
[----:B---3--:R-:W-:Y:S04]  /*c580*/  STL [R1+0x4b8], R3 ;  /* 0x0004b80301007387 */ /* 0x008fe80000100800 */
[----:B--2---:R0:W-:Y:S04]  /*c590*/  STL [R1+0x4bc], R2 ;  /* 0x0004bc0201007387 */ /* 0x0041e80000100800 */
[----:B0-----:R-:W2:Y:S04]  /*c5a0*/  LDL.64 R2, [R1+0x1508] ;  /* 0x0015080001027983 */ /* 0x001ea80000100a00 */
[----:B----4-:R-:W-:Y:S04]  /*c5b0*/  STL [R1+0x4b0], R29 ;  /* 0x0004b01d01007387 */ /* 0x010fe80000100800 */
[----:B------:R0:W-:Y:S04]  /*c5c0*/  STL [R1+0x4b4], R28 ;  /* 0x0004b41c01007387 */ /* 0x0001e80000100800 */
[----:B------:R-:W3:Y:S04]  /*c5d0*/  LDL.64 R22, [R1+0x14f0] ;  /* 0x0014f00001167983 */ /* 0x000ee80000100a00 */
[----:B0-----:R-:W4:Y:S04]  /*c5e0*/  LDL.64 R28, [R1+0x14f8] ;  /* 0x0014f800011c7983 */ /* 0x001f280000100a00 */
[----:B------:R0:W-:Y:S04]  /*c5f0*/  STL [R1+0x4ac], R11 ;  /* 0x0004ac0b01007387 */ /* 0x0001e80000100800 */
[----:B------:R1:W-:Y:S04]  /*c600*/  STL [R1+0x4a8], R13 ;  /* 0x0004a80d01007387 */ /* 0x0003e80000100800 */
[----:B------:R-:W3:Y:S01]  /*c610*/  LDL.64 R8, [R1+0x1500] ;  /* 0x0015000001087983 */ /* 0x000ee20000100a00 */
[----:B0-----:R-:W-:-:S03]  /*c620*/  IMAD.WIDE R10, R0, 0x2, R20 ;  /* 0x00000002000a7825 */ /* 0x001fc600078e0214 */
[----:B------:R-:W4:Y:S01]  /*c630*/  LDL.64 R26, [R1+0x14e0] ;  /* 0x0014e000011a7983 */ /* 0x000f220000100a00 */
[----:B-1----:R-:W-:-:S03]  /*c640*/  IMAD.WIDE R12, R0, 0x2, R18 ;  /* 0x00000002000c7825 */ /* 0x002fc600078e0212 */
[----:B------:R-:W4:Y:S04]  /*c650*/  LDG.E.U16 R11, desc[UR10][R10.64] ;  /* 0x0000000a0a0b7981 */ /* 0x000f28000c1e1500 */
[----:B------:R-:W4:Y:S04]  /*c660*/  LDG.E.U16 R13, desc[UR10][R12.64] ;  /* 0x0000000a0c0d7981 */ /* 0x000f28000c1e1500 */
[----:B------:R-:W4:Y:S04]  /*c670*/  LDL.64 R18, [R1+0x14e8] ;  /* 0x0014e80001127983 */ /* 0x000f280000100a00 */
[----:B------:R-:W4:Y:S04]  /*c680*/  LDL.64 R20, [R1+0x14d8] ;  /* 0x0014d80001147983 */ /* 0x000f280000100a00 */
[----:B------:R0:W-:Y:S04]  /*c690*/  STL [R1+0x4a4], R5 ;  /* 0x0004a40501007387 */ /* 0x0001e80000100800 */
[----:B-----5:R-:W-:Y:S04]  /*c6a0*/  STL [R1+0x49c], R7 ;  /* 0x00049c0701007387 */ /* 0x020fe80000100800 */
[----:B------:R2:W-:Y:S01]  /*c6b0*/  STL [R1+0x4a0], R6 ;  /* 0x0004a00601007387 */ /* 0x0005e20000100800 */
[----:B0-----:R-:W-:-:S03]  /*c6c0*/  IMAD.WIDE R4, R0, 0x2, R24 ;  /* 0x0000000200047825 */ /* 0x001fc600078e0218 */
[----:B------:R-:W5:Y:S01]  /*c6d0*/  LDL.64 R24, [R1+0x14d0] ;  /* 0x0014d00001187983 */ /* 0x000f620000100a00 */
[----:B--2---:R-:W-:-:S03]  /*c6e0*/  IMAD.WIDE R6, R0, 0x2, R2 ;  /* 0x0000000200067825 */ /* 0x004fc600078e0202 */
[----:B------:R-:W2:Y:S01]  /*c6f0*/  LDL.64 R2, [R1+0x14c8] ;  /* 0x0014c80001027983 */ /* 0x000ea20000100a00 */
[----:B---3--:R-:W-:-:S03]  /*c700*/  IMAD.WIDE R8, R0, 0x2, R8 ;  /* 0x0000000200087825 */ /* 0x008fc600078e0208 */
[----:B----4-:R0:W-:Y:S04]  /*c710*/  STL [R1+0x498], R11 ;  /* 0x0004980b01007387 */ /* 0x0101e80000100800 */
[----:B------:R1:W-:Y:S01]  /*c720*/  STL [R1+0x494], R13 ;  /* 0x0004940d01007387 */ /* 0x0003e20000100800 */
[----:B0-----:R-:W-:-:S03]  /*c730*/  IMAD.WIDE R10, R0, 0x2, R28 ;  /* 0x00000002000a7825 */ /* 0x001fc600078e021c */
[----:B------:R-:W3:Y:S01]  /*c740*/  LDG.E.U16 R29, desc[UR10][R8.64] ;  /* 0x0000000a081d7981 */ /* 0x000ee2000c1e1500 */
[----:B-1----:R-:W-:-:S03]  /*c750*/  IMAD.WIDE R12, R0, 0x2, R22 ;  /* 0x00000002000c7825 */ /* 0x002fc600078e0216 */
[----:B------:R0:W4:Y:S04]  /*c760*/  LDG.E.U16 R23, desc[UR10][R4.64] ;  /* 0x0000000a04177981 */ /* 0x000128000c1e1500 */
[----:B------:R1:W2:Y:S04]  /*c770*/  LDG.E.U16 R28, desc[UR10][R6.64] ;  /* 0x0000000a061c7981 */ /* 0x0002a8000c1e1500 */
[----:B------:R-:W2:Y:S04]  /*c780*/  LDG.E.U16 R11, desc[UR10][R10.64] ;  /* 0x0000000a0a0b7981 */ /* 0x000ea8000c1e1500 */
[----:B------:R-:W2:Y:S01]  /*c790*/  LDG.E.U16 R13, desc[UR10][R12.64] ;  /* 0x0000000a0c0d7981 */ /* 0x000ea2000c1e1500 */
[----:B0-----:R-:W-:-:S04]  /*c7a0*/  IMAD.WIDE R4, R0, 0x2, R18 ;  /* 0x0000000200047825 */ /* 0x001fc800078e0212 */
[C---:B-1----:R-:W-:Y:S02]  /*c7b0*/  IMAD.WIDE R6, R0.reuse, 0x2, R26 ;  /* 0x0000000200067825 */ /* 0x042fe400078e021a */
[----:B------:R-:W5:Y:S02]  /*c7c0*/  LDG.E.U16 R5, desc[UR10][R4.64] ;  /* 0x0000000a04057981 */ /* 0x000f64000c1e1500 */
[C---:B------:R-:W-:Y:S02]  /*c7d0*/  IMAD.WIDE R8, R0.reuse, 0x2, R20 ;  /* 0x0000000200087825 */ /* 0x040fe400078e0214 */
[----:B------:R-:W5:Y:S04]  /*c7e0*/  LDG.E.U16 R6, desc[UR10][R6.64] ;  /* 0x0000000a06067981 */ /* 0x000f68000c1e1500 */
[----:B------:R-:W5:Y:S04]  /*c7f0*/  LDG.E.U16 R7, desc[UR10][R8.64] ;  /* 0x0000000a08077981 */ /* 0x000f68000c1e1500 */
[----:B----4-:R0:W-:Y:S04]  /*c800*/  STL [R1+0x490], R23 ;  /* 0x0004901701007387 */ /* 0x0101e80000100800 */
[----:B------:R-:W4:Y:S04]  /*c810*/  LDL.64 R18, [R1+0x14b8] ;  /* 0x0014b80001127983 */ /* 0x000f280000100a00 */
[----:B0-----:R-:W4:Y:S04]  /*c820*/  LDL.64 R22, [R1+0x14c0] ;  /* 0x0014c00001167983 */ /* 0x001f280000100a00 */
[----:B---3--:R-:W-:Y:S04]  /*c830*/  STL [R1+0x488], R29 ;  /* 0x0004881d01007387 */ /* 0x008fe80000100800 */
[----:B--2---:R0:W-:Y:S04]  /*c840*/  STL [R1+0x48c], R28 ;  /* 0x00048c1c01007387 */ /* 0x0041e80000100800 */
[----:B------:R-:W2:Y:S04]  /*c850*/  LDL.64 R20, [R1+0x14a0] ;  /* 0x0014a00001147983 */ /* 0x000ea80000100a00 */
[----:B0-----:R-:W3:Y:S04]  /*c860*/  LDL.64 R28, [R1+0x14a8] ;  /* 0x0014a800011c7983 */ /* 0x001ee80000100a00 */
[----:B------:R5:W-:Y:S04]  /*c870*/  STL [R1+0x484], R11 ;  /* 0x0004840b01007387 */ /* 0x000be80000100800 */
[----:B------:R0:W-:Y:S04]  /*c880*/  STL [R1+0x480], R13 ;  /* 0x0004800d01007387 */ /* 0x0001e80000100800 */
[----:B------:R-:W2:Y:S01]  /*c890*/  LDL.64 R8, [R1+0x14b0] ;  /* 0x0014b00001087983 */ /* 0x000ea20000100a00 */
[----:B-----5:R-:W-:-:S03]  /*c8a0*/  IMAD.WIDE R10, R0, 0x2, R24 ;  /* 0x00000002000a7825 */ /* 0x020fc600078e0218 */
[----:B------:R-:W5:Y:S01]  /*c8b0*/  LDL.64 R26, [R1+0x1490] ;  /* 0x00149000011a7983 */ /* 0x000f620000100a00 */
[----:B0-----:R-:W-:-:S03]  /*c8c0*/  IMAD.WIDE R12, R0, 0x2, R2 ;  /* 0x00000002000c7825 */ /* 0x001fc600078e0202 */
[----:B------:R-:W3:Y:S04]  /*c8d0*/  LDG.E.U16 R11, desc[UR10][R10.64] ;  /* 0x0000000a0a0b7981 */ /* 0x000ee8000c1e1500 */
[----:B------:R-:W5:Y:S04]  /*c8e0*/  LDG.E.U16 R13, desc[UR10][R12.64] ;  /* 0x0000000a0c0d7981 */ /* 0x000f68000c1e1500 */
[----:B------:R-:W5:Y:S04]  /*c8f0*/  LDL.64 R2, [R1+0x1498] ;  /* 0x0014980001027983 */ /* 0x000f680000100a00 */
[----:B------:R-:W5:Y:S04]  /*c900*/  LDL.64 R24, [R1+0x1488] ;  /* 0x0014880001187983 */ /* 0x000f680000100a00 */
[----:B------:R-:W-:Y:S04]  /*c910*/  STL [R1+0x47c], R5 ;  /* 0x00047c0501007387 */ /* 0x000fe80000100800 */
[----:B------:R-:W-:Y:S04]  /*c920*/  STL [R1+0x474], R7 ;  /* 0x0004740701007387 */ /* 0x000fe80000100800 */
[----:B------:R4:W-:Y:S02]  /*c930*/  STL [R1+0x478], R6 ;  /* 0x0004780601007387 */ /* 0x0009e40000100800 */
[----:B----4-:R-:W-:-:S02]  /*c940*/  IMAD.WIDE R6, R0, 0x2, R18 ;  /* 0x0000000200067825 */ /* 0x010fc400078e0212 */
[----:B------:R-:W4:Y:S02]  /*c950*/  LDL.64 R18, [R1+0x1478] ;  /* 0x0014780001127983 */ /* 0x000f240000100a00 */
[C---:B------:R-:W-:Y:S02]  /*c960*/  IMAD.WIDE R4, R0.reuse, 0x2, R22 ;  /* 0x0000000200047825 */ /* 0x040fe400078e0216 */
[----:B------:R-:W4:Y:S02]  /*c970*/  LDL.64 R22, [R1+0x1480] ;  /* 0x0014800001167983 */ /* 0x000f240000100a00 */
[C---:B--2---:R-:W-:Y:S02]  /*c980*/  IMAD.WIDE R8, R0.reuse, 0x2, R8 ;  /* 0x0000000200087825 */ /* 0x044fe400078e0208 */
[----:B---3--:R0:W-:Y:S04]  /*c990*/  STL [R1+0x470], R11 ;  /* 0x0004700b01007387 */ /* 0x0081e80000100800 */
[----:B-----5:R1:W-:Y:S01]  /*c9a0*/  STL [R1+0x46c], R13 ;  /* 0x00046c0d01007387 */ /* 0x0203e20000100800 */
[----:B0-----:R-:W-:-:S03]  /*c9b0*/  IMAD.WIDE R10, R0, 0x2, R28 ;  /* 0x00000002000a7825 */ /* 0x001fc600078e021c */
[----:B------:R-:W2:Y:S01]  /*c9c0*/  LDG.E.U16 R29, desc[UR10][R8.64] ;  /* 0x0000000a081d7981 */ /* 0x000ea2000c1e1500 */
[----:B-1----:R-:W-:-:S03]  /*c9d0*/  IMAD.WIDE R12, R0, 0x2, R20 ;  /* 0x00000002000c7825 */ /* 0x002fc600078e0214 */
[----:B------:R0:W3:Y:S04]  /*c9e0*/  LDG.E.U16 R21, desc[UR10][R4.64] ;  /* 0x0000000a04157981 */ /* 0x0000e8000c1e1500 */
[----:B------:R1:W5:Y:S04]  /*c9f0*/  LDG.E.U16 R28, desc[UR10][R6.64] ;  /* 0x0000000a061c7981 */ /* 0x000368000c1e1500 */
[----:B------:R-:W2:Y:S04]  /*ca00*/  LDG.E.U16 R11, desc[UR10][R10.64] ;  /* 0x0000000a0a0b7981 */ /* 0x000ea8000c1e1500 */
[----:B------:R-:W2:Y:S01]  /*ca10*/  LDG.E.U16 R13, desc[UR10][R12.64] ;  /* 0x0000000a0c0d7981 */ /* 0x000ea2000c1e1500 */
[----:B0-----:R-:W-:-:S04]  /*ca20*/  IMAD.WIDE R4, R0, 0x2, R2 ;  /* 0x0000000200047825 */ /* 0x001fc800078e0202 */
[C---:B-1----:R-:W-:Y:S02]  /*ca30*/  IMAD.WIDE R6, R0.reuse, 0x2, R26 ;  /* 0x0000000200067825 */ /* 0x042fe400078e021a */
[----:B------:R-:W4:Y:S02]  /*ca40*/  LDG.E.U16 R5, desc[UR10][R4.64] ;  /* 0x0000000a04057981 */ /* 0x000f24000c1e1500 */
[C---:B------:R-:W-:Y:S02]  /*ca50*/  IMAD.WIDE R8, R0.reuse, 0x2, R24 ;  /* 0x0000000200087825 */ /* 0x040fe400078e0218 */
[----:B------:R-:W4:Y:S04]  /*ca60*/  LDG.E.U16 R6, desc[UR10][R6.64] ;  /* 0x0000000a06067981 */ /* 0x000f28000c1e1500 */
[----:B------:R-:W4:Y:S04]  /*ca70*/  LDG.E.U16 R7, desc[UR10][R8.64] ;  /* 0x0000000a08077981 */ /* 0x000f28000c1e1500 */
[----:B---3--:R0:W-:Y:S04]  /*ca80*/  STL [R1+0x468], R21 ;  /* 0x0004681501007387 */ /* 0x0081e80000100800 */
[----:B------:R-:W3:Y:S04]  /*ca90*/  LDL.64 R2, [R1+0x1468] ;  /* 0x0014680001027983 */ /* 0x000ee80000100a00 */
[----:B0-----:R-:W3:Y:S04]  /*caa0*/  LDL.64 R20, [R1+0x1470] ;  /* 0x0014700001147983 */ /* 0x001ee80000100a00 */
[----:B--2---:R-:W-:Y:S04]  /*cab0*/  STL [R1+0x460], R29 ;  /* 0x0004601d01007387 */ /* 0x004fe80000100800 */
[----:B-----5:R0:W-:Y:S04]  /*cac0*/  STL [R1+0x464], R28 ;  /* 0x0004641c01007387 */ /* 0x0201e80000100800 */
[----:B------:R-:W2:Y:S04]  /*cad0*/  LDL.64 R24, [R1+0x1450] ;  /* 0x0014500001187983 */ /* 0x000ea80000100a00 */
[----:B0-----:R-:W5:Y:S04]  /*cae0*/  LDL.64 R28, [R1+0x1458] ;  /* 0x00145800011c7983 */ /* 0x001f680000100a00 */
[----:B------:R4:W-:Y:S04]  /*caf0*/  STL [R1+0x45c], R11 ;  /* 0x00045c0b01007387 */ /* 0x0009e80000100800 */
[----:B------:R0:W-:Y:S04]  /*cb00*/  STL [R1+0x458], R13 ;  /* 0x0004580d01007387 */ /* 0x0001e80000100800 */
[----:B------:R-:W2:Y:S01]  /*cb10*/  LDL.64 R8, [R1+0x1460] ;  /* 0x0014600001087983 */ /* 0x000ea20000100a00 */
[----:B----4-:R-:W-:-:S03]  /*cb20*/  IMAD.WIDE R10, R0, 0x2, R22 ;  /* 0x00000002000a7825 */ /* 0x010fc600078e0216 */
[----:B------:R-:W4:Y:S01]  /*cb30*/  LDL.64 R26, [R1+0x1440] ;  /* 0x00144000011a7983 */ /* 0x000f220000100a00 */
[----:B0-----:R-:W-:-:S03]  /*cb40*/  IMAD.WIDE R12, R0, 0x2, R18 ;  /* 0x00000002000c7825 */ /* 0x001fc600078e0212 */
[----:B------:R-:W4:Y:S04]  /*cb50*/  LDG.E.U16 R11, desc[UR10][R10.64] ;  /* 0x0000000a0a0b7981 */ /* 0x000f28000c1e1500 */
[----:B------:R-:W5:Y:S04]  /*cb60*/  LDG.E.U16 R13, desc[UR10][R12.64] ;  /* 0x0000000a0c0d7981 */ /* 0x000f68000c1e1500 */
[----:B------:R-:W5:Y:S04]  /*cb70*/  LDL.64 R18, [R1+0x1448] ;  /* 0x0014480001127983 */ /* 0x000f680000100a00 */
[----:B------:R-:W5:Y:S04]  /*cb80*/  LDL.64 R22, [R1+0x1438] ;  /* 0x0014380001167983 */ /* 0x000f680000100a00 */
[----:B------:R-:W-:Y:S04]  /*cb90*/  STL [R1+0x454], R5 ;  /* 0x0004540501007387 */ /* 0x000fe80000100800 */
[----:B------:R-:W-:Y:S04]  /*cba0*/  STL [R1+0x44c], R7 ;  /* 0x00044c0701007387 */ /* 0x000fe80000100800 */
[----:B------:R3:W-:Y:S02]  /*cbb0*/  STL [R1+0x450], R6 ;  /* 0x0004500601007387 */ /* 0x0007e40000100800 */
[----:B---3--:R-:W-:-:S02]  /*cbc0*/  IMAD.WIDE R6, R0, 0x2, R2 ;  /* 0x0000000200067825 */ /* 0x008fc400078e0202 */
[----:B------:R-:W3:Y:S02]  /*cbd0*/  LDL.64 R2, [R1+0x1428] ;  /* 0x0014280001027983 */ /* 0x000ee40000100a00 */
[C---:B------:R-:W-:Y:S02]  /*cbe0*/  IMAD.WIDE R4, R0.reuse, 0x2, R20 ;  /* 0x0000000200047825 */ /* 0x040fe400078e0214 */
[----:B------:R-:W3:Y:S02]  /*cbf0*/  LDL.64 R20, [R1+0x1430] ;  /* 0x0014300001147983 */ /* 0x000ee40000100a00 */
[C---:B--2---:R-:W-:Y:S02]  /*cc00*/  IMAD.WIDE R8, R0.reuse, 0x2, R8 ;  /* 0x0000000200087825 */ /* 0x044fe400078e0208 */
[----:B----4-:R0:W-:Y:S04]  /*cc10*/  STL [R1+0x448], R11 ;  /* 0x0004480b01007387 */ /* 0x0101e80000100800 */
[----:B-----5:R1:W-:Y:S01]  /*cc20*/  STL [R1+0x444], R13 ;  /* 0x0004440d01007387 */ /* 0x0203e20000100800 */
[----:B0-----:R-:W-:-:S03]  /*cc30*/  IMAD.WIDE R10, R0, 0x2, R28 ;  /* 0x00000002000a7825 */ /* 0x001fc600078e021c */
[----:B------:R-:W2:Y:S01]  /*cc40*/  LDG.E.U16 R29, desc[UR10][R8.64] ;  /* 0x0000000a081d7981 */ /* 0x000ea2000c1e1500 */
[----:B-1----:R-:W-:-:S03]  /*cc50*/  IMAD.WIDE R12, R0, 0x2, R24 ;  /* 0x00000002000c7825 */ /* 0x002fc600078e0218 */
[----:B------:R0:W4:Y:S04]  /*cc60*/  LDG.E.U16 R25, desc[UR10][R4.64] ;  /* 0x0000000a04197981 */ /* 0x000128000c1e1500 */
[----:B------:R1:W5:Y:S04]  /*cc70*/  LDG.E.U16 R28, desc[UR10][R6.64] ;  /* 0x0000000a061c7981 */ /* 0x000368000c1e1500 */
[----:B------:R-:W2:Y:S04]  /*cc80*/  LDG.E.U16 R11, desc[UR10][R10.64] ;  /* 0x0000000a0a0b7981 */ /* 0x000ea8000c1e1500 */
[----:B------:R-:W2:Y:S01]  /*cc90*/  LDG.E.U16 R13, desc[UR10][R12.64] ;  /* 0x0000000a0c0d7981 */ /* 0x000ea2000c1e1500 */
[----:B0-----:R-:W-:-:S04]  /*cca0*/  IMAD.WIDE R4, R0, 0x2, R18 ;  /* 0x0000000200047825 */ /* 0x001fc800078e0212 */
[C---:B-1----:R-:W-:Y:S02]  /*ccb0*/  IMAD.WIDE R6, R0.reuse, 0x2, R26 ;  /* 0x0000000200067825 */ /* 0x042fe400078e021a */
[----:B------:R-:W3:Y:S02]  /*ccc0*/  LDG.E.U16 R5, desc[UR10][R4.64] ;  /* 0x0000000a04057981 */ /* 0x000ee4000c1e1500 */
[C---:B------:R-:W-:Y:S02]  /*ccd0*/  IMAD.WIDE R8, R0.reuse, 0x2, R22 ;  /* 0x0000000200087825 */ /* 0x040fe400078e0216 */
[----:B------:R-:W3:Y:S04]  /*cce0*/  LDG.E.U16 R6, desc[UR10][R6.64] ;  /* 0x0000000a06067981 */ /* 0x000ee8000c1e1500 */
[----:B------:R-:W3:Y:S04]  /*ccf0*/  LDG.E.U16 R7, desc[UR10][R8.64] ;  /* 0x0000000a08077981 */ /* 0x000ee8000c1e1500 */
[----:B----4-:R0:W-:Y:S04]  /*cd00*/  STL [R1+0x440], R25 ;  /* 0x0004401901007387 */ /* 0x0101e80000100800 */
[----:B------:R-:W4:Y:S04]  /*cd10*/  LDL.64 R18, [R1+0x1418] ;  /* 0x0014180001127983 */ /* 0x000f280000100a00 */
[----:B0-----:R-:W4:Y:S04]  /*cd20*/  LDL.64 R24, [R1+0x1420] ;  /* 0x0014200001187983 */ /* 0x001f280000100a00 */
[----:B--2---:R-:W-:Y:S04]  /*cd30*/  STL [R1+0x438], R29 ;  /* 0x0004381d01007387 */ /* 0x004fe80000100800 */
[----:B-----5:R0:W-:Y:S04]  /*cd40*/  STL [R1+0x43c], R28 ;  /* 0x00043c1c01007387 */ /* 0x0201e80000100800 */
[----:B------:R-:W2:Y:S04]  /*cd50*/  LDL.64 R22, [R1+0x1400] ;  /* 0x0014000001167983 */ /* 0x000ea80000100a00 */
[----:B0-----:R-:W5:Y:S04]  /*cd60*/  LDL.64 R28, [R1+0x1408] ;  /* 0x00140800011c7983 */ /* 0x001f680000100a00 */
[----:B------:R3:W-:Y:S04]  /*cd70*/  STL [R1+0x434], R11 ;  /* 0x0004340b01007387 */ /* 0x0007e80000100800 */
[----:B------:R0:W-:Y:S04]  /*cd80*/  STL [R1+0x430], R13 ;  /* 0x0004300d01007387 */ /* 0x0001e80000100800 */
[----:B------:R-:W2:Y:S01]  /*cd90*/  LDL.64 R8, [R1+0x1410] ;  /* 0x0014100001087983 */ /* 0x000ea20000100a00 */
[----:B---3--:R-:W-:-:S03]  /*cda0*/  IMAD.WIDE R10, R0, 0x2, R20 ;  /* 0x00000002000a7825 */ /* 0x008fc600078e0214 */
[----:B------:R-:W3:Y:S01]  /*cdb0*/  LDL.64 R26, [R1+0x13f0] ;  /* 0x0013f000011a7983 */ /* 0x000ee20000100a00 */
        /* <DEDUP_REMOVED lines=63> */
[----:B-1----:R-:W-:-:S04]  /*d1b0*/  IMAD.WIDE R6, R0, 0x2, R26 ;  /* 0x0000000200067825 */ /* 0x002fc800078e021a */
[----:B------:R-:W-:-:S06]  /*d1c0*/  IMAD.WIDE R8, R0, 0x2, R24 ;  /* 0x0000000200087825 */ /* 0x000fcc00078e0218 */
        /* <DEDUP_REMOVED lines=12> */
[----:B------:R-:W3:Y:S01]  /*d290*/  LDG.E.U16 R23, desc[UR10][R6.64] ;  /* 0x0000000a06177981 */ /* 0x000ee2000c1e1500 */
[----:B0-----:R-:W-:-:S03]  /*d2a0*/  IMAD.WIDE R12, R0, 0x2, R2 ;  /* 0x00000002000c7825 */ /* 0x001fc600078e0202 */
[----:B------:R-:W2:Y:S04]  /*d2b0*/  LDG.E.U16 R22, desc[UR10][R4.64] ;  /* 0x0000000a04167981 */ /* 0x000ea8000c1e1500 */
[----:B------:R-:W5:Y:S04]  /*d2c0*/  LDL.64 R2, [R1+0x1358] ;  /* 0x0013580001027983 */ /* 0x000f680000100a00 */
[----:B------:R4:W5:Y:S04]  /*d2d0*/  LDG.E.U16 R7, desc[UR10][R12.64] ;  /* 0x0000000a0c077981 */ /* 0x000968000c1e1500 */
[----:B------:R-:W5:Y:S04]  /*d2e0*/  LDL.64 R4, [R1+0x1370] ;  /* 0x0013700001047983 */ /* 0x000f680000100a00 */
[----:B------:R0:W5:Y:S01]  /*d2f0*/  LDG.E.U16 R6, desc[UR10][R10.64] ;  /* 0x0000000a0a067981 */ /* 0x000162000c1e1500 */
[----:B----4-:R-:W-:-:S04]  /*d300*/  IMAD.WIDE R12, R0, 0x2, R18 ;  /* 0x00000002000c7825 */ /* 0x010fc800078e0212 */
[----:B0-----:R-:W-:-:S06]  /*d310*/  IMAD.WIDE R10, R0, 0x2, R20 ;  /* 0x00000002000a7825 */ /* 0x001fcc00078e0214 */
[----:B------:R-:W4:Y:S04]  /*d320*/  LDG.E.U16 R11, desc[UR10][R10.64] ;  /* 0x0000000a0a0b7981 */ /* 0x000f28000c1e1500 */
[----:B---3--:R-:W-:Y:S04]  /*d330*/  STL [R1+0x2f8], R23 ;  /* 0x0002f81701007387 */ /* 0x008fe80000100800 */
[----:B--2---:R0:W-:Y:S04]  /*d340*/  STL [R1+0x2fc], R22 ;  /* 0x0002fc1601007387 */ /* 0x0041e80000100800 */
[----:B------:R-:W2:Y:S04]  /*d350*/  LDL.64 R20, [R1+0x1340] ;  /* 0x0013400001147983 */ /* 0x000ea80000100a00 */
[----:B------:R-:W3:Y:S04]  /*d360*/  LDL.64 R18, [R1+0x1338] ;  /* 0x0013380001127983 */ /* 0x000ee80000100a00 */
[----:B0-----:R-:W2:Y:S04]  /*d370*/  LDL.64 R22, [R1+0x1348] ;  /* 0x0013480001167983 */ /* 0x001ea80000100a00 */
[----:B------:R0:W-:Y:S04]  /*d380*/  STL [R1+0x2f4], R9 ;  /* 0x0002f40901007387 */ /* 0x0001e80000100800 */
[----:B-----5:R-:W-:Y:S04]  /*d390*/  STL [R1+0x2ec], R7 ;  /* 0x0002ec0701007387 */ /* 0x020fe80000100800 */
[----:B------:R1:W-:Y:S01]  /*d3a0*/  STL [R1+0x2f0], R6 ;  /* 0x0002f00601007387 */ /* 0x0003e20000100800 */
[----:B0-----:R-:W-:-:S04]  /*d3b0*/  IMAD.WIDE R8, R0, 0x2, R4 ;  /* 0x0000000200087825 */ /* 0x001fc800078e0204 */
[C---:B------:R-:W-:Y:S02]  /*d3c0*/  IMAD.WIDE R4, R0.reuse, 0x2, R24 ;  /* 0x0000000200047825 */ /* 0x040fe400078e0218 */
[----:B------:R-:W5:Y:S02]  /*d3d0*/  LDL.64 R24, [R1+0x1330] ;  /* 0x0013300001187983 */ /* 0x000f640000100a00 */
[C---:B-1----:R-:W-:Y:S02]  /*d3e0*/  IMAD.WIDE R6, R0.reuse, 0x2, R28 ;  /* 0x0000000200067825 */ /* 0x042fe400078e021c */
[----:B------:R-:W3:Y:S04]  /*d3f0*/  LDG.E.U16 R29, desc[UR10][R8.64] ;  /* 0x0000000a081d7981 */ /* 0x000ee8000c1e1500 */
[----:B------:R0:W5:Y:S04]  /*d400*/  LDG.E.U16 R28, desc[UR10][R12.64] ;  /* 0x0000000a0c1c7981 */ /* 0x000168000c1e1500 */
[----:B------:R-:W5:Y:S04]  /*d410*/  LDG.E.U16 R7, desc[UR10][R6.64] ;  /* 0x0000000a06077981 */ /* 0x000f68000c1e1500 */
[----:B------:R-:W5:Y:S01]  /*d420*/  LDG.E.U16 R5, desc[UR10][R4.64] ;  /* 0x0000000a04057981 */ /* 0x000f62000c1e1500 */
[----:B0-----:R-:W-:-:S03]  /*d430*/  IMAD.WIDE R12, R0, 0x2, R2 ;  /* 0x00000002000c7825 */ /* 0x001fc600078e0202 */
[----:B------:R-:W5:Y:S04]  /*d440*/  LDL.64 R2, [R1+0x1328] ;  /* 0x0013280001027983 */ /* 0x000f680000100a00 */
[----:B------:R-:W5:Y:S04]  /*d450*/  LDG.E.U16 R13, desc[UR10][R12.64] ;  /* 0x0000000a0c0d7981 */ /* 0x000f68000c1e1500 */
[----:B----4-:R0:W-:Y:S02]  /*d460*/  STL [R1+0x2e8], R11 ;  /* 0x0002e80b01007387 */ /* 0x0101e40000100800 */
[----:B0-----:R-:W-:-:S06]  /*d470*/  IMAD.WIDE R10, R0, 0x2, R26 ;  /* 0x00000002000a7825 */ /* 0x001fcc00078e021a */
[----:B------:R-:W4:Y:S01]  /*d480*/  LDG.E.U16 R10, desc[UR10][R10.64] ;  /* 0x0000000a0a0a7981 */ /* 0x000f22000c1e1500 */
[----:B--2---:R-:W-:-:S05]  /*d490*/  IMAD.WIDE R8, R0, 0x2, R22 ;  /* 0x0000000200087825 */ /* 0x004fca00078e0216 */
[----:B------:R-:W2:Y:S04]  /*d4a0*/  LDG.E.U16 R11, desc[UR10][R8.64] ;  /* 0x0000000a080b7981 */ /* 0x000ea8000c1e1500 */
[----:B---3--:R-:W-:Y:S04]  /*d4b0*/  STL [R1+0x2d8], R29 ;  /* 0x0002d81d01007387 */ /* 0x008fe80000100800 */
[----:B-----5:R0:W-:Y:S04]  /*d4c0*/  STL [R1+0x2dc], R28 ;  /* 0x0002dc1c01007387 */ /* 0x0201e80000100800 */
[----:B------:R-:W3:Y:S04]  /*d4d0*/  LDL.64 R22, [R1+0x1310] ;  /* 0x0013100001167983 */ /* 0x000ee80000100a00 */
[----:B0-----:R-:W5:Y:S04]  /*d4e0*/  LDL.64 R28, [R1+0x1318] ;  /* 0x00131800011c7983 */ /* 0x001f680000100a00 */
[----:B------:R0:W-:Y:S04]  /*d4f0*/  STL [R1+0x2e4], R7 ;  /* 0x0002e40701007387 */ /* 0x0001e80000100800 */
[----:B------:R1:W-:Y:S04]  /*d500*/  STL [R1+0x2e0], R5 ;  /* 0x0002e00501007387 */ /* 0x0003e80000100800 */
[----:B------:R-:W3:Y:S01]  /*d510*/  LDL.64 R8, [R1+0x1320] ;  /* 0x0013200001087983 */ /* 0x000ee20000100a00 */
[----:B0-----:R-:W-:-:S03]  /*d520*/  IMAD.WIDE R6, R0, 0x2, R20 ;  /* 0x0000000200067825 */ /* 0x001fc600078e0214 */
[----:B------:R-:W5:Y:S01]  /*d530*/  LDL.64 R26, [R1+0x1300] ;  /* 0x00130000011a7983 */ /* 0x000f620000100a00 */
[----:B-1----:R-:W-:-:S03]  /*d540*/  IMAD.WIDE R4, R0, 0x2, R18 ;  /* 0x0000000200047825 */ /* 0x002fc600078e0212 */
[----:B------:R-:W5:Y:S04]  /*d550*/  LDG.E.U16 R7, desc[UR10][R6.64] ;  /* 0x0000000a06077981 */ /* 0x000f68000c1e1500 */
[----:B------:R-:W5:Y:S04]  /*d560*/  LDG.E.U16 R5, desc[UR10][R4.64] ;  /* 0x0000000a04057981 */ /* 0x000f68000c1e1500 */
[----:B------:R-:W5:Y:S04]  /*d570*/  LDL.64 R18, [R1+0x1308] ;  /* 0x0013080001127983 */ /* 0x000f680000100a00 */
[----:B------:R-:W5:Y:S04]  /*d580*/  LDL.64 R20, [R1+0x12f8] ;  /* 0x0012f80001147983 */ /* 0x000f680000100a00 */
[----:B------:R0:W-:Y:S02]  /*d590*/  STL [R1+0x2c8], R13 ;  /* 0x0002c80d01007387 */ /* 0x0001e40000100800 */
[----:B0-----:R-:W-:-:S06]  /*d5a0*/  IMAD.WIDE R12, R0, 0x2, R24 ;  /* 0x00000002000c7825 */ /* 0x001fcc00078e0218 */
[----:B------:R-:W5:Y:S04]  /*d5b0*/  LDG.E.U16 R13, desc[UR10][R12.64] ;  /* 0x0000000a0c0d7981 */ /* 0x000f68000c1e1500 */
[----:B--2---:R-:W-:Y:S04]  /*d5c0*/  STL [R1+0x2d0], R11 ;  /* 0x0002d00b01007387 */ /* 0x004fe80000100800 */
[----:B----4-:R0:W-:Y:S04]  /*d5d0*/  STL [R1+0x2c4], R10 ;  /* 0x0002c40a01007387 */ /* 0x0101e80000100800 */
[----:B------:R-:W2:Y:S01]  /*d5e0*/  LDL.64 R24, [R1+0x12f0] ;  /* 0x0012f00001187983 */ /* 0x000ea20000100a00 */
[----:B0-----:R-:W-:-:S03]  /*d5f0*/  IMAD.WIDE R10, R0, 0x2, R2 ;  /* 0x00000002000a7825 */ /* 0x001fc600078e0202 */
[----:B------:R-:W4:Y:S01]  /*d600*/  LDL.64 R2, [R1+0x12e8] ;  /* 0x0012e80001027983 */ /* 0x000f220000100a00 */
[----:B---3--:R-:W-:-:S03]  /*d610*/  IMAD.WIDE R8, R0, 0x2, R8 ;  /* 0x0000000200087825 */ /* 0x008fc600078e0208 */
[----:B-----5:R0:W-:Y:S04]  /*d620*/  STL [R1+0x2cc], R7 ;  /* 0x0002cc0701007387 */ /* 0x0201e80000100800 */
[----:B------:R1:W-:Y:S01]  /*d630*/  STL [R1+0x2d4], R5 ;  /* 0x0002d40501007387 */ /* 0x0003e20000100800 */
[----:B0-----:R-:W-:-:S03]  /*d640*/  IMAD.WIDE R6, R0, 0x2, R28 ;  /* 0x0000000200067825 */ /* 0x001fc600078e021c */
[----:B------:R-:W3:Y:S01]  /*d650*/  LDG.E.U16 R29, desc[UR10][R8.64] ;  /* 0x0000000a081d7981 */ /* 0x000ee2000c1e1500 */
[----:B-1----:R-:W-:-:S03]  /*d660*/  IMAD.WIDE R4, R0, 0x2, R22 ;  /* 0x0000000200047825 */ /* 0x002fc600078e0216 */
[----:B------:R0:W5:Y:S04]  /*d670*/  LDG.E.U16 R28, desc[UR10][R10.64] ;  /* 0x0000000a0a1c7981 */ /* 0x000168000c1e1500 */
[----:B------:R-:W2:Y:S04]  /*d680*/  LDG.E.U16 R7, desc[UR10][R6.64] ;  /* 0x0000000a06077981 */ /* 0x000ea8000c1e1500 */
[----:B------:R-:W2:Y:S01]  /*d690*/  LDG.E.U16 R5, desc[UR10][R4.64] ;  /* 0x0000000a04057981 */ /* 0x000ea2000c1e1500 */
[----:B0-----:R-:W-:-:S03]  /*d6a0*/  IMAD.WIDE R10, R0, 0x2, R18 ;  /* 0x00000002000a7825 */ /* 0x001fc600078e0212 */
[----:B------:R-:W2:Y:S04]  /*d6b0*/  LDL.64 R22, [R1+0x12e0] ;  /* 0x0012e00001167983 */ /* 0x000ea80000100a00 */
[----:B------:R-:W4:Y:S01]  /*d6c0*/  LDL.64 R18, [R1+0x12d8] ;  /* 0x0012d80001127983 */ /* 0x000f220000100a00 */
[----:B------:R-:W-:-:S03]  /*d6d0*/  IMAD.WIDE R8, R0, 0x2, R20 ;  /* 0x0000000200087825 */ /* 0x000fc600078e0214 */
[----:B------:R0:W-:Y:S02]  /*d6e0*/  STL [R1+0x29c], R13 ;  /* 0x00029c0d01007387 */ /* 0x0001e40000100800 */
[C---:B0-----:R-:W-:Y:S02]  /*d6f0*/  IMAD.WIDE R12, R0.reuse, 0x2, R26 ;  /* 0x00000002000c7825 */ /* 0x041fe400078e021a */
[----:B---3--:R-:W-:Y:S04]  /*d700*/  STL [R1+0x2a0], R29 ;  /* 0x0002a01d01007387 */ /* 0x008fe80000100800 */
[----:B-----5:R0:W-:Y:S04]  /*d710*/  STL [R1+0x2a4], R28 ;  /* 0x0002a41c01007387 */ /* 0x0201e80000100800 */
[----:B------:R-:W3:Y:S04]  /*d720*/  LDL.64 R20, [R1+0x12c0] ;  /* 0x0012c00001147983 */ /* 0x000ee80000100a00 */
[----:B0-----:R-:W5:Y:S04]  /*d730*/  LDL.64 R28, [R1+0x12c8] ;  /* 0x0012c800011c7983 */ /* 0x001f680000100a00 */
[----:B--2---:R0:W-:Y:S04]  /*d740*/  STL [R1+0x2c0], R7 ;  /* 0x0002c00701007387 */ /* 0x0041e80000100800 */
[----:B------:R4:W-:Y:S04]  /*d750*/  STL [R1+0x2ac], R5 ;  /* 0x0002ac0501007387 */ /* 0x0009e80000100800 */
[----:B------:R-:W2:Y:S01]  /*d760*/  LDL.64 R26, [R1+0x12b0] ;  /* 0x0012b000011a7983 */ /* 0x000ea20000100a00 */
[----:B0-----:R-:W-:-:S03]  /*d770*/  IMAD.WIDE R6, R0, 0x2, R24 ;  /* 0x0000000200067825 */ /* 0x001fc600078e0218 */
[----:B------:R-:W2:Y:S01]  /*d780*/  LDG.E.U16 R25, desc[UR10][R10.64] ;  /* 0x0000000a0a197981 */ /* 0x000ea2000c1e1500 */
[----:B----4-:R-:W-:-:S03]  /*d790*/  IMAD.WIDE R4, R0, 0x2, R2 ;  /* 0x0000000200047825 */ /* 0x010fc600078e0202 */
[----:B------:R-:W4:Y:S04]  /*d7a0*/  LDG.E.U16 R7, desc[UR10][R6.64] ;  /* 0x0000000a06077981 */ /* 0x000f28000c1e1500 */
[----:B------:R-:W3:Y:S04]  /*d7b0*/  LDG.E.U16 R5, desc[UR10][R4.64] ;  /* 0x0000000a04057981 */ /* 0x000ee8000c1e1500 */
[----:B------:R-:W3:Y:S04]  /*d7c0*/  LDG.E.U16 R11, desc[UR10][R8.64] ;  /* 0x0000000a080b7981 */ /* 0x000ee8000c1e1500 */
[----:B------:R0:W4:Y:S04]  /*d7d0*/  LDG.E.U16 R10, desc[UR10][R12.64] ;  /* 0x0000000a0c0a7981 */ /* 0x000128000c1e1500 */
[----:B------:R-:W5:Y:S04]  /*d7e0*/  LDL.64 R2, [R1+0x12b8] ;  /* 0x0012b80001027983 */ /* 0x000f680000100a00 */
[----:B------:R-:W5:Y:S01]  /*d7f0*/  LDL.64 R8, [R1+0x12d0] ;  /* 0x0012d00001087983 */ /* 0x000f620000100a00 */
[----:B0-----:R-:W-:-:S06]  /*d800*/  IMAD.WIDE R12, R0, 0x2, R22 ;  /* 0x00000002000c7825 */ /* 0x001fcc00078e0216 */
[----:B------:R-:W5:Y:S04]  /*d810*/  LDG.E.U16 R13, desc[UR10][R12.64] ;  /* 0x0000000a0c0d7981 */ /* 0x000f68000c1e1500 */
[----:B--2---:R0:W-:Y:S04]  /*d820*/  STL [R1+0x2a8], R25 ;  /* 0x0002a81901007387 */ /* 0x0041e80000100800 */
[----:B0-----:R-:W2:Y:S04]  /*d830*/  LDL.64 R24, [R1+0x12a8] ;  /* 0x0012a80001187983 */ /* 0x001ea80000100a00 */
[----:B---3--:R-:W-:Y:S04]  /*d840*/  STL [R1+0x204], R11 ;  /* 0x0002040b01007387 */ /* 0x008fe80000100800 */
[----:B----4-:R0:W-:Y:S04]  /*d850*/  STL [R1+0x298], R10 ;  /* 0x0002980a01007387 */ /* 0x0101e80000100800 */
[----:B------:R-:W3:Y:S01]  /*d860*/  LDL.64 R22, [R1+0x12a0] ;  /* 0x0012a00001167983 */ /* 0x000ee20000100a00 */
[----:B-----5:R-:W-:-:S04]  /*d870*/  IMAD.WIDE R8, R0, 0x2, R8 ;  /* 0x0000000200087825 */ /* 0x020fc800078e0208 */
[C---:B0-----:R-:W-:Y:S02]  /*d880*/  IMAD.WIDE R10, R0.reuse, 0x2, R18 ;  /* 0x00000002000a7825 */ /* 0x041fe400078e0212 */
[----:B------:R-:W4:Y:S04]  /*d890*/  LDL.64 R18, [R1+0x1298] ;  /* 0x0012980001127983 */ /* 0x000f280000100a00 */
[----:B------:R0:W-:Y:S04]  /*d8a0*/  STL [R1+0x1ec], R7 ;  /* 0x0001ec0701007387 */ /* 0x0001e80000100800 */
[----:B------:R1:W-:Y:S01]  /*d8b0*/  STL [R1+0x284], R5 ;  /* 0x0002840501007387 */ /* 0x0003e20000100800 */
[----:B0-----:R-:W-:-:S03]  /*d8c0*/  IMAD.WIDE R6, R0, 0x2, R28 ;  /* 0x0000000200067825 */ /* 0x001fc600078e021c */
[----:B------:R-:W5:Y:S01]  /*d8d0*/  LDG.E.U16 R29, desc[UR10][R8.64] ;  /* 0x0000000a081d7981 */ /* 0x000f62000c1e1500 */
[----:B-1----:R-:W-:-:S03]  /*d8e0*/  IMAD.WIDE R4, R0, 0x2, R20 ;  /* 0x0000000200047825 */ /* 0x002fc600078e0214 */
[----:B------:R0:W3:Y:S04]  /*d8f0*/  LDG.E.U16 R28, desc[UR10][R10.64] ;  /* 0x0000000a0a1c7981 */ /* 0x0000e8000c1e1500 */
[----:B------:R-:W4:Y:S04]  /*d900*/  LDG.E.U16 R7, desc[UR10][R6.64] ;  /* 0x0000000a06077981 */ /* 0x000f28000c1e1500 */
[----:B------:R-:W4:Y:S01]  /*d910*/  LDG.E.U16 R5, desc[UR10][R4.64] ;  /* 0x0000000a04057981 */ /* 0x000f22000c1e1500 */
[----:B0-----:R-:W-:-:S03]  /*d920*/  IMAD.WIDE R10, R0, 0x2, R2 ;  /* 0x00000002000a7825 */ /* 0x001fc600078e0202 */
[----:B------:R-:W4:Y:S04]  /*d930*/  LDL.64 R20, [R1+0x1290] ;  /* 0x0012900001147983 */ /* 0x000f280000100a00 */
[----:B------:R-:W4:Y:S04]  /*d940*/  LDL.64 R2, [R1+0x1288] ;  /* 0x0012880001027983 */ /* 0x000f280000100a00 */
[----:B------:R0:W-:Y:S02]  /*d950*/  STL [R1+0x25c], R13 ;  /* 0x00025c0d01007387 */ /* 0x0001e40000100800 */
[----:B0-----:R-:W-:-:S04]  /*d960*/  IMAD.WIDE R12, R0, 0x2, R26 ;  /* 0x00000002000c7825 */ /* 0x001fc800078e021a */
[C---:B--2---:R-:W-:Y:S01]  /*d970*/  IMAD.WIDE R8, R0.reuse, 0x2, R24 ;  /* 0x0000000200087825 */ /* 0x044fe200078e0218 */
[----:B-----5:R-:W-:Y:S04]  /*d980*/  STL [R1+0x274], R29 ;  /* 0x0002741d01007387 */ /* 0x020fe80000100800 */
[----:B---3--:R0:W-:Y:S04]  /*d990*/  STL [R1+0x278], R28 ;  /* 0x0002781c01007387 */ /* 0x0081e80000100800 */
[----:B------:R-:W2:Y:S04]  /*d9a0*/  LDL.64 R24, [R1+0x1270] ;  /* 0x0012700001187983 */ /* 0x000ea80000100a00 */
[----:B0-----:R-:W3:Y:S04]  /*d9b0*/  LDL.64 R28, [R1+0x1278] ;  /* 0x00127800011c7983 */ /* 0x001ee80000100a00 */
[----:B----4-:R0:W-:Y:S04]  /*d9c0*/  STL [R1+0x280], R7 ;  /* 0x0002800701007387 */ /* 0x0101e80000100800 */
[----:B------:R1:W-:Y:S04]  /*d9d0*/  STL [R1+0x27c], R5 ;  /* 0x00027c0501007387 */ /* 0x0003e80000100800 */
[----:B------:R-:W4:Y:S01]  /*d9e0*/  LDL.64 R26, [R1+0x1260] ;  /* 0x00126000011a7983 */ /* 0x000f220000100a00 */
[----:B0-----:R-:W-:-:S03]  /*d9f0*/  IMAD.WIDE R6, R0, 0x2, R22 ;  /* 0x0000000200067825 */ /* 0x001fc600078e0216 */
[----:B------:R-:W5:Y:S01]  /*da00*/  LDG.E.U16 R23, desc[UR10][R10.64] ;  /* 0x0000000a0a177981 */ /* 0x000f62000c1e1500 */
[----:B-1----:R-:W-:-:S03]  /*da10*/  IMAD.WIDE R4, R0, 0x2, R18 ;  /* 0x0000000200047825 */ /* 0x002fc600078e0212 */
[----:B------:R-:W2:Y:S04]  /*da20*/  LDG.E.U16 R7, desc[UR10][R6.64] ;  /* 0x0000000a06077981 */ /* 0x000ea8000c1e1500 */
[----:B------:R-:W2:Y:S04]  /*da30*/  LDG.E.U16 R5, desc[UR10][R4.64] ;  /* 0x0000000a04057981 */ /* 0x000ea8000c1e1500 */
[----:B------:R-:W2:Y:S04]  /*da40*/  LDG.E.U16 R11, desc[UR10][R8.64] ;  /* 0x0000000a080b7981 */ /* 0x000ea8000c1e1500 */
[----:B------:R0:W3:Y:S04]  /*da50*/  LDG.E.U16 R10, desc[UR10][R12.64] ;  /* 0x0000000a0c0a7981 */ /* 0x0000e8000c1e1500 */
[----:B------:R-:W4:Y:S04]  /*da60*/  LDL.64 R18, [R1+0x1268] ;  /* 0x0012680001127983 */ /* 0x000f280000100a00 */
[----:B------:R-:W4:Y:S01]  /*da70*/  LDL.64 R8, [R1+0x1280] ;  /* 0x0012800001087983 */ /* 0x000f220000100a00 */
[----:B0-----:R-:W-:-:S03]  /*da80*/  IMAD.WIDE R12, R0, 0x2, R20 ;  /* 0x00000002000c7825 */ /* 0x001fc600078e0214 */
[----:B-----5:R0:W-:Y:S04]  /*da90*/  STL [R1+0x270], R23 ;  /* 0x0002701701007387 */ /* 0x0201e80000100800 */
[----:B0-----:R-:W5:Y:S04]  /*daa0*/  LDL.64 R22, [R1+0x1258] ;  /* 0x0012580001167983 */ /* 0x001f680000100a00 */
[----:B--2---:R-:W-:Y:S04]  /*dab0*/  STL [R1+0x254], R11 ;  /* 0x0002540b01007387 */ /* 0x004fe80000100800 */
[----:B---3--:R0:W-:Y:S04]  /*dac0*/  STL [R1+0x240], R10 ;  /* 0x0002400a01007387 */ /* 0x0081e80000100800 */
[----:B------:R-:W2:Y:S01]  /*dad0*/  LDL.64 R20, [R1+0x1250] ;  /* 0x0012500001147983 */ /* 0x000ea20000100a00 */
[----:B----4-:R-:W-:-:S04]  /*dae0*/  IMAD.WIDE R8, R0, 0x2, R8 ;  /* 0x0000000200087825 */ /* 0x010fc800078e0208 */
[C---:B0-----:R-:W-:Y:S02]  /*daf0*/  IMAD.WIDE R10, R0.reuse, 0x2, R2 ;  /* 0x00000002000a7825 */ /* 0x041fe400078e0202 */
[----:B------:R-:W3:Y:S04]  /*db00*/  LDL.64 R2, [R1+0x1248] ;  /* 0x0012480001027983 */ /* 0x000ee80000100a00 */
[----:B------:R0:W-:Y:S04]  /*db10*/  STL [R1+0x244], R7 ;  /* 0x0002440701007387 */ /* 0x0001e80000100800 */
[----:B------:R1:W-:Y:S01]  /*db20*/  STL [R1+0x258], R5 ;  /* 0x0002580501007387 */ /* 0x0003e20000100800 */
[----:B0-----:R-:W-:-:S03]  /*db30*/  IMAD.WIDE R6, R0, 0x2, R28 ;  /* 0x0000000200067825 */ /* 0x001fc600078e021c */
[----:B------:R-:W4:Y:S01]  /*db40*/  LDG.E.U16 R29, desc[UR10][R8.64] ;  /* 0x0000000a081d7981 */ /* 0x000f22000c1e1500 */
[----:B-1----:R-:W-:-:S03]  /*db50*/  IMAD.WIDE R4, R0, 0x2, R24 ;  /* 0x0000000200047825 */ /* 0x002fc600078e0218 */
[----:B------:R0:W2:Y:S04]  /*db60*/  LDG.E.U16 R25, desc[UR10][R12.64] ;  /* 0x0000000a0c197981 */ /* 0x0000a8000c1e1500 */
[----:B------:R1:W3:Y:S04]  /*db70*/  LDG.E.U16 R28, desc[UR10][R10.64] ;  /* 0x0000000a0a1c7981 */ /* 0x0002e8000c1e1500 */
[----:B------:R-:W3:Y:S04]  /*db80*/  LDG.E.U16 R7, desc[UR10][R6.64] ;  /* 0x0000000a06077981 */ /* 0x000ee8000c1e1500 */
[----:B------:R-:W3:Y:S01]  /*db90*/  LDG.E.U16 R5, desc[UR10][R4.64] ;  /* 0x0000000a04057981 */ /* 0x000ee2000c1e1500 */
[----:B0-----:R-:W-:-:S04]  /*dba0*/  IMAD.WIDE R12, R0, 0x2, R18 ;  /* 0x00000002000c7825 */ /* 0x001fc800078e0212 */
[C---:B-1----:R-:W-:Y:S02]  /*dbb0*/  IMAD.WIDE R10, R0.reuse, 0x2, R26 ;  /* 0x00000002000a7825 */ /* 0x042fe400078e021a */
[----:B------:R-:W3:Y:S04]  /*dbc0*/  LDG.E.U16 R13, desc[UR10][R12.64] ;  /* 0x0000000a0c0d7981 */ /* 0x000ee8000c1e1500 */
[----:B------:R-:W3:Y:S01]  /*dbd0*/  LDG.E.U16 R10, desc[UR10][R10.64] ;  /* 0x0000000a0a0a7981 */ /* 0x000ee2000c1e1500 */
[----:B-----5:R-:W-:-:S05]  /*dbe0*/  IMAD.WIDE R8, R0, 0x2, R22 ;  /* 0x0000000200087825 */ /* 0x020fca00078e0216 */
[----:B------:R-:W5:Y:S04]  /*dbf0*/  LDG.E.U16 R11, desc[UR10][R8.64] ;  /* 0x0000000a080b7981 */ /* 0x000f68000c1e1500 */
[----:B--2---:R0:W-:Y:S04]  /*dc00*/  STL [R1+0x248], R25 ;  /* 0x0002481901007387 */ /* 0x0041e80000100800 */
[----:B------:R-:W2:Y:S04]  /*dc10*/  LDL.64 R18, [R1+0x1238] ;  /* 0x0012380001127983 */ /* 0x000ea80000100a00 */
[----:B0-----:R-:W2:Y:S04]  /*dc20*/  LDL.64 R24, [R1+0x1240] ;  /* 0x0012400001187983 */ /* 0x001ea80000100a00 */
[----:B----4-:R-:W-:Y:S04]  /*dc30*/  STL [R1+0x24c], R29 ;  /* 0x00024c1d01007387 */ /* 0x010fe80000100800 */
[----:B---3--:R0:W-:Y:S04]  /*dc40*/  STL [R1+0x250], R28 ;  /* 0x0002501c01007387 */ /* 0x0081e80000100800 */
        /* <DEDUP_REMOVED lines=12> */
[----:B------:R-:W-:Y:S04]  /*dd10*/  STL [R1+0x230], R13 ;  /* 0x0002300d01007387 */ /* 0x000fe80000100800 */
[----:B-----5:R-:W-:Y:S04]  /*dd20*/  STL [R1+0x238], R11 ;  /* 0x0002380b01007387 */ /* 0x020fe80000100800 */
[----:B------:R2:W-:Y:S02]  /*dd30*/  STL [R1+0x22c], R10 ;  /* 0x00022c0a01007387 */ /* 0x0005e40000100800 */
[----:B--2---:R-:W-:-:S02]  /*dd40*/  IMAD.WIDE R10, R0, 0x2, R18 ;  /* 0x00000002000a7825 */ /* 0x004fc400078e0212 */
[----:B------:R-:W2:Y:S02]  /*dd50*/  LDL.64 R18, [R1+0x11f8] ;  /* 0x0011f80001127983 */ /* 0x000ea40000100a00 */
[C---:B------:R-:W-:Y:S02]  /*dd60*/  IMAD.WIDE R12, R0.reuse, 0x2, R24 ;  /* 0x00000002000c7825 */ /* 0x040fe400078e0218 */
[----:B------:R-:W5:Y:S04]  /*dd70*/  LDL.64 R24, [R1+0x1200] ;  /* 0x0012000001187983 */ /* 0x000f680000100a00 */
[----:B------:R-:W2:Y:S01]  /*dd80*/  LDG.E.U16 R13, desc[UR10][R12.64] ;  /* 0x0000000a0c0d7981 */ /* 0x000ea2000c1e1500 */
[----:B---3--:R-:W-:-:S03]  /*dd90*/  IMAD.WIDE R8, R0, 0x2, R8 ;  /* 0x0000000200087825 */ /* 0x008fc600078e0208 */
[----:B----4-:R0:W-:Y:S04]  /*dda0*/  STL [R1+0x234], R7 ;  /* 0x0002340701007387 */ /* 0x0101e80000100800 */
[----:B------:R1:W-:Y:S01]  /*ddb0*/  STL [R1+0x23c], R5 ;  /* 0x00023c0501007387 */ /* 0x0003e20000100800 */
[----:B0-----:R-:W-:-:S03]  /*ddc0*/  IMAD.WIDE R6, R0, 0x2, R28 ;  /* 0x0000000200067825 */ /* 0x001fc600078e021c */
[----:B------:R-:W3:Y:S01]  /*ddd0*/  LDG.E.U16 R29, desc[UR10][R8.64] ;  /* 0x0000000a081d7981 */ /* 0x000ee2000c1e1500 */
[----:B-1----:R-:W-:-:S03]  /*dde0*/  IMAD.WIDE R4, R0, 0x2, R22 ;  /* 0x0000000200047825 */ /* 0x002fc600078e0216 */
[----:B------:R0:W4:Y:S04]  /*ddf0*/  LDG.E.U16 R28, desc[UR10][R10.64] ;  /* 0x0000000a0a1c7981 */ /* 0x000128000c1e1500 */
[----:B------:R-:W5:Y:S04]  /*de00*/  LDG.E.U16 R7, desc[UR10][R6.64] ;  /* 0x0000000a06077981 */ /* 0x000f68000c1e1500 */
[----:B------:R-:W5:Y:S01]  /*de10*/  LDG.E.U16 R5, desc[UR10][R4.64] ;  /* 0x0000000a04057981 */ /* 0x000f62000c1e1500 */
[----:B0-----:R-:W-:-:S03]  /*de20*/  IMAD.WIDE R10, R0, 0x2, R2 ;  /* 0x00000002000a7825 */ /* 0x001fc600078e0202 */
[----:B------:R-:W5:Y:S04]  /*de30*/  LDL.64 R22, [R1+0x11f0] ;  /* 0x0011f00001167983 */ /* 0x000f680000100a00 */
[----:B------:R-:W5:Y:S01]  /*de40*/  LDL.64 R2, [R1+0x11e8] ;  /* 0x0011e80001027983 */ /* 0x000f620000100a00 */
[----:B------:R-:W-:-:S03]  /*de50*/  IMAD.WIDE R8, R0, 0x2, R20 ;  /* 0x0000000200087825 */ /* 0x000fc600078e0214 */
[----:B--2---:R0:W-:Y:S02]  /*de60*/  STL [R1+0x214], R13 ;  /* 0x0002140d01007387 */ /* 0x0041e40000100800 */
[C---:B0-----:R-:W-:Y:S02]  /*de70*/  IMAD.WIDE R12, R0.reuse, 0x2, R26 ;  /* 0x00000002000c7825 */ /* 0x041fe400078e021a */
[----:B---3--:R-:W-:Y:S04]  /*de80*/  STL [R1+0x218], R29 ;  /* 0x0002181d01007387 */ /* 0x008fe80000100800 */
[----:B----4-:R0:W-:Y:S04]  /*de90*/  STL [R1+0x21c], R28 ;  /* 0x00021c1c01007387 */ /* 0x0101e80000100800 */
[----:B------:R-:W2:Y:S04]  /*dea0*/  LDL.64 R20, [R1+0x11d0] ;  /* 0x0011d00001147983 */ /* 0x000ea80000100a00 */
[----:B0-----:R-:W3:Y:S04]  /*deb0*/  LDL.64 R28, [R1+0x11d8] ;  /* 0x0011d800011c7983 */ /* 0x001ee80000100a00 */
[----:B-----5:R0:W-:Y:S04]  /*dec0*/  STL [R1+0x228], R7 ;  /* 0x0002280701007387 */ /* 0x0201e80000100800 */
        /* <DEDUP_REMOVED lines=11> */
[----:B0-----:R-:W-:-:S06]  /*df80*/  IMAD.WIDE R12, R0, 0x2, R22 ;  /* 0x00000002000c7825 */ /* 0x001fcc00078e0216 */
[----:B------:R-:W4:Y:S04]  /*df90*/  LDG.E.U16 R13, desc[UR10][R12.64] ;  /* 0x0000000a0c0d7981 */ /* 0x000f28000c1e1500 */
        /* <DEDUP_REMOVED lines=14> */
[----:B------:R-:W3:Y:S04]  /*e080*/  LDG.E.U16 R7, desc[UR10][R6.64] ;  /* 0x0000000a06077981 */ /* 0x000ee8000c1e1500 */
[----:B------:R-:W3:Y:S01]  /*e090*/  LDG.E.U16 R5, desc[UR10][R4.64] ;  /* 0x0000000a04057981 */ /* 0x000ee2000c1e1500 */
[----:B0-----:R-:W-:-:S03]  /*e0a0*/  IMAD.WIDE R10, R0, 0x2, R18 ;  /* 0x00000002000a7825 */ /* 0x001fc600078e0212 */
[----:B------:R-:W3:Y:S04]  /*e0b0*/  LDL.64 R20, [R1+0x11a0] ;  /* 0x0011a00001147983 */ /* 0x000ee80000100a00 */
[----:B------:R-:W3:Y:S04]  /*e0c0*/  LDL.64 R18, [R1+0x1198] ;  /* 0x0011980001127983 */ /* 0x000ee80000100a00 */
[----:B------:R0:W-:Y:S02]  /*e0d0*/  STL [R1+0x170], R13 ;  /* 0x0001700d01007387 */ /* 0x0001e40000100800 */
[----:B0-----:R-:W-:-:S04]  /*e0e0*/  IMAD.WIDE R12, R0, 0x2, R26 ;  /* 0x00000002000c7825 */ /* 0x001fc800078e021a */
[C---:B-----5:R-:W-:Y:S01]  /*e0f0*/  IMAD.WIDE R8, R0.reuse, 0x2, R24 ;  /* 0x0000000200087825 */ /* 0x060fe200078e0218 */
[----:B----4-:R-:W-:Y:S04]  /*e100*/  STL [R1+0x1f4], R29 ;  /* 0x0001f41d01007387 */ /* 0x010fe80000100800 */
[----:B--2---:R0:W-:Y:S04]  /*e110*/  STL [R1+0x1f8], R28 ;  /* 0x0001f81c01007387 */ /* 0x0041e80000100800 */
[----:B------:R-:W2:Y:S04]  /*e120*/  LDL.64 R24, [R1+0x1180] ;  /* 0x0011800001187983 */ /* 0x000ea80000100a00 */
[----:B0-----:R-:W4:Y:S04]  /*e130*/  LDL.64 R28, [R1+0x1188] ;  /* 0x00118800011c7983 */ /* 0x001f280000100a00 */
[----:B---3--:R0:W-:Y:S04]  /*e140*/  STL [R1+0x200], R7 ;  /* 0x0002000701007387 */ /* 0x0081e80000100800 */
[----:B------:R1:W-:Y:S04]  /*e150*/  STL [R1+0x1fc], R5 ;  /* 0x0001fc0501007387 */ /* 0x0003e80000100800 */
[----:B------:R-:W3:Y:S01]  /*e160*/  LDL.64 R26, [R1+0x1170] ;  /* 0x00117000011a7983 */ /* 0x000ee20000100a00 */
        /* <DEDUP_REMOVED lines=71> */
[----:B------:R-:W5:Y:S04]  /*e5e0*/  LDG.E.U16 R11, desc[UR10][R10.64] ;  /* 0x0000000a0a0b7981 */ /* 0x000f68000c1e1500 */
[----:B--2---:R0:W-:Y:S02]  /*e5f0*/  STL [R1+0x194], R13 ;  /* 0x0001940d01007387 */ /* 0x0041e40000100800 */
[----:B0-----:R-:W-:-:S06]  /*e600*/  IMAD.WIDE R12, R0, 0x2, R26 ;  /* 0x00000002000c7825 */ /* 0x001fcc00078e021a */
[----:B------:R-:W2:Y:S04]  /*e610*/  LDG.E.U16 R12, desc[UR10][R12.64] ;  /* 0x0000000a0c0c7981 */ /* 0x000ea8000c1e1500 */
[----:B------:R-:W2:Y:S04]  /*e620*/  LDG.E.U16 R13, desc[UR10][R8.64] ;  /* 0x0000000a080d7981 */ /* 0x000ea8000c1e1500 */
[----:B---3--:R-:W-:Y:S04]  /*e630*/  STL [R1+0x19c], R29 ;  /* 0x00019c1d01007387 */ /* 0x008fe80000100800 */
[----:B----4-:R0:W-:Y:S04]  /*e640*/  STL [R1+0x1a8], R28 ;  /* 0x0001a81c01007387 */ /* 0x0101e80000100800 */
[----:B------:R-:W3:Y:S04]  /*e650*/  LDL.64 R18, [R1+0x10e0] ;  /* 0x0010e00001127983 */ /* 0x000ee80000100a00 */
[----:B0-----:R-:W4:Y:S04]  /*e660*/  LDL.64 R28, [R1+0x10e8] ;  /* 0x0010e800011c7983 */ /* 0x001f280000100a00 */
[----:B-----5:R0:W-:Y:S04]  /*e670*/  STL [R1+0x1b0], R7 ;  /* 0x0001b00701007387 */ /* 0x0201e80000100800 */
[----:B------:R1:W-:Y:S04]  /*e680*/  STL [R1+0x1ac], R5 ;  /* 0x0001ac0501007387 */ /* 0x0003e80000100800 */
[----:B------:R-:W5:Y:S01]  /*e690*/  LDL.64 R8, [R1+0x10f0] ;  /* 0x0010f00001087983 */ /* 0x000f620000100a00 */
[----:B0-----:R-:W-:-:S03]  /*e6a0*/  IMAD.WIDE R6, R0, 0x2, R24 ;  /* 0x0000000200067825 */ /* 0x001fc600078e0218 */
[----:B------:R-:W3:Y:S01]  /*e6b0*/  LDL.64 R26, [R1+0x10d0] ;  /* 0x0010d000011a7983 */ /* 0x000ee20000100a00 */
[----:B-1----:R-:W-:-:S03]  /*e6c0*/  IMAD.WIDE R4, R0, 0x2, R2 ;  /* 0x0000000200047825 */ /* 0x002fc600078e0202 */
[----:B------:R-:W3:Y:S04]  /*e6d0*/  LDG.E.U16 R7, desc[UR10][R6.64] ;  /* 0x0000000a06077981 */ /* 0x000ee8000c1e1500 */
[----:B------:R-:W4:Y:S04]  /*e6e0*/  LDG.E.U16 R5, desc[UR10][R4.64] ;  /* 0x0000000a04057981 */ /* 0x000f28000c1e1500 */
[----:B------:R-:W4:Y:S04]  /*e6f0*/  LDL.64 R2, [R1+0x10d8] ;  /* 0x0010d80001027983 */ /* 0x000f280000100a00 */
[----:B------:R-:W4:Y:S04]  /*e700*/  LDL.64 R24, [R1+0x10c8] ;  /* 0x0010c80001187983 */ /* 0x000f280000100a00 */
[----:B------:R0:W-:Y:S02]  /*e710*/  STL [R1+0x198], R11 ;  /* 0x0001980b01007387 */ /* 0x0001e40000100800 */
[----:B0-----:R-:W-:-:S06]  /*e720*/  IMAD.WIDE R10, R0, 0x2, R22 ;  /* 0x00000002000a7825 */ /* 0x001fcc00078e0216 */
[----:B------:R-:W4:Y:S04]  /*e730*/  LDG.E.U16 R11, desc[UR10][R10.64] ;  /* 0x0000000a0a0b7981 */ /* 0x000f28000c1e1500 */
[----:B--2---:R-:W-:Y:S04]  /*e740*/  STL [R1+0x18c], R13 ;  /* 0x00018c0d01007387 */ /* 0x004fe80000100800 */
[----:B------:R0:W-:Y:S04]  /*e750*/  STL [R1+0x180], R12 ;  /* 0x0001800c01007387 */ /* 0x0001e80000100800 */
[----:B------:R-:W2:Y:S01]  /*e760*/  LDL.64 R22, [R1+0x10c0] ;  /* 0x0010c00001167983 */ /* 0x000ea20000100a00 */
[----:B0-----:R-:W-:-:S03]  /*e770*/  IMAD.WIDE R12, R0, 0x2, R20 ;  /* 0x00000002000c7825 */ /* 0x001fc600078e0214 */
[----:B------:R-:W2:Y:S01]  /*e780*/  LDL.64 R20, [R1+0x10b8] ;  /* 0x0010b80001147983 */ /* 0x000ea20000100a00 */
[----:B-----5:R-:W-:-:S03]  /*e790*/  IMAD.WIDE R8, R0, 0x2, R8 ;  /* 0x0000000200087825 */ /* 0x020fc600078e0208 */
[----:B---3--:R0:W-:Y:S04]  /*e7a0*/  STL [R1+0x188], R7 ;  /* 0x0001880701007387 */ /* 0x0081e80000100800 */
[----:B----4-:R1:W-:Y:S01]  /*e7b0*/  STL [R1+0x190], R5 ;  /* 0x0001900501007387 */ /* 0x0103e20000100800 */
[----:B0-----:R-:W-:-:S03]  /*e7c0*/  IMAD.WIDE R6, R0, 0x2, R28 ;  /* 0x0000000200067825 */ /* 0x001fc600078e021c */
[----:B------:R-:W3:Y:S01]  /*e7d0*/  LDG.E.U16 R29, desc[UR10][R8.64] ;  /* 0x0000000a081d7981 */ /* 0x000ee2000c1e1500 */
[----:B-1----:R-:W-:-:S03]  /*e7e0*/  IMAD.WIDE R4, R0, 0x2, R18 ;  /* 0x0000000200047825 */ /* 0x002fc600078e0212 */
[----:B------:R0:W4:Y:S04]  /*e7f0*/  LDG.E.U16 R28, desc[UR10][R12.64] ;  /* 0x0000000a0c1c7981 */ /* 0x000128000c1e1500 */
[----:B------:R-:W5:Y:S04]  /*e800*/  LDG.E.U16 R7, desc[UR10][R6.64] ;  /* 0x0000000a06077981 */ /* 0x000f68000c1e1500 */
[----:B------:R-:W2:Y:S01]  /*e810*/  LDG.E.U16 R5, desc[UR10][R4.64] ;  /* 0x0000000a04057981 */ /* 0x000ea2000c1e1500 */
[----:B0-----:R-:W-:-:S03]  /*e820*/  IMAD.WIDE R12, R0, 0x2, R2 ;  /* 0x00000002000c7825 */ /* 0x001fc600078e0202 */
[----:B------:R-:W2:Y:S04]  /*e830*/  LDL.64 R18, [R1+0x10b0] ;  /* 0x0010b00001127983 */ /* 0x000ea80000100a00 */
[----:B------:R-:W2:Y:S01]  /*e840*/  LDL.64 R2, [R1+0x10a8] ;  /* 0x0010a80001027983 */ /* 0x000ea20000100a00 */
[----:B------:R-:W-:-:S03]  /*e850*/  IMAD.WIDE R8, R0, 0x2, R24 ;  /* 0x0000000200087825 */ /* 0x000fc600078e0218 */
[----:B------:R0:W-:Y:S04]  /*e860*/  STL [R1+0x184], R11 ;  /* 0x0001840b01007387 */ /* 0x0001e80000100800 */
[----:B------:R-:W2:Y:S01]  /*e870*/  LDG.E.U16 R13, desc[UR10][R12.64] ;  /* 0x0000000a0c0d7981 */ /* 0x000ea2000c1e1500 */
        /* <DEDUP_REMOVED lines=8> */
[----:B--2---:R1:W-:Y:S04]  /*e900*/  STL [R1+0x178], R5 ;  /* 0x0001780501007387 */ /* 0x0043e80000100800 */
[----:B------:R-:W2:Y:S01]  /*e910*/  LDL.64 R8, [R1+0x10a0] ;  /* 0x0010a00001087983 */ /* 0x000ea20000100a00 */
[----:B0-----:R-:W-:-:S03]  /*e920*/  IMAD.WIDE R6, R0, 0x2, R22 ;  /* 0x0000000200067825 */ /* 0x001fc600078e0216 */
[----:B------:R-:W5:Y:S01]  /*e930*/  LDL.64 R22, [R1+0x1088] ;  /* 0x0010880001167983 */ /* 0x000f620000100a00 */
[----:B-1----:R-:W-:-:S03]  /*e940*/  IMAD.WIDE R4, R0, 0x2, R20 ;  /* 0x0000000200047825 */ /* 0x002fc600078e0214 */
[----:B------:R-:W3:Y:S04]  /*e950*/  LDG.E.U16 R7, desc[UR10][R6.64] ;  /* 0x0000000a06077981 */ /* 0x000ee8000c1e1500 */
[----:B------:R-:W4:Y:S04]  /*e960*/  LDG.E.U16 R5, desc[UR10][R4.64] ;  /* 0x0000000a04057981 */ /* 0x000f28000c1e1500 */
[----:B------:R-:W5:Y:S04]  /*e970*/  LDL.64 R24, [R1+0x1080] ;  /* 0x0010800001187983 */ /* 0x000f680000100a00 */
[----:B------:R-:W5:Y:S04]  /*e980*/  LDL.64 R20, [R1+0x1078] ;  /* 0x0010780001147983 */ /* 0x000f680000100a00 */
[----:B------:R0:W-:Y:S04]  /*e990*/  STL [R1+0x160], R13 ;  /* 0x0001600d01007387 */ /* 0x0001e80000100800 */
[----:B------:R-:W-:Y:S04]  /*e9a0*/  STL [R1+0x168], R11 ;  /* 0x0001680b01007387 */ /* 0x000fe80000100800 */
[----:B------:R1:W-:Y:S01]  /*e9b0*/  STL [R1+0x15c], R10 ;  /* 0x00015c0a01007387 */ /* 0x0003e20000100800 */
[----:B0-----:R-:W-:-:S03]  /*e9c0*/  IMAD.WIDE R12, R0, 0x2, R18 ;  /* 0x00000002000c7825 */ /* 0x001fc600078e0212 */
[----:B------:R-:W5:Y:S04]  /*e9d0*/  LDL.64 R18, [R1+0x1070] ;  /* 0x0010700001127983 */ /* 0x000f680000100a00 */
[----:B------:R-:W5:Y:S01]  /*e9e0*/  LDG.E.U16 R13, desc[UR10][R12.64] ;  /* 0x0000000a0c0d7981 */ /* 0x000f62000c1e1500 */
[----:B-1----:R-:W-:-:S03]  /*e9f0*/  IMAD.WIDE R10, R0, 0x2, R2 ;  /* 0x00000002000a7825 */ /* 0x002fc600078e0202 */
[----:B------:R-:W5:Y:S01]  /*ea00*/  LDL.64 R2, [R1+0x1068] ;  /* 0x0010680001027983 */ /* 0x000f620000100a00 */
[----:B--2---:R-:W-:-:S03]  /*ea10*/  IMAD.WIDE R8, R0, 0x2, R8 ;  /* 0x0000000200087825 */ /* 0x004fc600078e0208 */
[----:B---3--:R0:W-:Y:S04]  /*ea20*/  STL [R1+0x164], R7 ;  /* 0x0001640701007387 */ /* 0x0081e80000100800 */
[----:B----4-:R1:W-:Y:S01]  /*ea30*/  STL [R1+0x16c], R5 ;  /* 0x00016c0501007387 */ /* 0x0103e20000100800 */
[----:B0-----:R-:W-:-:S03]  /*ea40*/  IMAD.WIDE R6, R0, 0x2, R28 ;  /* 0x0000000200067825 */ /* 0x001fc600078e021c */
[----:B------:R-:W2:Y:S01]  /*ea50*/  LDG.E.U16 R29, desc[UR10][R8.64] ;  /* 0x0000000a081d7981 */ /* 0x000ea2000c1e1500 */
[----:B-1----:R-:W-:-:S03]  /*ea60*/  IMAD.WIDE R4, R0, 0x2, R26 ;  /* 0x0000000200047825 */ /* 0x002fc600078e021a */
[----:B------:R5:W3:Y:S04]  /*ea70*/  LDG.E.U16 R28, desc[UR10][R10.64] ;  /* 0x0000000a0a1c7981 */ /* 0x000ae8000c1e1500 */
[----:B------:R-:W4:Y:S04]  /*ea80*/  LDG.E.U16 R7, desc[UR10][R6.64] ;  /* 0x0000000a06077981 */ /* 0x000f28000c1e1500 */
[----:B------:R-:W4:Y:S01]  /*ea90*/  LDG.E.U16 R5, desc[UR10][R4.64] ;  /* 0x0000000a04057981 */ /* 0x000f22000c1e1500 */
[----:B-----5:R-:W-:-:S03]  /*eaa0*/  IMAD.WIDE R10, R0, 0x2, R22 ;  /* 0x00000002000a7825 */ /* 0x020fc600078e0216 */
[----:B------:R-:W5:Y:S04]  /*eab0*/  LDL.64 R26, [R1+0x1060] ;  /* 0x00106000011a7983 */ /* 0x000f680000100a00 */
[----:B------:R-:W5:Y:S01]  /*eac0*/  LDL.64 R22, [R1+0x1058] ;  /* 0x0010580001167983 */ /* 0x000f620000100a00 */
[----:B------:R-:W-:-:S03]  /*ead0*/  IMAD.WIDE R8, R0, 0x2, R20 ;  /* 0x0000000200087825 */ /* 0x000fc600078e0214 */
[----:B------:R0:W-:Y:S02]  /*eae0*/  STL [R1+0x144], R13 ;  /* 0x0001440d01007387 */ /* 0x0001e40000100800 */
[C---:B0-----:R-:W-:Y:S02]  /*eaf0*/  IMAD.WIDE R12, R0.reuse, 0x2, R24 ;  /* 0x00000002000c7825 */ /* 0x041fe400078e0218 */
[----:B--2---:R-:W-:Y:S04]  /*eb00*/  STL [R1+0x148], R29 ;  /* 0x0001481d01007387 */ /* 0x004fe80000100800 */
[----:B---3--:R0:W-:Y:S04]  /*eb10*/  STL [R1+0x14c], R28 ;  /* 0x00014c1c01007387 */ /* 0x0081e80000100800 */
[----:B------:R-:W2:Y:S04]  /*eb20*/  LDL.64 R20, [R1+0x1040] ;  /* 0x0010400001147983 */ /* 0x000ea80000100a00 */
[----:B0-----:R-:W3:Y:S04]  /*eb30*/  LDL.64 R28, [R1+0x1048] ;  /* 0x00104800011c7983 */ /* 0x001ee80000100a00 */
[----:B----4-:R-:W-:Y:S04]  /*eb40*/  STL [R1+0x158], R7 ;  /* 0x0001580701007387 */ /* 0x010fe80000100800 */
[----:B------:R0:W-:Y:S04]  /*eb50*/  STL [R1+0x154], R5 ;  /* 0x0001540501007387 */ /* 0x0001e80000100800 */
[----:B------:R-:W4:Y:S01]  /*eb60*/  LDL.64 R24, [R1+0x1030] ;  /* 0x0010300001187983 */ /* 0x000f220000100a00 */
[----:B0-----:R-:W-:-:S03]  /*eb70*/  IMAD.WIDE R4, R0, 0x2, R2 ;  /* 0x0000000200047825 */ /* 0x001fc600078e0202 */
[----:B------:R-:W2:Y:S01]  /*eb80*/  LDG.E.U16 R3, desc[UR10][R10.64] ;  /* 0x0000000a0a037981 */ /* 0x000ea2000c1e1500 */
[----:B------:R-:W-:-:S03]  /*eb90*/  IMAD.WIDE R6, R0, 0x2, R18 ;  /* 0x0000000200067825 */ /* 0x000fc600078e0212 */
[----:B------:R-:W3:Y:S04]  /*eba0*/  LDL.64 R18, [R1+0x1038] ;  /* 0x0010380001127983 */ /* 0x000ee80000100a00 */
[----:B------:R-:W3:Y:S04]  /*ebb0*/  LDG.E.U16 R7, desc[UR10][R6.64] ;  /* 0x0000000a06077981 */ /* 0x000ee8000c1e1500 */
[----:B------:R-:W3:Y:S04]  /*ebc0*/  LDG.E.U16 R11, desc[UR10][R8.64] ;  /* 0x0000000a080b7981 */ /* 0x000ee8000c1e1500 */
[----:B------:R5:W4:Y:S04]  /*ebd0*/  LDG.E.U16 R10, desc[UR10][R12.64] ;  /* 0x0000000a0c0a7981 */ /* 0x000b28000c1e1500 */
[----:B------:R-:W4:Y:S04]  /*ebe0*/  LDG.E.U16 R5, desc[UR10][R4.64] ;  /* 0x0000000a04057981 */ /* 0x000f28000c1e1500 */
[----:B------:R-:W4:Y:S01]  /*ebf0*/  LDL.64 R8, [R1+0x1050] ;  /* 0x0010500001087983 */ /* 0x000f220000100a00 */
[----:B-----5:R-:W-:-:S06]  /*ec00*/  IMAD.WIDE R12, R0, 0x2, R26 ;  /* 0x00000002000c7825 */ /* 0x020fcc00078e021a */
[----:B------:R-:W5:Y:S04]  /*ec10*/  LDG.E.U16 R12, desc[UR10][R12.64] ;  /* 0x0000000a0c0c7981 */ /* 0x000f68000c1e1500 */
[----:B--2---:R0:W-:Y:S04]  /*ec20*/  STL [R1+0x150], R3 ;  /* 0x0001500301007387 */ /* 0x0041e80000100800 */
[----:B0-----:R-:W2:Y:S04]  /*ec30*/  LDL.64 R2, [R1+0x1028] ;  /* 0x0010280001027983 */ /* 0x001ea80000100a00 */
[----:B---3--:R-:W-:Y:S04]  /*ec40*/  STL [R1+0x70], R11 ;  /* 0x0000700b01007387 */ /* 0x008fe80000100800 */
[----:B----4-:R0:W-:Y:S04]  /*ec50*/  STL [R1+0x140], R10 ;  /* 0x0001400a01007387 */ /* 0x0101e80000100800 */
[----:B------:R-:W3:Y:S01]  /*ec60*/  LDL.64 R26, [R1+0x1020] ;  /* 0x00102000011a7983 */ /* 0x000ee20000100a00 */
[----:B------:R-:W-:-:S04]  /*ec70*/  IMAD.WIDE R8, R0, 0x2, R8 ;  /* 0x0000000200087825 */ /* 0x000fc800078e0208 */
[C---:B0-----:R-:W-:Y:S02]  /*ec80*/  IMAD.WIDE R10, R0.reuse, 0x2, R22 ;  /* 0x00000002000a7825 */ /* 0x041fe400078e0216 */
[----:B------:R-:W4:Y:S04]  /*ec90*/  LDG.E.U16 R9, desc[UR10][R8.64] ;  /* 0x0000000a08097981 */ /* 0x000f28000c1e1500 */
[----:B------:R0:W2:Y:S04]  /*eca0*/  LDG.E.U16 R13, desc[UR10][R10.64] ;  /* 0x0000000a0a0d7981 */ /* 0x0000a8000c1e1500 */
[----:B------:R-:W4:Y:S04]  /*ecb0*/  LDL.64 R22, [R1+0x1018] ;  /* 0x0010180001167983 */ /* 0x000f280000100a00 */
[----:B------:R1:W-:Y:S01]  /*ecc0*/  STL [R1+0x6c], R7 ;  /* 0x00006c0701007387 */ /* 0x0003e20000100800 */
[----:B0-----:R-:W-:-:S03]  /*ecd0*/  IMAD.WIDE R10, R0, 0x2, R18 ;  /* 0x00000002000a7825 */ /* 0x001fc600078e0212 */
[----:B------:R0:W-:Y:S04]  /*ece0*/  STL [R1+0x13c], R5 ;  /* 0x00013c0501007387 */ /* 0x0001e80000100800 */
[----:B------:R-:W4:Y:S01]  /*ecf0*/  LDL.64 R18, [R1+0x1008] ;  /* 0x0010080001127983 */ /* 0x000f220000100a00 */
[----:B-1----:R-:W-:-:S03]  /*ed00*/  IMAD.WIDE R6, R0, 0x2, R28 ;  /* 0x0000000200067825 */ /* 0x002fc600078e021c */
[----:B------:R-:W4:Y:S01]  /*ed10*/  LDG.E.U16 R11, desc[UR10][R10.64] ;  /* 0x0000000a0a0b7981 */ /* 0x000f22000c1e1500 */
[----:B0-----:R-:W-:-:S03]  /*ed20*/  IMAD.WIDE R4, R0, 0x2, R20 ;  /* 0x0000000200047825 */ /* 0x001fc600078e0214 */
[----:B------:R-:W4:Y:S04]  /*ed30*/  LDL.64 R20, [R1+0x1010] ;  /* 0x0010100001147983 */ /* 0x000f280000100a00 */
[----:B------:R-:W4:Y:S04]  /*ed40*/  LDG.E.U16 R29, desc[UR10][R4.64] ;  /* 0x0000000a041d7981 */ /* 0x000f28000c1e1500 */
[----:B------:R3:W4:Y:S02]  /*ed50*/  LDG.E.U16 R28, desc[UR10][R6.64] ;  /* 0x0000000a061c7981 */ /* 0x000724000c1e1500 */
[----:B---3--:R-:W-:-:S06]  /*ed60*/  IMAD.WIDE R6, R0, 0x2, R26 ;  /* 0x0000000200067825 */ /* 0x008fcc00078e021a */
[----:B------:R-:W3:Y:S04]  /*ed70*/  LDG.E.U16 R7, desc[UR10][R6.64] ;  /* 0x0000000a06077981 */ /* 0x000ee8000c1e1500 */
[----:B--2---:R-:W-:Y:S04]  /*ed80*/  STL [R1+0x124], R13 ;  /* 0x0001240d01007387 */ /* 0x004fe80000100800 */
[----:B-----5:R0:W-:Y:S04]  /*ed90*/  STL [R1+0x118], R12 ;  /* 0x0001180c01007387 */ /* 0x0201e80000100800 */
[----:B----4-:R1:W-:Y:S01]  /*eda0*/  STL [R1+0x120], R9 ;  /* 0x0001200901007387 */ /* 0x0103e20000100800 */
[----:B0-----:R-:W-:-:S03]  /*edb0*/  IMAD.WIDE R12, R0, 0x2, R24 ;  /* 0x00000002000c7825 */ /* 0x001fc600078e0218 */
[----:B------:R-:W2:Y:S01]  /*edc0*/  LDL.64 R24, [R1+0xff8] ;  /* 0x000ff80001187983 */ /* 0x000ea20000100a00 */
[----:B-1----:R-:W-:-:S03]  /*edd0*/  IMAD.WIDE R8, R0, 0x2, R2 ;  /* 0x0000000200087825 */ /* 0x002fc600078e0202 */
[----:B------:R-:W4:Y:S01]  /*ede0*/  LDG.E.U16 R12, desc[UR10][R12.64] ;  /* 0x0000000a0c0c7981 */ /* 0x000f22000c1e1500 */
[----:B------:R-:W-:-:S03]  /*edf0*/  IMAD.WIDE R4, R0, 0x2, R22 ;  /* 0x0000000200047825 */ /* 0x000fc600078e0216 */
[----:B------:R-:W5:Y:S04]  /*ee00*/  LDL.64 R2, [R1+0xff0] ;  /* 0x000ff00001027983 */ /* 0x000f680000100a00 */
[----:B------:R-:W2:Y:S04]  /*ee10*/  LDG.E.U16 R5, desc[UR10][R4.64] ;  /* 0x0000000a04057981 */ /* 0x000ea8000c1e1500 */
[----:B------:R-:W2:Y:S04]  /*ee20*/  LDG.E.U16 R13, desc[UR10][R8.64] ;  /* 0x0000000a080d7981 */ /* 0x000ea8000c1e1500 */
[----:B------:R-:W3:Y:S04]  /*ee30*/  LDL.64 R8, [R1+0x1000] ;  /* 0x0010000001087983 */ /* 0x000ee80000100a00 */
[----:B------:R-:W-:Y:S04]  /*ee40*/  STL [R1+0x128], R29 ;  /* 0x0001281d01007387 */ /* 0x000fe80000100800 */
[----:B------:R0:W-:Y:S04]  /*ee50*/  STL [R1+0x12c], R28 ;  /* 0x00012c1c01007387 */ /* 0x0001e80000100800 */
[----:B------:R-:W5:Y:S04]  /*ee60*/  LDL.64 R26, [R1+0xfe0] ;  /* 0x000fe000011a7983 */ /* 0x000f680000100a00 */
[----:B------:R-:W5:Y:S04]  /*ee70*/  LDL.64 R22, [R1+0xfd8] ;  /* 0x000fd80001167983 */ /* 0x000f680000100a00 */
[----:B0-----:R-:W5:Y:S04]  /*ee80*/  LDL.64 R28, [R1+0xfe8] ;  /* 0x000fe800011c7983 */ /* 0x001f680000100a00 */
[----:B------:R0:W-:Y:S02]  /*ee90*/  STL [R1+0x11c], R11 ;  /* 0x00011c0b01007387 */ /* 0x0001e40000100800 */
[----:B0-----:R-:W-:-:S06]  /*eea0*/  IMAD.WIDE R10, R0, 0x2, R20 ;  /* 0x00000002000a7825 */ /* 0x001fcc00078e0214 */
[----:B------:R-:W5:Y:S04]  /*eeb0*/  LDG.E.U16 R10, desc[UR10][R10.64] ;  /* 0x0000000a0a0a7981 */ /* 0x000f68000c1e1500 */
[----:B--2---:R-:W-:Y:S04]  /*eec0*/  STL [R1+0x110], R13 ;  /* 0x0001100d01007387 */ /* 0x004fe80000100800 */
[----:B----4-:R0:W-:Y:S04]  /*eed0*/  STL [R1+0x104], R12 ;  /* 0x0001040c01007387 */ /* 0x0101e80000100800 */
[----:B------:R-:W2:Y:S01]  /*eee0*/  LDL.64 R20, [R1+0xfd0] ;  /* 0x000fd00001147983 */ /* 0x000ea20000100a00 */
[----:B---3--:R-:W-:-:S04]  /*eef0*/  IMAD.WIDE R8, R0, 0x2, R8 ;  /* 0x0000000200087825 */ /* 0x008fc800078e0208 */
[C---:B0-----:R-:W-:Y:S02]  /*ef00*/  IMAD.WIDE R12, R0.reuse, 0x2, R18 ;  /* 0x00000002000c7825 */ /* 0x041fe400078e0212 */
[----:B------:R-:W3:Y:S04]  /*ef10*/  LDL.64 R18, [R1+0xfc8] ;  /* 0x000fc80001127983 */ /* 0x000ee80000100a00 */
[----:B------:R0:W-:Y:S04]  /*ef20*/  STL [R1+0x10c], R7 ;  /* 0x00010c0701007387 */ /* 0x0001e80000100800 */
[----:B------:R1:W4:Y:S04]  /*ef30*/  LDG.E.U16 R11, desc[UR10][R12.64] ;  /* 0x0000000a0c0b7981 */ /* 0x000328000c1e1500 */
[----:B------:R5:W-:Y:S01]  /*ef40*/  STL [R1+0x114], R5 ;  /* 0x0001140501007387 */ /* 0x000be20000100800 */
[----:B0-----:R-:W-:-:S03]  /*ef50*/  IMAD.WIDE R6, R0, 0x2, R24 ;  /* 0x0000000200067825 */ /* 0x001fc600078e0218 */
[----:B------:R-:W2:Y:S04]  /*ef60*/  LDG.E.U16 R9, desc[UR10][R8.64] ;  /* 0x0000000a08097981 */ /* 0x000ea8000c1e1500 */
[----:B------:R-:W3:Y:S01]  /*ef70*/  LDG.E.U16 R7, desc[UR10][R6.64] ;  /* 0x0000000a06077981 */ /* 0x000ee2000c1e1500 */
[----:B-----5:R-:W-:-:S03]  /*ef80*/  IMAD.WIDE R4, R0, 0x2, R2 ;  /* 0x0000000200047825 */ /* 0x020fc600078e0202 */
[----:B------:R-:W5:Y:S04]  /*ef90*/  LDL.64 R24, [R1+0xfc0] ;  /* 0x000fc00001187983 */ /* 0x000f680000100a00 */
[----:B------:R-:W3:Y:S01]  /*efa0*/  LDG.E.U16 R5, desc[UR10][R4.64] ;  /* 0x0000000a04057981 */ /* 0x000ee2000c1e1500 */
[----:B-1----:R-:W-:-:S03]  /*efb0*/  IMAD.WIDE R12, R0, 0x2, R28 ;  /* 0x00000002000c7825 */ /* 0x002fc600078e021c */
[----:B------:R-:W3:Y:S04]  /*efc0*/  LDL.64 R2, [R1+0xfb8] ;  /* 0x000fb80001027983 */ /* 0x000ee80000100a00 */
[----:B------:R-:W5:Y:S04]  /*efd0*/  LDG.E.U16 R13, desc[UR10][R12.64] ;  /* 0x0000000a0c0d7981 */ /* 0x000f68000c1e1500 */
[----:B----4-:R-:W-:Y:S04]  /*efe0*/  STL [R1+0x100], R11 ;  /* 0x0001000b01007387 */ /* 0x010fe80000100800 */
[----:B------:R0:W-:Y:S04]  /*eff0*/  STL [R1+0x108], R10 ;  /* 0x0001080a01007387 */ /* 0x0001e80000100800 */
[----:B--2---:R1:W-:Y:S01]  /*f000*/  STL [R1+0xfc], R9 ;  /* 0x0000fc0901007387 */ /* 0x0043e20000100800 */
[----:B0-----:R-:W-:-:S03]  /*f010*/  IMAD.WIDE R10, R0, 0x2, R26 ;  /* 0x00000002000a7825 */ /* 0x001fc600078e021a */
[----:B------:R-:W2:Y:S01]  /*f020*/  LDL.64 R26, [R1+0xfa8] ;  /* 0x000fa800011a7983 */ /* 0x000ea20000100a00 */
[----:B-1----:R-:W-:-:S03]  /*f030*/  IMAD.WIDE R8, R0, 0x2, R22 ;  /* 0x0000000200087825 */ /* 0x002fc600078e0216 */
[----:B------:R-:W4:Y:S04]  /*f040*/  LDL.64 R22, [R1+0xfa0] ;  /* 0x000fa00001167983 */ /* 0x000f280000100a00 */
[----:B---3--:R0:W-:Y:S04]  /*f050*/  STL [R1+0x18], R7 ;  /* 0x0000180701007387 */ /* 0x0081e80000100800 */
[----:B------:R1:W-:Y:S04]  /*f060*/  STL [R1+0x14], R5 ;  /* 0x0000140501007387 */ /* 0x0003e80000100800 */
[----:B------:R-:W3:Y:S01]  /*f070*/  LDG.E.U16 R29, desc[UR10][R8.64] ;  /* 0x0000000a081d7981 */ /* 0x000ee2000c1e1500 */
[----:B0-----:R-:W-:-:S03]  /*f080*/  IMAD.WIDE R6, R0, 0x2, R20 ;  /* 0x0000000200067825 */ /* 0x001fc600078e0214 */
[----:B------:R0:W2:Y:S01]  /*f090*/  LDG.E.U16 R28, desc[UR10][R10.64] ;  /* 0x0000000a0a1c7981 */ /* 0x0000a2000c1e1500 */
[----:B-1----:R-:W-:-:S03]  /*f0a0*/  IMAD.WIDE R4, R0, 0x2, R18 ;  /* 0x0000000200047825 */ /* 0x002fc600078e0212 */
[----:B------:R-:W4:Y:S04]  /*f0b0*/  LDG.E.U16 R7, desc[UR10][R6.64] ;  /* 0x0000000a06077981 */ /* 0x000f28000c1e1500 */
[----:B------:R-:W4:Y:S04]  /*f0c0*/  LDL.64 R8, [R1+0xfb0] ;  /* 0x000fb00001087983 */ /* 0x000f280000100a00 */
[----:B------:R-:W4:Y:S01]  /*f0d0*/  LDG.E.U16 R5, desc[UR10][R4.64] ;  /* 0x0000000a04057981 */ /* 0x000f22000c1e1500 */
[----:B0-----:R-:W-:-:S03]  /*f0e0*/  IMAD.WIDE R10, R0, 0x2, R2 ;  /* 0x00000002000a7825 */ /* 0x001fc600078e0202 */
[----:B------:R-:W4:Y:S04]  /*f0f0*/  LDL.64 R20, [R1+0xf98] ;  /* 0x000f980001147983 */ /* 0x000f280000100a00 */
[----:B------:R-:W4:Y:S04]  /*f100*/  LDL.64 R18, [R1+0xf90] ;  /* 0x000f900001127983 */ /* 0x000f280000100a00 */
[----:B-----5:R0:W-:Y:S02]  /*f110*/  STL [R1+0xe4], R13 ;  /* 0x0000e40d01007387 */ /* 0x0201e40000100800 */
[----:B0-----:R-:W-:-:S02]  /*f120*/  IMAD.WIDE R12, R0, 0x2, R24 ;  /* 0x00000002000c7825 */ /* 0x001fc400078e0218 */
[----:B---3--:R-:W-:Y:S04]  /*f130*/  STL [R1+0xec], R29 ;  /* 0x0000ec1d01007387 */ /* 0x008fe80000100800 */
[----:B--2---:R0:W-:Y:S04]  /*f140*/  STL [R1+0xe0], R28 ;  /* 0x0000e01c01007387 */ /* 0x0041e80000100800 */
[----:B------:R-:W2:Y:S04]  /*f150*/  LDL.64 R24, [R1+0xf80] ;  /* 0x000f800001187983 */ /* 0x000ea80000100a00 */
[----:B------:R-:W3:Y:S01]  /*f160*/  LDL.64 R2, [R1+0xf78] ;  /* 0x000f780001027983 */ /* 0x000ee20000100a00 */
[----:B----4-:R-:W-:-:S03]  /*f170*/  IMAD.WIDE R8, R0, 0x2, R8 ;  /* 0x0000000200087825 */ /* 0x010fc600078e0208 */
[----:B0-----:R-:W4:Y:S04]  /*f180*/  LDL.64 R28, [R1+0xf88] ;  /* 0x000f8800011c7983 */ /* 0x001f280000100a00 */
[----:B------:R0:W-:Y:S04]  /*f190*/  STL [R1+0xe8], R7 ;  /* 0x0000e80701007387 */ /* 0x0001e80000100800 */
[----:B------:R1:W-:Y:S04]  /*f1a0*/  STL [R1+0xf0], R5 ;  /* 0x0000f00501007387 */ /* 0x0003e80000100800 */
[----:B------:R-:W5:Y:S01]  /*f1b0*/  LDG.E.U16 R9, desc[UR10][R8.64] ;  /* 0x0000000a08097981 */ /* 0x000f62000c1e1500 */
[----:B0-----:R-:W-:-:S03]  /*f1c0*/  IMAD.WIDE R6, R0, 0x2, R26 ;  /* 0x0000000200067825 */ /* 0x001fc600078e021a */
[----:B------:R0:W2:Y:S01]  /*f1d0*/  LDG.E.U16 R27, desc[UR10][R10.64] ;  /* 0x0000000a0a1b7981 */ /* 0x0000a2000c1e1500 */
[----:B-1----:R-:W-:-:S03]  /*f1e0*/  IMAD.WIDE R4, R0, 0x2, R22 ;  /* 0x0000000200047825 */ /* 0x002fc600078e0216 */
[----:B------:R1:W3:Y:S04]  /*f1f0*/  LDG.E.U16 R26, desc[UR10][R12.64] ;  /* 0x0000000a0c1a7981 */ /* 0x0002e8000c1e1500 */
[----:B------:R-:W4:Y:S04]  /*f200*/  LDG.E.U16 R7, desc[UR10][R6.64] ;  /* 0x0000000a06077981 */ /* 0x000f28000c1e1500 */
[----:B------:R-:W4:Y:S01]  /*f210*/  LDG.E.U16 R5, desc[UR10][R4.64] ;  /* 0x0000000a04057981 */ /* 0x000f22000c1e1500 */
[----:B0-----:R-:W-:-:S03]  /*f220*/  IMAD.WIDE R10, R0, 0x2, R20 ;  /* 0x00000002000a7825 */ /* 0x001fc600078e0214 */
[----:B------:R-:W4:Y:S01]  /*f230*/  LDL.64 R22, [R1+0xf70] ;  /* 0x000f700001167983 */ /* 0x000f220000100a00 */
[----:B-1----:R-:W-:-:S03]  /*f240*/  IMAD.WIDE R12, R0, 0x2, R18 ;  /* 0x00000002000c7825 */ /* 0x002fc600078e0212 */
[----:B--2---:R-:W-:Y:S04]  /*f250*/  STL [R1+0xd0], R27 ;  /* 0x0000d01b01007387 */ /* 0x004fe80000100800 */
[----:B---3--:R0:W-:Y:S04]  /*f260*/  STL [R1+0xbc], R26 ;  /* 0x0000bc1a01007387 */ /* 0x0081e80000100800 */
[----:B------:R-:W2:Y:S04]  /*f270*/  LDL.64 R20, [R1+0xf58] ;  /* 0x000f580001147983 */ /* 0x000ea80000100a00 */
[----:B------:R-:W3:Y:S04]  /*f280*/  LDL.64 R18, [R1+0xf50] ;  /* 0x000f500001127983 */ /* 0x000ee80000100a00 */
[----:B0-----:R-:W2:Y:S04]  /*f290*/  LDL.64 R26, [R1+0xf60] ;  /* 0x000f6000011a7983 */ /* 0x001ea80000100a00 */
[----:B-----5:R0:W-:Y:S04]  /*f2a0*/  STL [R1+0xcc], R9 ;  /* 0x0000cc0901007387 */ /* 0x0201e80000100800 */
[----:B----4-:R1:W-:Y:S01]  /*f2b0*/  STL [R1+0xdc], R7 ;  /* 0x0000dc0701007387 */ /* 0x0103e20000100800 */
[----:B0-----:R-:W-:-:S03]  /*f2c0*/  IMAD.WIDE R8, R0, 0x2, R28 ;  /* 0x0000000200087825 */ /* 0x001fc600078e021c */
[----:B------:R0:W-:Y:S01]  /*f2d0*/  STL [R1+0xd8], R5 ;  /* 0x0000d80501007387 */ /* 0x0001e20000100800 */
[----:B-1----:R-:W-:-:S03]  /*f2e0*/  IMAD.WIDE R6, R0, 0x2, R24 ;  /* 0x0000000200067825 */ /* 0x002fc600078e0218 */
[----:B------:R-:W4:Y:S04]  /*f2f0*/  LDL.64 R28, [R1+0xf38] ;  /* 0x000f3800011c7983 */ /* 0x000f280000100a00 */
[----:B------:R1:W5:Y:S01]  /*f300*/  LDG.E.U16 R25, desc[UR10][R12.64] ;  /* 0x0000000a0c197981 */ /* 0x000362000c1e1500 */
[----:B0-----:R-:W-:-:S03]  /*f310*/  IMAD.WIDE R4, R0, 0x2, R2 ;  /* 0x0000000200047825 */ /* 0x001fc600078e0202 */
[----:B------:R-:W2:Y:S01]  /*f320*/  LDG.E.U16 R24, desc[UR10][R10.64] ;  /* 0x0000000a0a187981 */ /* 0x000ea2000c1e1500 */
[----:B------:R-:W0:Y:S03]  /*f330*/  LDC R3, c[0x0][0x3c4] ;  /* 0x0000f100ff037b82 */ /* 0x000e260000000800 */
[----:B------:R-:W4:Y:S04]  /*f340*/  LDG.E.U16 R9, desc[UR10][R8.64] ;  /* 0x0000000a08097981 */ /* 0x000f28000c1e1500 */
[----:B------:R-:W4:Y:S04]  /*f350*/  LDG.E.U16 R7, desc[UR10][R6.64] ;  /* 0x0000000a06077981 */ /* 0x000f28000c1e1500 */
[----:B------:R-:W4:Y:S04]  /*f360*/  LDL.64 R10, [R1+0xf68] ;  /* 0x000f6800010a7983 */ /* 0x000f280000100a00 */
[----:B------:R3:W4:Y:S01]  /*f370*/  LDG.E.U16 R2, desc[UR10][R4.64] ;  /* 0x0000000a04027981 */ /* 0x000722000c1e1500 */
[----:B-1----:R-:W-:-:S04]  /*f380*/  IMAD.WIDE R12, R0, 0x2, R22 ;  /* 0x00000002000c7825 */ /* 0x002fc800078e0216 */
[C---:B---3--:R-:W-:Y:S02]  /*f390*/  IMAD.WIDE R4, R0.reuse, 0x2, R18 ;  /* 0x0000000200047825 */ /* 0x048fe400078e0212 */
[----:B------:R-:W3:Y:S04]  /*f3a0*/  LDG.E.U16 R19, desc[UR10][R12.64] ;  /* 0x0000000a0c137981 */ /* 0x000ee8000c1e1500 */
[----:B-----5:R-:W-:Y:S04]  /*f3b0*/  STL [R1+0xc8], R25 ;  /* 0x0000c81901007387 */ /* 0x020fe80000100800 */
[----:B--2---:R1:W-:Y:S04]  /*f3c0*/  STL [R1+0xd4], R24 ;  /* 0x0000d41801007387 */ /* 0x0043e80000100800 */
[----:B------:R-:W2:Y:S04]  /*f3d0*/  LDL.64 R22, [R1+0xf28] ;  /* 0x000f280001167983 */ /* 0x000ea80000100a00 */
[----:B-1----:R-:W5:Y:S01]  /*f3e0*/  LDL.64 R24, [R1+0xf30] ;  /* 0x000f300001187983 */ /* 0x002f620000100a00 */
[----:B----4-:R-:W-:-:S03]  /*f3f0*/  IMAD.WIDE R10, R0, 0x2, R10 ;  /* 0x00000002000a7825 */ /* 0x010fc600078e020a */
[----:B------:R-:W-:Y:S04]  /*f400*/  STL [R1+0xc4], R9 ;  /* 0x0000c40901007387 */ /* 0x000fe80000100800 */
[----:B------:R-:W-:Y:S04]  /*f410*/  STL [R1+0xc0], R7 ;  /* 0x0000c00701007387 */ /* 0x000fe80000100800 */
[----:B------:R-:W4:Y:S04]  /*f420*/  LDL.64 R12, [R1+0xf48] ;  /* 0x000f4800010c7983 */ /* 0x000f280000100a00 */
[----:B------:R1:W-:Y:S04]  /*f430*/  STL [R1+0x10], R2 ;  /* 0x0000100201007387 */ /* 0x0003e80000100800 */
[----:B-1----:R-:W2:Y:S01]  /*f440*/  LDG.E.U16 R2, desc[UR10][R10.64] ;  /* 0x0000000a0a027981 */ /* 0x002ea2000c1e1500 */
[----:B------:R-:W-:-:S03]  /*f450*/  IMAD.WIDE R8, R0, 0x2, R26 ;  /* 0x0000000200087825 */ /* 0x000fc600078e021a */
[----:B------:R-:W4:Y:S01]  /*f460*/  LDL.64 R26, [R1+0xf20] ;  /* 0x000f2000011a7983 */ /* 0x000f220000100a00 */
[----:B------:R-:W-:-:S03]  /*f470*/  IMAD.WIDE R6, R0, 0x2, R20 ;  /* 0x0000000200067825 */ /* 0x000fc600078e0214 */
[----:B------:R-:W4:Y:S04]  /*f480*/  LDG.E.U16 R9, desc[UR10][R8.64] ;  /* 0x0000000a08097981 */ /* 0x000f28000c1e1500 */
[----:B------:R-:W5:Y:S04]  /*f490*/  LDL.64 R10, [R1+0xf40] ;  /* 0x000f4000010a7983 */ /* 0x000f680000100a00 */
[----:B------:R-:W5:Y:S04]  /*f4a0*/  LDL.64 R20, [R1+0xf18] ;  /* 0x000f180001147983 */ /* 0x000f680000100a00 */
[----:B------:R-:W5:Y:S04]  /*f4b0*/  LDG.E.U16 R7, desc[UR10][R6.64] ;  /* 0x0000000a06077981 */ /* 0x000f68000c1e1500 */
[----:B---3--:R1:W-:Y:S04]  /*f4c0*/  STL [R1+0xc], R19 ;  /* 0x00000c1301007387 */ /* 0x0083e80000100800 */
[----:B-1----:R-:W3:Y:S04]  /*f4d0*/  LDL.64 R18, [R1+0xf10] ;  /* 0x000f100001127983 */ /* 0x002ee80000100a00 */
[----:B--2---:R1:W-:Y:S04]  /*f4e0*/  STL [R1+0xb0], R2 ;  /* 0x0000b00201007387 */ /* 0x0043e80000100800 */
[----:B-1----:R1:W2:Y:S01]  /*f4f0*/  LDG.E.U16 R2, desc[UR10][R4.64] ;  /* 0x0000000a04027981 */ /* 0x0022a2000c1e1500 */
[----:B----4-:R-:W-:-:S04]  /*f500*/  IMAD.WIDE R12, R0, 0x2, R12 ;  /* 0x00000002000c7825 */ /* 0x010fc800078e020c */
[C---:B-----5:R-:W-:Y:S01]  /*f510*/  IMAD.WIDE R10, R0.reuse, 0x2, R10 ;  /* 0x00000002000a7825 */ /* 0x060fe200078e020a */
[----:B------:R4:W-:Y:S04]  /*f520*/  STL [R1+0xac], R9 ;  /* 0x0000ac0901007387 */ /* 0x0009e80000100800 */
[----:B------:R-:W5:Y:S01]  /*f530*/  LDG.E.U16 R12, desc[UR10][R12.64] ;  /* 0x0000000a0c0c7981 */ /* 0x000f62000c1e1500 */
[----:B----4-:R-:W-:-:S03]  /*f540*/  IMAD.WIDE R8, R0, 0x2, R28 ;  /* 0x0000000200087825 */ /* 0x010fc600078e021c */
[----:B------:R4:W-:Y:S04]  /*f550*/  STL [R1+0xb8], R7 ;  /* 0x0000b80701007387 */ /* 0x0009e80000100800 */
[----:B------:R-:W5:Y:S01]  /*f560*/  LDG.E.U16 R13, desc[UR10][R10.64] ;  /* 0x0000000a0a0d7981 */ /* 0x000f62000c1e1500 */
[----:B-1----:R-:W-:-:S03]  /*f570*/  IMAD.WIDE R4, R0, 0x2, R22 ;  /* 0x0000000200047825 */ /* 0x002fc600078e0216 */
[----:B------:R3:W5:Y:S01]  /*f580*/  LDG.E.U16 R29, desc[UR10][R8.64] ;  /* 0x0000000a081d7981 */ /* 0x000762000c1e1500 */
[----:B----4-:R-:W-:-:S03]  /*f590*/  IMAD.WIDE R6, R0, 0x2, R24 ;  /* 0x0000000200067825 */ /* 0x010fc600078e0218 */
[----:B------:R-:W4:Y:S04]  /*f5a0*/  LDL.64 R24, [R1+0xf08] ;  /* 0x000f080001187983 */ /* 0x000f280000100a00 */
[----:B------:R0:W4:Y:S04]  /*f5b0*/  LDG.E.U16 R28, desc[UR10][R6.64] ;  /* 0x0000000a061c7981 */ /* 0x000128000c1e1500 */
[----:B--2---:R1:W-:Y:S04]  /*f5c0*/  STL [R1+0xb4], R2 ;  /* 0x0000b40201007387 */ /* 0x0043e80000100800 */
[----:B------:R-:W2:Y:S04]  /*f5d0*/  LDL.64 R22, [R1+0xf00] ;  /* 0x000f000001167983 */ /* 0x000ea80000100a00 */
[----:B-1----:R1:W2:Y:S01]  /*f5e0*/  LDG.E.U16 R2, desc[UR10][R4.64] ;  /* 0x0000000a04027981 */ /* 0x0022a2000c1e1500 */
[----:B---3--:R-:W-:-:S04]  /*f5f0*/  IMAD.WIDE R8, R0, 0x2, R18 ;  /* 0x0000000200087825 */ /* 0x008fc800078e0212 */
[C---:B0-----:R-:W-:Y:S01]  /*f600*/  IMAD.WIDE R6, R3.reuse, 0x2, R16 ;  /* 0x0000000203067825 */ /* 0x041fe200078e0210 */
[----:B-----5:R-:W-:Y:S04]  /*f610*/  STL [R1+0x94], R13 ;  /* 0x0000940d01007387 */ /* 0x020fe80000100800 */
[----:B------:R0:W-:Y:S01]  /*f620*/  STL [R1+0x98], R12 ;  /* 0x0000980c01007387 */ /* 0x0001e20000100800 */
[----:B-1----:R-:W-:-:S03]  /*f630*/  IMAD.WIDE R4, R3, 0x2, R14 ;  /* 0x0000000203047825 */ /* 0x002fc600078e020e */
[----:B------:R-:W3:Y:S04]  /*f640*/  LDL.64 R18, [R1+0xef0] ;  /* 0x000ef00001127983 */ /* 0x000ee80000100a00 */
[----:B------:R-:W5:Y:S01]  /*f650*/  LDL.64 R16, [R1+0xee8] ;  /* 0x000ee80001107983 */ /* 0x000f620000100a00 */
[----:B0-----:R-:W-:-:S03]  /*f660*/  IMAD.WIDE R12, R0, 0x2, R20 ;  /* 0x00000002000c7825 */ /* 0x001fc600078e0214 */
[----:B------:R-:W3:Y:S04]  /*f670*/  LDL.64 R20, [R1+0xef8] ;  /* 0x000ef80001147983 */ /* 0x000ee80000100a00 */
[----:B------:R0:W-:Y:S04]  /*f680*/  STL [R1+0xa4], R29 ;  /* 0x0000a41d01007387 */ /* 0x0001e80000100800 */
[----:B------:R-:W3:Y:S04]  /*f690*/  LDG.E.U16 R3, desc[UR10][R12.64] ;  /* 0x0000000a0c037981 */ /* 0x000ee8000c1e1500 */
[----:B------:R-:W3:Y:S04]  /*f6a0*/  LDL.64 R14, [R1+0xee0] ;  /* 0x000ee000010e7983 */ /* 0x000ee80000100a00 */
[----:B0-----:R2:W3:Y:S04]  /*f6b0*/  LDG.E.U16 R29, desc[UR10][R8.64] ;  /* 0x0000000a081d7981 */ /* 0x0014e8000c1e1500 */
[----:B------:R-:W3:Y:S01]  /*f6c0*/  LDL.64 R12, [R1+0xe78] ;  /* 0x000e7800010c7983 */ /* 0x000ee20000100a00 */
[----:B------:R-:W-:-:S03]  /*f6d0*/  IMAD.WIDE R10, R0, 0x2, R26 ;  /* 0x00000002000a7825 */ /* 0x000fc600078e021a */
[----:B----4-:R-:W-:Y:S04]  /*f6e0*/  STL [R1+0xa0], R28 ;  /* 0x0000a01c01007387 */ /* 0x010fe80000100800 */
[----:B------:R0:W4:Y:S01]  /*f6f0*/  LDG.E.U16 R26, desc[UR10][R10.64] ;  /* 0x0000000a0a1a7981 */ /* 0x000122000c1e1500 */
[----:B--2---:R-:W-:-:S03]  /*f700*/  IMAD.WIDE R8, R0, 0x2, R22 ;  /* 0x0000000200087825 */ /* 0x004fc600078e0216 */
[----:B------:R1:W-:Y:S04]  /*f710*/  STL [R1+0xa8], R2 ;  /* 0x0000a80201007387 */ /* 0x0003e80000100800 */
[----:B-1----:R-:W2:Y:S01]  /*f720*/  LDG.E.U16 R2, desc[UR10][R8.64] ;  /* 0x0000000a08027981 */ /* 0x002ea2000c1e1500 */
[----:B0-----:R-:W-:-:S05]  /*f730*/  IMAD.WIDE R10, R0, 0x2, R24 ;  /* 0x00000002000a7825 */ /* 0x001fca00078e0218 */
[----:B------:R-:W3:Y:S01]  /*f740*/  LDG.E.U16 R28, desc[UR10][R10.64] ;  /* 0x0000000a0a1c7981 */ /* 0x000ee2000c1e1500 */
[----:B------:R-:W-:-:S03]  /*f750*/  IMAD.WIDE R4, R0, 0x2, R4 ;  /* 0x0000000200047825 */ /* 0x000fc600078e0204 */
[----:B--2---:R-:W-:Y:S04]  /*f760*/  STL [R1+0x2870], R2 ;  /* 0x0028700201007387 */ /* 0x004fe80000100800 */
[----:B------:R-:W2:Y:S04]  /*f770*/  LDL.64 R8, [R1+0xe70] ;  /* 0x000e700001087983 */ /* 0x000ea80000100a00 */
[----:B----4-:R0:W-:Y:S04]  /*f780*/  STL [R1+0x9c], R26 ;  /* 0x00009c1a01007387 */ /* 0x0101e80000100800 */
[----:B------:R-:W4:Y:S04]  /*f790*/  LDL.64 R10, [R1+0xdf8] ;  /* 0x000df800010a7983 */ /* 0x000f280000100a00 */
[----:B---3--:R1:W-:Y:S04]  /*f7a0*/  STL [R1+0x90], R3 ;  /* 0x0000900301007387 */ /* 0x0083e80000100800 */
[----:B0-----:R0:W3:Y:S04]  /*f7b0*/  LDG.E.U16 R26, desc[UR10][R4.64] ;  /* 0x0000000a041a7981 */ /* 0x0010e8000c1e1500 */
[----:B-1----:R-:W3:Y:S01]  /*f7c0*/  LDL.64 R2, [R1+0xdf0] ;  /* 0x000df00001027983 */ /* 0x002ee20000100a00 */
[----:B0-----:R-:W-:-:S05]  /*f7d0*/  IMAD.WIDE R4, R0, 0x2, R18 ;  /* 0x0000000200047825 */ /* 0x001fca00078e0212 */
[----:B------:R5:W3:Y:S02]  /*f7e0*/  LDG.E.U16 R24, desc[UR10][R4.64] ;  /* 0x0000000a04187981 */ /* 0x000ae4000c1e1500 */
[----:B-----5:R-:W-:-:S05]  /*f7f0*/  IMAD.WIDE R4, R0, 0x2, R16 ;  /* 0x0000000200047825 */ /* 0x020fca00078e0210 */
[----:B------:R0:W5:Y:S02]  /*f800*/  LDG.E.U16 R23, desc[UR10][R4.64] ;  /* 0x0000000a04177981 */ /* 0x000164000c1e1500 */
[C---:B0-----:R-:W-:Y:S02]  /*f810*/  IMAD.WIDE R4, R0.reuse, 0x2, R14 ;  /* 0x0000000200047825 */ /* 0x041fe400078e020e */
[----:B------:R-:W5:Y:S04]  /*f820*/  LDL.64 R14, [R1+0xec8] ;  /* 0x000ec800010e7983 */ /* 0x000f680000100a00 */
[----:B------:R0:W5:Y:S02]  /*f830*/  LDG.E.U16 R19, desc[UR10][R4.64] ;  /* 0x0000000a04137981 */ /* 0x000164000c1e1500 */
[----:B0-----:R-:W-:-:S05]  /*f840*/  IMAD.WIDE R4, R0, 0x2, R12 ;  /* 0x0000000200047825 */ /* 0x001fca00078e020c */
[----:B------:R-:W5:Y:S01]  /*f850*/  LDG.E.U16 R22, desc[UR10][R4.64] ;  /* 0x0000000a04167981 */ /* 0x000f62000c1e1500 */
[----:B------:R-:W-:-:S05]  /*f860*/  IMAD.WIDE R6, R0, 0x2, R6 ;  /* 0x0000000200067825 */ /* 0x000fca00078e0206 */
[----:B------:R0:W5:Y:S02]  /*f870*/  LDG.E.U16 R27, desc[UR10][R6.64] ;  /* 0x0000000a061b7981 */ /* 0x000164000c1e1500 */
[C---:B0-----:R-:W-:Y:S02]  /*f880*/  IMAD.WIDE R6, R0.reuse, 0x2, R20 ;  /* 0x0000000200067825 */ /* 0x041fe400078e0214 */
[----:B------:R-:W5:Y:S04]  /*f890*/  LDL.64 R20, [R1+0xed8] ;  /* 0x000ed80001147983 */ /* 0x000f680000100a00 */
[----:B------:R-:W5:Y:S04]  /*f8a0*/  LDG.E.U16 R25, desc[UR10][R6.64] ;  /* 0x0000000a06197981 */ /* 0x000f68000c1e1500 */
[----:B------:R-:W5:Y:S01]  /*f8b0*/  LDL.64 R6, [R1+0xed0] ;  /* 0x000ed00001067983 */ /* 0x000f620000100a00 */
[----:B--2---:R-:W-:-:S05]  /*f8c0*/  IMAD.WIDE R4, R0, 0x2, R8 ;  /* 0x0000000200047825 */ /* 0x004fca00078e0208 */
[----:B------:R4:W2:Y:S02]  /*f8d0*/  LDG.E.U16 R18, desc[UR10][R4.64] ;  /* 0x0000000a04127981 */ /* 0x0008a4000c1e1500 */
[----:B----4-:R-:W-:-:S05]  /*f8e0*/  IMAD.WIDE R4, R0, 0x2, R10 ;  /* 0x0000000200047825 */ /* 0x010fca00078e020a */
[----:B------:R3:W4:Y:S02]  /*f8f0*/  LDG.E.U16 R12, desc[UR10][R4.64] ;  /* 0x0000000a040c7981 */ /* 0x000724000c1e1500 */
[----:B---3--:R-:W-:-:S05]  /*f900*/  IMAD.WIDE R4, R0, 0x2, R2 ;  /* 0x0000000200047825 */ /* 0x008fca00078e0202 */
[----:B------:R0:W3:Y:S04]  /*f910*/  LDG.E.U16 R11, desc[UR10][R4.64] ;  /* 0x0000000a040b7981 */ /* 0x0000e8000c1e1500 */
[----:B-----5:R-:W-:Y:S04]  /*f920*/  STL [R1+0x28ec], R22 ;  /* 0x0028ec1601007387 */ /* 0x020fe80000100800 */
[----:B------:R-:W5:Y:S04]  /*f930*/  LDL.64 R16, [R1+0xe68] ;  /* 0x000e680001107983 */ /* 0x000f680000100a00 */
[----:B------:R-:W-:Y:S04]  /*f940*/  STL [R1+0x8c], R29 ;  /* 0x00008c1d01007387 */ /* 0x000fe80000100800 */
[----:B------:R-:W5:Y:S01]  /*f950*/  LDL.64 R8, [R1+0xe60] ;  /* 0x000e600001087983 */ /* 0x000f620000100a00 */
[----:B0-----:R-:W-:-:S03]  /*f960*/  IMAD.WIDE R4, R0, 0x2, R20 ;  /* 0x0000000200047825 */ /* 0x001fc600078e0214 */
[----:B--2---:R-:W-:Y:S04]  /*f970*/  STL [R1+0x28f0], R18 ;  /* 0x0028f01201007387 */ /* 0x004fe80000100800 */
[----:B----4-:R-:W-:Y:S04]  /*f980*/  STL [R1+0x28f4], R12 ;  /* 0x0028f40c01007387 */ /* 0x010fe80000100800 */
[----:B------:R0:W-:Y:S04]  /*f990*/  STL [R1+0x88], R28 ;  /* 0x0000881c01007387 */ /* 0x0001e80000100800 */
[----:B------:R-:W2:Y:S04]  /*f9a0*/  LDL.64 R2, [R1+0xde8] ;  /* 0x000de80001027983 */ /* 0x000ea80000100a00 */
[----:B0-----:R0:W4:Y:S04]  /*f9b0*/  LDG.E.U16 R28, desc[UR10][R4.64] ;  /* 0x0000000a041c7981 */ /* 0x001128000c1e1500 */
[----:B---3--:R-:W-:Y:S04]  /*f9c0*/  STL [R1+0x28f8], R11 ;  /* 0x0028f80b01007387 */ /* 0x008fe80000100800 */
[----:B------:R1:W-:Y:S04]  /*f9d0*/  STL [R1+0x7c], R27 ;  /* 0x00007c1b01007387 */ /* 0x0003e80000100800 */
[----:B------:R-:W3:Y:S01]  /*f9e0*/  LDL.64 R12, [R1+0xde0] ;  /* 0x000de000010c7983 */ /* 0x000ee20000100a00 */
[----:B0-----:R-:W-:-:S03]  /*f9f0*/  IMAD.WIDE R4, R0, 0x2, R6 ;  /* 0x0000000200047825 */ /* 0x001fc600078e0206 */
[----:B------:R0:W-:Y:S04]  /*fa00*/  STL [R1+0x80], R26 ;  /* 0x0000801a01007387 */ /* 0x0001e80000100800 */
[----:B------:R-:W4:Y:S04]  /*fa10*/  LDL.64 R6, [R1+0xec0] ;  /* 0x000ec00001067983 */ /* 0x000f280000100a00 */
[----:B-1----:R1:W4:Y:S04]  /*fa20*/  LDG.E.U16 R27, desc[UR10][R4.64] ;  /* 0x0000000a041b7981 */ /* 0x002328000c1e1500 */
[----:B------:R0:W-:Y:S04]  /*fa30*/  STL [R1+0x8], R25 ;  /* 0x0000081901007387 */ /* 0x0001e80000100800 */
[----:B------:R5:W-:Y:S01]  /*fa40*/  STL [R1+0x4], R24 ;  /* 0x0000041801007387 */ /* 0x000be20000100800 */
[----:B-1----:R-:W-:-:S03]  /*fa50*/  IMAD.WIDE R4, R0, 0x2, R14 ;  /* 0x0000000200047825 */ /* 0x002fc600078e020e */
[----:B------:R-:W4:Y:S04]  /*fa60*/  LDL.64 R14, [R1+0xe58] ;  /* 0x000e5800010e7983 */ /* 0x000f280000100a00 */
[----:B0-----:R5:W4:Y:S04]  /*fa70*/  LDG.E.U16 R26, desc[UR10][R4.64] ;  /* 0x0000000a041a7981 */ /* 0x001b28000c1e1500 */
[----:B------:R0:W-:Y:S04]  /*fa80*/  STL [R1+0x78], R23 ;  /* 0x0000781701007387 */ /* 0x0001e80000100800 */
[----:B------:R-:W4:Y:S01]  /*fa90*/  LDL.64 R10, [R1+0xe50] ;  /* 0x000e5000010a7983 */ /* 0x000f220000100a00 */
[----:B-----5:R-:W-:-:S03]  /*faa0*/  IMAD.WIDE R4, R0, 0x2, R16 ;  /* 0x0000000200047825 */ /* 0x020fc600078e0210 */
[----:B------:R1:W-:Y:S04]  /*fab0*/  STL [R1+0x74], R19 ;  /* 0x0000741301007387 */ /* 0x0003e80000100800 */
[----:B------:R5:W4:Y:S04]  /*fac0*/  LDG.E.U16 R25, desc[UR10][R4.64] ;  /* 0x0000000a04197981 */ /* 0x000b28000c1e1500 */
[----:B------:R-:W4:Y:S01]  /*fad0*/  LDL.64 R16, [R1+0xe48] ;  /* 0x000e480001107983 */ /* 0x000f220000100a00 */
[----:B-----5:R-:W-:-:S03]  /*fae0*/  IMAD.WIDE R4, R0, 0x2, R8 ;  /* 0x0000000200047825 */ /* 0x020fc600078e0208 */
[----:B------:R-:W5:Y:S04]  /*faf0*/  LDL.64 R8, [R1+0xdd8] ;  /* 0x000dd80001087983 */ /* 0x000f680000100a00 */
[----:B------:R2:W5:Y:S02]  /*fb00*/  LDG.E.U16 R24, desc[UR10][R4.64] ;  /* 0x0000000a04187981 */ /* 0x000564000c1e1500 */
[C---:B--2---:R-:W-:Y:S02]  /*fb10*/  IMAD.WIDE R4, R0.reuse, 0x2, R2 ;  /* 0x0000000200047825 */ /* 0x044fe400078e0202 */
[----:B------:R-:W2:Y:S04]  /*fb20*/  LDL.64 R2, [R1+0xdd0] ;  /* 0x000dd00001027983 */ /* 0x000ea80000100a00 */
[----:B0-----:R3:W2:Y:S02]  /*fb30*/  LDG.E.U16 R23, desc[UR10][R4.64] ;  /* 0x0000000a04177981 */ /* 0x0016a4000c1e1500 */
[----:B---3--:R-:W-:-:S02]  /*fb40*/  IMAD.WIDE R4, R0, 0x2, R12 ;  /* 0x0000000200047825 */ /* 0x008fc400078e020c */
[----:B------:R-:W3:Y:S04]  /*fb50*/  LDL.64 R12, [R1+0xeb8] ;  /* 0x000eb800010c7983 */ /* 0x000ee80000100a00 */
[----:B------:R4:W3:Y:S02]  /*fb60*/  LDG.E.U16 R22, desc[UR10][R4.64] ;  /* 0x0000000a04167981 */ /* 0x0008e4000c1e1500 */
[C---:B----4-:R-:W-:Y:S02]  /*fb70*/  IMAD.WIDE R4, R0.reuse, 0x2, R6 ;  /* 0x0000000200047825 */ /* 0x050fe400078e0206 */
[----:B------:R-:W4:Y:S04]  /*fb80*/  LDL.64 R6, [R1+0xeb0] ;  /* 0x000eb00001067983 */ /* 0x000f280000100a00 */
[----:B------:R0:W4:Y:S02]  /*fb90*/  LDG.E.U16 R21, desc[UR10][R4.64] ;  /* 0x0000000a04157981 */ /* 0x000124000c1e1500 */
[----:B0-----:R-:W-:-:S02]  /*fba0*/  IMAD.WIDE R4, R0, 0x2, R14 ;  /* 0x0000000200047825 */ /* 0x001fc400078e020e */
[----:B------:R-:W4:Y:S04]  /*fbb0*/  LDL.64 R14, [R1+0xe40] ;  /* 0x000e4000010e7983 */ /* 0x000f280000100a00 */
[----:B------:R0:W4:Y:S02]  /*fbc0*/  LDG.E.U16 R20, desc[UR10][R4.64] ;  /* 0x0000000a04147981 */ /* 0x000124000c1e1500 */
[C---:B0-----:R-:W-:Y:S02]  /*fbd0*/  IMAD.WIDE R4, R0.reuse, 0x2, R10 ;  /* 0x0000000200047825 */ /* 0x041fe400078e020a */
[----:B------:R-:W4:Y:S04]  /*fbe0*/  LDL.64 R10, [R1+0xdc8] ;  /* 0x000dc800010a7983 */ /* 0x000f280000100a00 */
[----:B------:R5:W4:Y:S04]  /*fbf0*/  LDG.E.U16 R18, desc[UR10][R4.64] ;  /* 0x0000000a04127981 */ /* 0x000b28000c1e1500 */
[----:B------:R0:W-:Y:S01]  /*fc00*/  STL [R1+0x68], R28 ;  /* 0x0000681c01007387 */ /* 0x0001e20000100800 */
[----:B-----5:R-:W-:-:S03]  /*fc10*/  IMAD.WIDE R4, R0, 0x2, R8 ;  /* 0x0000000200047825 */ /* 0x020fc600078e0208 */
[----:B------:R-:W5:Y:S04]  /*fc20*/  LDL.64 R8, [R1+0xdc0] ;  /* 0x000dc00001087983 */ /* 0x000f680000100a00 */
[----:B-1----:R2:W5:Y:S04]  /*fc30*/  LDG.E.U16 R19, desc[UR10][R4.64] ;  /* 0x0000000a04137981 */ /* 0x002568000c1e1500 */
[----:B------:R1:W-:Y:S01]  /*fc40*/  STL [R1+0x64], R27 ;  /* 0x0000641b01007387 */ /* 0x0003e20000100800 */
[----:B--2---:R-:W-:-:S03]  /*fc50*/  IMAD.WIDE R4, R0, 0x2, R2 ;  /* 0x0000000200047825 */ /* 0x004fc600078e0202 */
[----:B------:R-:W2:Y:S04]  /*fc60*/  LDL.64 R2, [R1+0xea8] ;  /* 0x000ea80001027983 */ /* 0x000ea80000100a00 */
[----:B------:R3:W2:Y:S04]  /*fc70*/  LDG.E.U16 R29, desc[UR10][R4.64] ;  /* 0x0000000a041d7981 */ /* 0x0006a8000c1e1500 */
[----:B------:R0:W-:Y:S01]  /*fc80*/  STL [R1+0x60], R26 ;  /* 0x0000601a01007387 */ /* 0x0001e20000100800 */
[----:B---3--:R-:W-:-:S03]  /*fc90*/  IMAD.WIDE R4, R0, 0x2, R12 ;  /* 0x0000000200047825 */ /* 0x008fc600078e020c */
[----:B------:R-:W3:Y:S04]  /*fca0*/  LDL.64 R12, [R1+0xe38] ;  /* 0x000e3800010c7983 */ /* 0x000ee80000100a00 */
[----:B0-----:R4:W3:Y:S04]  /*fcb0*/  LDG.E.U16 R28, desc[UR10][R4.64] ;  /* 0x0000000a041c7981 */ /* 0x0018e8000c1e1500 */
[----:B------:R0:W-:Y:S01]  /*fcc0*/  STL [R1+0x5c], R25 ;  /* 0x00005c1901007387 */ /* 0x0001e20000100800 */
[----:B----4-:R-:W-:-:S03]  /*fcd0*/  IMAD.WIDE R4, R0, 0x2, R6 ;  /* 0x0000000200047825 */ /* 0x010fc600078e0206 */
[----:B------:R-:W4:Y:S04]  /*fce0*/  LDL.64 R6, [R1+0xe30] ;  /* 0x000e300001067983 */ /* 0x000f280000100a00 */
[----:B-1----:R1:W4:Y:S02]  /*fcf0*/  LDG.E.U16 R27, desc[UR10][R4.64] ;  /* 0x0000000a041b7981 */ /* 0x002324000c1e1500 */
[----:B-1----:R-:W-:-:S05]  /*fd00*/  IMAD.WIDE R4, R0, 0x2, R16 ;  /* 0x0000000200047825 */ /* 0x002fca00078e0210 */
[----:B------:R1:W4:Y:S02]  /*fd10*/  LDG.E.U16 R26, desc[UR10][R4.64] ;  /* 0x0000000a041a7981 */ /* 0x000324000c1e1500 */
[----:B-1----:R-:W-:-:S05]  /*fd20*/  IMAD.WIDE R4, R0, 0x2, R14 ;  /* 0x0000000200047825 */ /* 0x002fca00078e020e */
[----:B0-----:R0:W4:Y:S04]  /*fd30*/  LDG.E.U16 R25, desc[UR10][R4.64] ;  /* 0x0000000a04197981 */ /* 0x001128000c1e1500 */
[----:B------:R1:W-:Y:S01]  /*fd40*/  STL [R1+0x58], R24 ;  /* 0x0000581801007387 */ /* 0x0003e20000100800 */
[----:B0-----:R-:W-:-:S03]  /*fd50*/  IMAD.WIDE R4, R0, 0x2, R10 ;  /* 0x0000000200047825 */ /* 0x001fc600078e020a */
[----:B------:R0:W-:Y:S04]  /*fd60*/  STL [R1+0x54], R23 ;  /* 0x0000541701007387 */ /* 0x0001e80000100800 */
[----:B-1----:R5:W4:Y:S04]  /*fd70*/  LDG.E.U16 R24, desc[UR10][R4.64] ;  /* 0x0000000a04187981 */ /* 0x002b28000c1e1500 */
[----:B------:R-:W4:Y:S01]  /*fd80*/  LDL.64 R10, [R1+0xdb8] ;  /* 0x000db800010a7983 */ /* 0x000f220000100a00 */
[----:B-----5:R-:W-:-:S03]  /*fd90*/  IMAD.WIDE R4, R0, 0x2, R8 ;  /* 0x0000000200047825 */ /* 0x020fc600078e0208 */
[----:B------:R1:W-:Y:S04]  /*fda0*/  STL [R1+0x50], R22 ;  /* 0x0000501601007387 */ /* 0x0003e80000100800 */
[----:B0-----:R2:W5:Y:S04]  /*fdb0*/  LDG.E.U16 R23, desc[UR10][R4.64] ;  /* 0x0000000a04177981 */ /* 0x001568000c1e1500 */
[----:B------:R-:W5:Y:S04]  /*fdc0*/  LDL.64 R8, [R1+0xdb0] ;  /* 0x000db00001087983 */ /* 0x000f680000100a00 */
[----:B------:R-:W-:Y:S01]  /*fdd0*/  STL [R1+0x4c], R21 ;  /* 0x00004c1501007387 */ /* 0x000fe20000100800 */
[----:B--2---:R-:W-:-:S03]  /*fde0*/  IMAD.WIDE R4, R0, 0x2, R2 ;  /* 0x0000000200047825 */ /* 0x004fc600078e0202 */
[----:B------:R-:W2:Y:S04]  /*fdf0*/  LDL.64 R2, [R1+0xea0] ;  /* 0x000ea00001027983 */ /* 0x000ea80000100a00 */
[----:B-1----:R3:W2:Y:S04]  /*fe00*/  LDG.E.U16 R22, desc[UR10][R4.64] ;  /* 0x0000000a04167981 */ /* 0x0026a8000c1e1500 */
[----:B------:R0:W-:Y:S01]  /*fe10*/  STL [R1+0x48], R20 ;  /* 0x0000481401007387 */ /* 0x0001e20000100800 */
[----:B---3--:R-:W-:-:S03]  /*fe20*/  IMAD.WIDE R4, R0, 0x2, R12 ;  /* 0x0000000200047825 */ /* 0x008fc600078e020c */
[----:B0-----:R-:W3:Y:S04]  /*fe30*/  LDL.64 R20, [R1+0xe98] ;  /* 0x000e980001147983 */ /* 0x001ee80000100a00 */
[----:B------:R4:W3:Y:S04]  /*fe40*/  LDG.E.U16 R17, desc[UR10][R4.64] ;  /* 0x0000000a04117981 */ /* 0x0008e8000c1e1500 */
[----:B------:R-:W-:Y:S01]  /*fe50*/  STL [R1+0x44], R18 ;  /* 0x0000441201007387 */ /* 0x000fe20000100800 */
[----:B----4-:R-:W-:-:S03]  /*fe60*/  IMAD.WIDE R4, R0, 0x2, R6 ;  /* 0x0000000200047825 */ /* 0x010fc600078e0206 */
[----:B------:R0:W-:Y:S04]  /*fe70*/  STL [R1+0x40], R19 ;  /* 0x0000401301007387 */ /* 0x0001e80000100800 */
[----:B------:R1:W4:Y:S04]  /*fe80*/  LDG.E.U16 R16, desc[UR10][R4.64] ;  /* 0x0000000a04107981 */ /* 0x000328000c1e1500 */
[----:B------:R-:W4:Y:S04]  /*fe90*/  LDL.64 R6, [R1+0xe20] ;  /* 0x000e200001067983 */ /* 0x000f280000100a00 */
[----:B0-----:R-:W4:Y:S04]  /*fea0*/  LDL.64 R18, [R1+0xe28] ;  /* 0x000e280001127983 */ /* 0x001f280000100a00 */
[----:B------:R-:W4:Y:S01]  /*feb0*/  LDL.64 R12, [R1+0xda8] ;  /* 0x000da800010c7983 */ /* 0x000f220000100a00 */
[----:B-1----:R-:W-:-:S05]  /*fec0*/  IMAD.WIDE R4, R0, 0x2, R10 ;  /* 0x0000000200047825 */ /* 0x002fca00078e020a */
[----:B------:R5:W4:Y:S02]  /*fed0*/  LDG.E.U16 R10, desc[UR10][R4.64] ;  /* 0x0000000a040a7981 */ /* 0x000b24000c1e1500 */
[----:B-----5:R-:W-:-:S05]  /*fee0*/  IMAD.WIDE R4, R0, 0x2, R8 ;  /* 0x0000000200047825 */ /* 0x020fca00078e0208 */
[----:B------:R2:W5:Y:S02]  /*fef0*/  LDG.E.U16 R9, desc[UR10][R4.64] ;  /* 0x0000000a04097981 */ /* 0x000564000c1e1500 */
[----:B--2---:R-:W-:-:S05]  /*ff00*/  IMAD.WIDE R4, R0, 0x2, R2 ;  /* 0x0000000200047825 */ /* 0x004fca00078e0202 */
[----:B------:R3:W2:Y:S02]  /*ff10*/  LDG.E.U16 R2, desc[UR10][R4.64] ;  /* 0x0000000a04027981 */ /* 0x0006a4000c1e1500 */
[C---:B---3--:R-:W-:Y:S02]  /*ff20*/  IMAD.WIDE R4, R0.reuse, 0x2, R20 ;  /* 0x0000000200047825 */ /* 0x048fe400078e0214 */
[----:B----4-:R-:W-:Y:S04]  /*ff30*/  STL [R1+0x28c0], R16 ;  /* 0x0028c01001007387 */ /* 0x010fe80000100800 */
[----:B------:R0:W-:Y:S04]  /*ff40*/  STL [R1+0x3c], R29 ;  /* 0x00003c1d01007387 */ /* 0x0001e80000100800 */
[----:B------:R-:W3:Y:S04]  /*ff50*/  LDL.64 R14, [R1+0xda0] ;  /* 0x000da000010e7983 */ /* 0x000ee80000100a00 */
[----:B0-----:R0:W4:Y:S02]  /*ff60*/  LDG.E.U16 R29, desc[UR10][R4.64] ;  /* 0x0000000a041d7981 */ /* 0x001124000c1e1500 */
[----:B0-----:R-:W-:-:S06]  /*ff70*/  IMAD.WIDE R4, R0, 0x2, R18 ;  /* 0x0000000200047825 */ /* 0x001fcc00078e0212 */
[----:B------:R-:W3:Y:S04]  /*ff80*/  LDG.E.U16 R4, desc[UR10][R4.64] ;  /* 0x0000000a04047981 */ /* 0x000ee8000c1e1500 */
[----:B------:R0:W-:Y:S04]  /*ff90*/  STL [R1+0x28c4], R10 ;  /* 0x0028c40a01007387 */ /* 0x0001e80000100800 */
[----:B------:R-:W-:Y:S04]  /*ffa0*/  STL [R1+0x38], R28 ;  /* 0x0000381c01007387 */ /* 0x000fe80000100800 */
[----:B-----5:R-:W-:Y:S04]  /*ffb0*/  STL [R1+0x28c8], R9 ;  /* 0x0028c80901007387 */ /* 0x020fe80000100800 */
[----:B------:R-:W-:Y:S04]  /*ffc0*/  STL [R1+0x34], R27 ;  /* 0x0000341b01007387 */ /* 0x000fe80000100800 */
[----:B0-----:R-:W5:Y:S04]  /*ffd0*/  LDL.64 R10, [R1+0xe90] ;  /* 0x000e9000010a7983 */ /* 0x001f680000100a00 */
[----:B------:R-:W-:Y:S04]  /*ffe0*/  STL [R1+0x30], R26 ;  /* 0x0000301a01007387 */ /* 0x000fe80000100800 */
[----:B--2---:R0:W-:Y:S04]  /*fff0*/  STL [R1+0x28a4], R2 ;  /* 0x0028a40201007387 */ /* 0x0041e80000100800 */
[----:B------:R-:W-:Y:S04]  /*10000*/  STL [R1+0x2c], R25 ;  /* 0x00002c1901007387 */ /* 0x000fe80000100800 */
[----:B0-----:R-:W2:Y:S04]  /*10010*/  LDL.64 R2, [R1+0xe18] ;  /* 0x000e180001027983 */ /* 0x001ea80000100a00 */
[----:B----4-:R-:W-:Y:S04]  /*10020*/  STL [R1+0x2888], R29 ;  /* 0x0028881d01007387 */ /* 0x010fe80000100800 */
[----:B------:R-:W-:Y:S04]  /*10030*/  STL [R1+0x28], R24 ;  /* 0x0000281801007387 */ /* 0x000fe80000100800 */
[----:B---3--:R0:W-:Y:S04]  /*10040*/  STL [R1+0x28a8], R4 ;  /* 0x0028a80401007387 */ /* 0x0081e80000100800 */
[----:B------:R-:W-:Y:S04]  /*10050*/  STL [R1+0x24], R23 ;  /* 0x0000241701007387 */ /* 0x000fe80000100800 */
[----:B0-----:R-:W3:Y:S01]  /*10060*/  LDL.64 R4, [R1+0xe10] ;  /* 0x000e100001047983 */ /* 0x001ee20000100a00 */
[----:B------:R-:W-:-:S05]  /*10070*/  IMAD.WIDE R6, R0, 0x2, R6 ;  /* 0x0000000200067825 */ /* 0x000fca00078e0206 */
[----:B------:R0:W4:Y:S01]  /*10080*/  LDG.E.U16 R8, desc[UR10][R6.64] ;  /* 0x0000000a06087981 */ /* 0x000122000c1e1500 */
[----:B------:R-:W-:-:S04]  /*10090*/  IMAD.WIDE R14, R0, 0x2, R14 ;  /* 0x00000002000e7825 */ /* 0x000fc800078e020e */
[----:B0-----:R-:W-:-:S06]  /*100a0*/  IMAD.WIDE R6, R0, 0x2, R12 ;  /* 0x0000000200067825 */ /* 0x001fcc00078e020c */
[----:B------:R-:W4:Y:S04]  /*100b0*/  LDG.E.U16 R7, desc[UR10][R6.64] ;  /* 0x0000000a06077981 */ /* 0x000f28000c1e1500 */
[----:B------:R5:W4:Y:S02]  /*100c0*/  LDG.E.U16 R6, desc[UR10][R14.64] ;  /* 0x0000000a0e067981 */ /* 0x000b24000c1e1500 */
[----:B-----5:R-:W-:-:S05]  /*100d0*/  IMAD.WIDE R14, R0, 0x2, R10 ;  /* 0x00000002000e7825 */ /* 0x020fca00078e020a */
[----:B------:R2:W5:Y:S02]  /*100e0*/  LDG.E.U16 R20, desc[UR10][R14.64] ;  /* 0x0000000a0e147981 */ /* 0x000564000c1e1500 */
[----:B--2---:R-:W-:-:S05]  /*100f0*/  IMAD.WIDE R14, R0, 0x2, R2 ;  /* 0x00000002000e7825 */ /* 0x004fca00078e0202 */
[----:B------:R3:W2:Y:S02]  /*10100*/  LDG.E.U16 R3, desc[UR10][R14.64] ;  /* 0x0000000a0e037981 */ /* 0x0006a4000c1e1500 */
[----:B---3--:R-:W-:-:S05]  /*10110*/  IMAD.WIDE R14, R0, 0x2, R4 ;  /* 0x00000002000e7825 */ /* 0x008fca00078e0204 */
[----:B------:R-:W3:Y:S04]  /*10120*/  LDG.E.U16 R5, desc[UR10][R14.64] ;  /* 0x0000000a0e057981 */ /* 0x000ee8000c1e1500 */
[----:B------:R-:W-:Y:S04]  /*10130*/  STL [R1+0x20], R22 ;  /* 0x0000201601007387 */ /* 0x000fe80000100800 */
[----:B----4-:R-:W-:Y:S04]  /*10140*/  STL [R1+0x28ac], R8 ;  /* 0x0028ac0801007387 */ /* 0x010fe80000100800 */
[----:B------:R-:W4:Y:S04]  /*10150*/  LDL.64 R12, [R1+0xd98] ;  /* 0x000d9800010c7983 */ /* 0x000f280000100a00 */
[----:B------:R0:W-:Y:S04]  /*10160*/  STL [R1+0x1c], R17 ;  /* 0x00001c1101007387 */ /* 0x0001e80000100800 */
[----:B------:R-:W-:Y:S04]  /*10170*/  STL [R1+0x28b0], R7 ;  /* 0x0028b00701007387 */ /* 0x000fe80000100800 */
[----:B0-----:R-:W4:Y:S04]  /*10180*/  LDL.64 R16, [R1+0xd90] ;  /* 0x000d900001107983 */ /* 0x001f280000100a00 */
[----:B------:R0:W-:Y:S04]  /*10190*/  STL [R1+0x28b4], R6 ;  /* 0x0028b40601007387 */ /* 0x0001e80000100800 */
[----:B------:R-:W4:Y:S04]  /*101a0*/  LDL.64 R18, [R1+0xe88] ;  /* 0x000e880001127983 */ /* 0x000f280000100a00 */
[----:B-----5:R-:W-:Y:S04]  /*101b0*/  STL [R1+0x288c], R20 ;  /* 0x00288c1401007387 */ /* 0x020fe80000100800 */
[----:B------:R-:W5:Y:S04]  /*101c0*/  LDL.64 R10, [R1+0xe80] ;  /* 0x000e8000010a7983 */ /* 0x000f680000100a00 */
[----:B--2---:R1:W-:Y:S04]  /*101d0*/  STL [R1+0x2890], R3 ;  /* 0x0028900301007387 */ /* 0x0043e80000100800 */
[----:B------:R-:W2:Y:S04]  /*101e0*/  LDL.64 R8, [R1+0xe08] ;  /* 0x000e080001087983 */ /* 0x000ea80000100a00 */
[----:B---3--:R3:W-:Y:S04]  /*101f0*/  STL [R1+0x2894], R5 ;  /* 0x0028940501007387 */ /* 0x0087e80000100800 */
[----:B0-----:R-:W2:Y:S04]  /*10200*/  LDL.64 R6, [R1+0xe00] ;  /* 0x000e000001067983 */ /* 0x001ea80000100a00 */
[----:B-1----:R-:W2:Y:S04]  /*10210*/  LDL.64 R2, [R1+0xd80] ;  /* 0x000d800001027983 */ /* 0x002ea80000100a00 */
[----:B---3--:R-:W3:Y:S01]  /*10220*/  LDL.64 R4, [R1+0xd88] ;  /* 0x000d880001047983 */ /* 0x008ee20000100a00 */
[----:B----4-:R-:W-:-:S05]  /*10230*/  IMAD.WIDE R14, R0, 0x2, R12 ;  /* 0x00000002000e7825 */ /* 0x010fca00078e020c */
[----:B------:R0:W4:Y:S02]  /*10240*/  LDG.E.U16 R13, desc[UR10][R14.64] ;  /* 0x0000000a0e0d7981 */ /* 0x000124000c1e1500 */
[----:B0-----:R-:W-:-:S05]  /*10250*/  IMAD.WIDE R14, R0, 0x2, R16 ;  /* 0x00000002000e7825 */ /* 0x001fca00078e0210 */
[----:B------:R0:W4:Y:S02]  /*10260*/  LDG.E.U16 R17, desc[UR10][R14.64] ;  /* 0x0000000a0e117981 */ /* 0x000124000c1e1500 */
[----:B0-----:R-:W-:-:S05]  /*10270*/  IMAD.WIDE R14, R0, 0x2, R18 ;  /* 0x00000002000e7825 */ /* 0x001fca00078e0212 */
[----:B------:R5:W4:Y:S02]  /*10280*/  LDG.E.U16 R19, desc[UR10][R14.64] ;  /* 0x0000000a0e137981 */ /* 0x000b24000c1e1500 */
[----:B-----5:R-:W-:-:S05]  /*10290*/  IMAD.WIDE R14, R0, 0x2, R10 ;  /* 0x00000002000e7825 */ /* 0x020fca00078e020a */
[----:B------:R2:W5:Y:S02]  /*102a0*/  LDG.E.U16 R21, desc[UR10][R14.64] ;  /* 0x0000000a0e157981 */ /* 0x000564000c1e1500 */
[----:B--2---:R-:W-:-:S05]  /*102b0*/  IMAD.WIDE R14, R0, 0x2, R8 ;  /* 0x00000002000e7825 */ /* 0x004fca00078e0208 */
[----:B------:R0:W2:Y:S02]  /*102c0*/  LDG.E.U16 R23, desc[UR10][R14.64] ;  /* 0x0000000a0e177981 */ /* 0x0000a4000c1e1500 */
[----:B0-----:R-:W-:-:S05]  /*102d0*/  IMAD.WIDE R14, R0, 0x2, R6 ;  /* 0x00000002000e7825 */ /* 0x001fca00078e0206 */
[----:B------:R3:W2:Y:S02]  /*102e0*/  LDG.E.U16 R24, desc[UR10][R14.64] ;  /* 0x0000000a0e187981 */ /* 0x0006a4000c1e1500 */
[----:B---3--:R-:W-:-:S05]  /*102f0*/  IMAD.WIDE R14, R0, 0x2, R4 ;  /* 0x00000002000e7825 */ /* 0x008fca00078e0204 */
[----:B------:R0:W3:Y:S02]  /*10300*/  LDG.E.U16 R25, desc[UR10][R14.64] ;  /* 0x0000000a0e197981 */ /* 0x0000e4000c1e1500 */
[----:B0-----:R-:W-:-:S06]  /*10310*/  IMAD.WIDE R14, R0, 0x2, R2 ;  /* 0x00000002000e7825 */ /* 0x001fcc00078e0202 */
[----:B------:R0:W3:Y:S01]  /*10320*/  LDG.E.U16 R15, desc[UR10][R14.64] ;  /* 0x0000000a0e0f7981 */ /* 0x0000e2000c1e1500 */
[----:B------:R-:W0:Y:S01]  /*10330*/  S2R R28, SR_TID.X ;  /* 0x00000000001c7919 */ /* 0x000e220000002100 */
[----:B------:R-:W1:Y:S02]  /*10340*/  S2R R22, SR_TID.X ;  /* 0x0000000000167919 */ /* 0x000e640000002100 */
[----:B----4-:R-:W-:Y:S04]  /*10350*/  STL [R1+0x2898], R13 ;  /* 0x0028980d01007387 */ /* 0x010fe80000100800 */
[----:B------:R-:W-:Y:S04]  /*10360*/  STL [R1+0x289c], R17 ;  /* 0x00289c1101007387 */ /* 0x000fe80000100800 */
[----:B------:R-:W-:Y:S04]  /*10370*/  STL [R1+0x2874], R19 ;  /* 0x0028741301007387 */ /* 0x000fe80000100800 */
[----:B-----5:R-:W-:Y:S01]  /*10380*/  STL [R1+0x2878], R21 ;  /* 0x0028781501007387 */ /* 0x020fe20000100800 */
[----:B0-----:R-:W-:-:S02]  /*10390*/  SHF.L.U32 R14, R28, 0x3, RZ ;  /* 0x000000031c0e7819 */ /* 0x001fc400000006ff */
[----:B------:R-:W-:Y:S02]  /*103a0*/  LOP3.LUT R27, R28, 0x7, RZ, 0xc0, !PT ;  /* 0x000000071c1b7812 */ /* 0x000fe400078ec0ff */
[----:B------:R-:W-:Y:S02]  /*103b0*/  LOP3.LUT R14, R14, 0x30, RZ, 0xc0, !PT ;  /* 0x000000300e0e7812 */ /* 0x000fe400078ec0ff */
[----:B------:R-:W-:-:S03]  /*103c0*/  SHF.L.U32 R26, R28, 0x1, RZ ;  /* 0x000000011c1a7819 */ /* 0x000fc600000006ff */
[C---:B------:R-:W-:Y:S01]  /*103d0*/  IMAD R14, R27.reuse, 0x40, R14 ;  /* 0x000000401b0e7824 */ /* 0x040fe200078e020e */
[----:B------:R-:W-:-:S04]  /*103e0*/  SHF.L.U32 R2, R27, 0x4, RZ ;  /* 0x000000041b027819 */ /* 0x000fc800000006ff */
[--C-:B------:R-:W-:Y:S02]  /*103f0*/  LOP3.LUT R14, R14, 0x10, R26.reuse, 0x78, !PT ;  /* 0x000000100e0e7812 */ /* 0x100fe400078e781a */
[----:B------:R-:W-:Y:S02]  /*10400*/  LOP3.LUT R26, R2, 0x30, R26, 0x78, !PT ;  /* 0x00000030021a7812 */ /* 0x000fe400078e781a */
[----:B-1----:R-:W-:Y:S01]  /*10410*/  LOP3.LUT R3, R22, 0x7f, RZ, 0xc0, !PT ;  /* 0x0000007f16037812 */ /* 0x002fe200078ec0ff */
[----:B--2---:R-:W-:Y:S04]  /*10420*/  STL [R1+0x287c], R23 ;  /* 0x00287c1701007387 */ /* 0x004fe80000100800 */
[----:B------:R-:W-:Y:S04]  /*10430*/  STL [R1+0x2880], R24 ;  /* 0x0028801801007387 */ /* 0x000fe80000100800 */
[----:B---3--:R-:W-:Y:S04]  /*10440*/  STL [R1+0x2884], R25 ;  /* 0x0028841901007387 */ /* 0x008fe80000100800 */
[----:B------:R0:W-:Y:S02]  /*10450*/  STL [R1+0x1600], R0 ;  /* 0x0016000001007387 */ /* 0x0001e40000100800 */
[----:B0-----:R-:W-:-:S04]  /*10460*/  LOP3.LUT R0, R28, 0x60, RZ, 0xc0, !PT ;  /* 0x000000601c007812 */ /* 0x001fc800078ec0ff */
[----:B------:R-:W-:Y:S02]  /*10470*/  LEA R27, R27, R0, 0x2 ;  /* 0x000000001b1b7211 */ /* 0x000fe400078e10ff */
[----:B------:R-:W-:Y:S02]  /*10480*/  LOP3.LUT R0, R28, 0x10, RZ, 0xc0, !PT ;  /* 0x000000101c007812 */ /* 0x000fe400078ec0ff */
[----:B------:R-:W-:Y:S01]  /*10490*/  LEA R28, R27, R26, 0x7 ;  /* 0x0000001a1b1c7211 */ /* 0x000fe200078e38ff */
[----:B------:R-:W-:Y:S04]  /*104a0*/  STL [R1+0x28a0], R15 ;  /* 0x0028a00f01007387 */ /* 0x000fe80000100800 */
[----:B------:R-:W2:Y:S04]  /*104b0*/  LDL.LU R11, [R1+0x4bc] ;  /* 0x0004bc00010b7983 */ /* 0x000ea80000300800 */
[----:B------:R0:W-:Y:S04]  /*104c0*/  STL [R1+0x28b8], R28 ;  /* 0x0028b81c01007387 */ /* 0x0001e80000100800 */
[----:B------:R-:W3:Y:S04]  /*104d0*/  LDL.LU R12, [R1+0x4b8] ;  /* 0x0004b800010c7983 */ /* 0x000ee80000300800 */
[----:B------:R-:W4:Y:S04]  /*104e0*/  LDL.LU R18, [R1+0x484] ;  /* 0x0004840001127983 */ /* 0x000f280000300800 */
[----:B------:R-:W5:Y:S04]  /*104f0*/  LDL.LU R22, [R1+0x480] ;  /* 0x0004800001167983 */ /* 0x000f680000300800 */
[----:B0-----:R-:W3:Y:S04]  /*10500*/  LDL.LU R28, [R1+0x404] ;  /* 0x00040400011c7983 */ /* 0x001ee80000300800 */
[----:B------:R-:W4:Y:S04]  /*10510*/  LDL.LU R27, [R1+0x400] ;  /* 0x00040000011b7983 */ /* 0x000f280000300800 */
[----:B------:R-:W5:Y:S04]  /*10520*/  LDL.LU R26, [R1+0x2dc] ;  /* 0x0002dc00011a7983 */ /* 0x000f680000300800 */
        /* <DEDUP_REMOVED lines=18> */
[----:B------:R-:W5:Y:S01]  /*10650*/  LDL.LU R16, [R1+0x4] ;  /* 0x0000040001107983 */ /* 0x000f620000300800 */
[----:B------:R-:W-:Y:S01]  /*10660*/  IMAD R0, R0, 0x20, R14 ;  /* 0x0000002000007824 */ /* 0x000fe200078e020e */
[----:B------:R-:W-:Y:S01]  /*10670*/  SHF.L.U32 R14, R3, 0x1, RZ ;  /* 0x00000001030e7819 */ /* 0x000fe200000006ff */
[----:B------:R-:W-:Y:S06]  /*10680*/  BAR.SYNC.DEFER_BLOCKING 0x0 ;  /* 0x0000000000007b1d */ /* 0x000fec0000010000 */
[----:B------:R0:W-:Y:S04]  /*10690*/  STL [R1+0x28bc], R3 ;  /* 0x0028bc0301007387 */ /* 0x0001e80000100800 */
[----:B0-----:R-:W5:Y:S04]  /*106a0*/  LDL.LU R3, [R1+0x440] ;  /* 0x0004400001037983 */ /* 0x001f680000300800 */
[----:B--2---:R0:W-:Y:S04]  /*106b0*/  STS.U16 [R14+UR6], R11 ;  /* 0x0000000b0e007988 */ /* 0x0041e80008000406 */
[----:B0-----:R-:W2:Y:S04]  /*106c0*/  LDL.LU R11, [R1+0x28f8] ;  /* 0x0028f800010b7983 */ /* 0x001ea80000300800 */
[----:B------:R-:W-:Y:S04]  /*106d0*/  STL [R1+0x130], R0 ;  /* 0x0001300001007387 */ /* 0x000fe80000100800 */
[----:B------:R0:W-:Y:S04]  /*106e0*/  STL [R1+0x28cc], R0 ;  /* 0x0028cc0001007387 */ /* 0x0001e80000100800 */
[----:B---3--:R1:W-:Y:S04]  /*106f0*/  STS.U16 [R14+UR6+0x100], R12 ;  /* 0x0001000c0e007988 */ /* 0x0083e80008000406 */
[----:B----4-:R3:W-:Y:S04]  /*10700*/  STS.U16 [R14+UR6+0x1000], R18 ;  /* 0x001000120e007988 */ /* 0x0107e80008000406 */
[----:B0-----:R-:W4:Y:S04]  /*10710*/  LDL.LU R0, [R1+0x444] ;  /* 0x0004440001007983 */ /* 0x001f280000300800 */
[----:B-1----:R-:W2:Y:S04]  /*10720*/  LDL.LU R12, [R1+0x28f4] ;  /* 0x0028f400010c7983 */ /* 0x002ea80000300800 */
[----:B---3--:R-:W3:Y:S04]  /*10730*/  LDL.LU R18, [R1+0x28f0] ;  /* 0x0028f00001127983 */ /* 0x008ee80000300800 */
[----:B-----5:R0:W-:Y:S04]  /*10740*/  STS.U16 [R14+UR6+0x1100], R22 ;  /* 0x001100160e007988 */ /* 0x0201e80008000406 */
[----:B0-----:R-:W5:Y:S04]  /*10750*/  LDL.LU R22, [R1+0x28ec] ;  /* 0x0028ec0001167983 */ /* 0x001f680000300800 */
[----:B------:R0:W-:Y:S04]  /*10760*/  STS.U16 [R14+UR6+0xd100], R16 ;  /* 0x00d100100e007988 */ /* 0x0001e80008000406 */
[----:B0-----:R-:W2:Y:S04]  /*10770*/  LDL.LU R16, [R1+0x47c] ;  /* 0x00047c0001107983 */ /* 0x001ea80000300800 */
[----:B------:R-:W-:Y:S04]  /*10780*/  STS.U16 [R14+UR6+0xc100], R9 ;  /* 0x00c100090e007988 */ /* 0x000fe80008000406 */
[----:B------:R-:W-:Y:S04]  /*10790*/  STS.U16 [R14+UR6+0x3000], R28 ;  /* 0x0030001c0e007988 */ /* 0x000fe80008000406 */
[----:B------:R-:W-:Y:S04]  /*107a0*/  STS.U16 [R14+UR6+0x2100], R3 ;  /* 0x002100030e007988 */ /* 0x000fe80008000406 */
[----:B------:R-:W-:Y:S04]  /*107b0*/  STS.U16 [R14+UR6+0xd000], R10 ;  /* 0x00d0000a0e007988 */ /* 0x000fe80008000406 */
[----:B------:R-:W-:Y:S04]  /*107c0*/  STS.U16 [R14+UR6+0x3100], R27 ;  /* 0x0031001b0e007988 */ /* 0x000fe80008000406 */
[----:B--2---:R0:W-:Y:S04]  /*107d0*/  STL [R1+0x28e8], R16 ;  /* 0x0028e81001007387 */ /* 0x0041e80000100800 */
[----:B0-----:R-:W2:Y:S04]  /*107e0*/  LDL.LU R16, [R1+0x80] ;  /* 0x0000800001107983 */ /* 0x001ea80000300800 */
[----:B----4-:R0:W-:Y:S04]  /*107f0*/  STS.U16 [R14+UR6+0x2000], R0 ;  /* 0x002000000e007988 */ /* 0x0101e80008000406 */
[----:B------:R-:W4:Y:S04]  /*10800*/  LDL.LU R9, [R1+0x438] ;  /* 0x0004380001097983 */ /* 0x000f280000300800 */
[----:B0-----:R-:W4:Y:S04]  /*10810*/  LDL.LU R0, [R1+0x3fc] ;  /* 0x0003fc0001007983 */ /* 0x001f280000300800 */
[----:B------:R-:W4:Y:S04]  /*10820*/  LDL.LU R3, [R1+0x3f8] ;  /* 0x0003f80001037983 */ /* 0x000f280000300800 */
[----:B------:R-:W4:Y:S04]  /*10830*/  LDL.LU R28, [R1+0x2e4] ;  /* 0x0002e400011c7983 */ /* 0x000f280000300800 */
[----:B------:R-:W4:Y:S04]  /*10840*/  LDL.LU R10, [R1+0x2e0] ;  /* 0x0002e000010a7983 */ /* 0x000f280000300800 */
[----:B------:R0:W-:Y:S04]  /*10850*/  STS.U16 [R14+UR6+0x4000], R26 ;  /* 0x0040001a0e007988 */ /* 0x0001e80008000406 */
[----:B------:R-:W4:Y:S04]  /*10860*/  LDL.LU R27, [R1+0x284] ;  /* 0x00028400011b7983 */ /* 0x000f280000300800 */
        /* <DEDUP_REMOVED lines=29> */
[----:B------:R3:W-:Y:S04]  /*10a40*/  STS.U16 [R14+UR6+0xb100], R29 ;  /* 0x00b1001d0e007988 */ /* 0x0007e80008000406 */
[----:B0-----:R-:W4:Y:S01]  /*10a50*/  LDL.LU R4, [R1+0xac] ;  /* 0x0000ac0001047983 */ /* 0x001f220000300800 */
[----:B-1----:R-:W-:-:S03]  /*10a60*/  LOP3.LUT R12, R14, 0x10, RZ, 0x3c, !PT ;  /* 0x000000100e0c7812 */ /* 0x002fc600078e3cff */
[----:B------:R0:W-:Y:S04]  /*10a70*/  STS.U16 [R14+UR6+0xc000], R2 ;  /* 0x00c000020e007988 */ /* 0x0001e80008000406 */
[----:B---3--:R-:W3:Y:S04]  /*10a80*/  LDL.LU R29, [R1+0x78] ;  /* 0x00007800011d7983 */ /* 0x008ee80000300800 */
[----:B-----5:R1:W-:Y:S04]  /*10a90*/  STS.U16 [R14+UR6+0xe000], R22 ;  /* 0x00e000160e007988 */ /* 0x0203e80008000406 */
[----:B0-----:R-:W5:Y:S04]  /*10aa0*/  LDL.LU R2, [R1+0x74] ;  /* 0x0000740001027983 */ /* 0x001f680000300800 */
[----:B------:R0:W-:Y:S04]  /*10ab0*/  STS.U16 [R14+UR6+0xe100], R18 ;  /* 0x00e100120e007988 */ /* 0x0001e80008000406 */
[----:B-1----:R-:W3:Y:S04]  /*10ac0*/  LDL.LU R22, [R1+0x43c] ;  /* 0x00043c0001167983 */ /* 0x002ee80000300800 */
[----:B------:R1:W-:Y:S04]  /*10ad0*/  STS.U16 [R14+UR6+0xf100], R11 ;  /* 0x00f1000b0e007988 */ /* 0x0003e80008000406 */
[----:B0-----:R-:W3:Y:S04]  /*10ae0*/  LDL.LU R18, [R1+0x478] ;  /* 0x0004780001127983 */ /* 0x001ee80000300800 */
[----:B-1----:R-:W3:Y:S04]  /*10af0*/  LDL.LU R11, [R1+0x7c] ;  /* 0x00007c00010b7983 */ /* 0x002ee80000300800 */
[----:B--2---:R0:W-:Y:S04]  /*10b00*/  STS.U16 [R12+UR6+0x200], R16 ;  /* 0x000200100c007988 */ /* 0x0041e80008000406 */
[----:B0-----:R-:W2:Y:S04]  /*10b10*/  LDL.LU R16, [R1+0x28e8] ;  /* 0x0028e80001107983 */ /* 0x001ea80000300800 */
[----:B----4-:R-:W-:Y:S04]  /*10b20*/  STS.U16 [R12+UR6+0x2300], R9 ;  /* 0x002300090c007988 */ /* 0x010fe80008000406 */
[----:B------:R-:W-:Y:S04]  /*10b30*/  STS.U16 [R12+UR6+0x4300], R10 ;  /* 0x0043000a0c007988 */ /* 0x000fe80008000406 */
[----:B-----5:R-:W-:Y:S04]  /*10b40*/  STS.U16 [R12+UR6+0xd300], R2 ;  /* 0x00d300020c007988 */ /* 0x020fe80008000406 */
[----:B---3--:R0:W-:Y:S02]  /*10b50*/  STS.U16 [R12+UR6+0x300], R11 ;  /* 0x0003000b0c007988 */ /* 0x0081e40008000406 */
[----:B0-----:R-:W-:-:S02]  /*10b60*/  LOP3.LUT R11, R14, 0x20, RZ, 0x3c, !PT ;  /* 0x000000200e0b7812 */ /* 0x001fc400078e3cff */
[----:B--2---:R0:W-:Y:S04]  /*10b70*/  STS.U16 [R12+UR6+0x1200], R16 ;  /* 0x001200100c007988 */ /* 0x0041e80008000406 */
[----:B0-----:R-:W2:Y:S04]  /*10b80*/  LDL.LU R16, [R1+0x5c] ;  /* 0x00005c0001107983 */ /* 0x001ea80000300800 */
[----:B------:R-:W3:Y:S04]  /*10b90*/  LDL.LU R9, [R1+0x58] ;  /* 0x0000580001097983 */ /* 0x000ee80000300800 */
[----:B------:R-:W4:Y:S04]  /*10ba0*/  LDL.LU R10, [R1+0x54] ;  /* 0x00005400010a7983 */ /* 0x000f280000300800 */
[----:B------:R-:W5:Y:S04]  /*10bb0*/  LDL.LU R2, [R1+0x50] ;  /* 0x0000500001027983 */ /* 0x000f680000300800 */
[----:B------:R0:W-:Y:S04]  /*10bc0*/  STL [R1+0x28e4], R14 ;  /* 0x0028e40e01007387 */ /* 0x0001e80000100800 */
[----:B0-----:R-:W4:Y:S04]  /*10bd0*/  LDL.LU R14, [R1+0x4b4] ;  /* 0x0004b400010e7983 */ /* 0x001f280000300800 */
[----:B------:R0:W-:Y:S04]  /*10be0*/  STS.U16 [R12+UR6+0x1300], R18 ;  /* 0x001300120c007988 */ /* 0x0001e80008000406 */
[----:B------:R-:W-:Y:S04]  /*10bf0*/  STS.U16 [R12+UR6+0x2200], R22 ;  /* 0x002200160c007988 */ /* 0x000fe80008000406 */
[----:B------:R-:W-:Y:S04]  /*10c00*/  STS.U16 [R12+UR6+0x3200], R0 ;  /* 0x003200000c007988 */ /* 0x000fe80008000406 */
[----:B0-----:R-:W4:Y:S04]  /*10c10*/  LDL.LU R18, [R1+0x474] ;  /* 0x0004740001127983 */ /* 0x001f280000300800 */
[----:B------:R-:W-:Y:S04]  /*10c20*/  STS.U16 [R12+UR6+0x3300], R3 ;  /* 0x003300030c007988 */ /* 0x000fe80008000406 */
        /* <DEDUP_REMOVED lines=18> */
[----:B--2---:R0:W-:Y:S04]  /*10d50*/  STS.U16 [R12+UR6+0xe200], R16 ;  /* 0x00e200100c007988 */ /* 0x0041e80008000406 */
[----:B---3--:R1:W-:Y:S04]  /*10d60*/  STS.U16 [R12+UR6+0xe300], R9 ;  /* 0x00e300090c007988 */ /* 0x0083e80008000406 */
[----:B0-----:R-:W2:Y:S04]  /*10d70*/  LDL.LU R16, [R1+0x470] ;  /* 0x0004700001107983 */ /* 0x001ea80000300800 */
[----:B------:R-:W3:Y:S04]  /*10d80*/  LDL.LU R22, [R1+0x434] ;  /* 0x0004340001167983 */ /* 0x000ee80000300800 */
[----:B------:R-:W3:Y:S04]  /*10d90*/  LDL.LU R0, [R1+0x430] ;  /* 0x0004300001007983 */ /* 0x000ee80000300800 */
[----:B------:R-:W3:Y:S04]  /*10da0*/  LDL.LU R3, [R1+0x3f4] ;  /* 0x0003f40001037983 */ /* 0x000ee80000300800 */
[----:B-1----:R-:W3:Y:S04]  /*10db0*/  LDL.LU R9, [R1+0x3f0] ;  /* 0x0003f00001097983 */ /* 0x002ee80000300800 */
[----:B------:R-:W3:Y:S04]  /*10dc0*/  LDL.LU R28, [R1+0x2c8] ;  /* 0x0002c800011c7983 */ /* 0x000ee80000300800 */
        /* <DEDUP_REMOVED lines=16> */
[----:B----4-:R0:W-:Y:S04]  /*10ed0*/  STS.U16 [R12+UR6+0xf200], R10 ;  /* 0x00f2000a0c007988 */ /* 0x0101e80008000406 */
[----:B------:R-:W4:Y:S04]  /*10ee0*/  LDL.LU R29, [R1+0xb4] ;  /* 0x0000b400011d7983 */ /* 0x000f280000300800 */
[----:B-----5:R1:W-:Y:S04]  /*10ef0*/  STS.U16 [R12+UR6+0xf300], R2 ;  /* 0x00f300020c007988 */ /* 0x0203e80008000406 */
[----:B0-----:R-:W5:Y:S04]  /*10f00*/  LDL.LU R10, [R1+0x68] ;  /* 0x00006800010a7983 */ /* 0x001f680000300800 */
[----:B------:R0:W-:Y:S04]  /*10f10*/  STS.U16 [R11+UR6+0x400], R14 ;  /* 0x0004000e0b007988 */ /* 0x0001e80008000406 */
[----:B-1----:R-:W4:Y:S04]  /*10f20*/  LDL.LU R12, [R1+0x4b0] ;  /* 0x0004b000010c7983 */ /* 0x002f280000300800 */
[----:B------:R-:W4:Y:S04]  /*10f30*/  LDL.LU R2, [R1+0x64] ;  /* 0x0000640001027983 */ /* 0x000f280000300800 */
[----:B0-----:R-:W4:Y:S04]  /*10f40*/  LDL.LU R14, [R1+0x28e4] ;  /* 0x0028e400010e7983 */ /* 0x001f280000300800 */
[----:B--2---:R0:W-:Y:S04]  /*10f50*/  STS.U16 [R11+UR6+0x1500], R16 ;  /* 0x001500100b007988 */ /* 0x0041e80008000406 */
[----:B0-----:R-:W2:Y:S04]  /*10f60*/  LDL.LU R16, [R1+0x48] ;  /* 0x0000480001107983 */ /* 0x001ea80000300800 */
[----:B---3--:R0:W-:Y:S04]  /*10f70*/  STS.U16 [R11+UR6+0x3500], R9 ;  /* 0x003500090b007988 */ /* 0x0081e80008000406 */
[----:B0-----:R-:W3:Y:S04]  /*10f80*/  LDL.LU R9, [R1+0x44] ;  /* 0x0000440001097983 */ /* 0x001ee80000300800 */
[----:B-----5:R0:W-:Y:S04]  /*10f90*/  STS.U16 [R11+UR6+0xd400], R10 ;  /* 0x00d4000a0b007988 */ /* 0x0201e80008000406 */
[----:B----4-:R1:W-:Y:S04]  /*10fa0*/  STS.U16 [R11+UR6+0x500], R12 ;  /* 0x0005000c0b007988 */ /* 0x0103e80008000406 */
[----:B0-----:R-:W4:Y:S01]  /*10fb0*/  LDL.LU R10, [R1+0x40] ;  /* 0x00004000010a7983 */ /* 0x001f220000300800 */
[----:B-1----:R-:W-:-:S05]  /*10fc0*/  LOP3.LUT R12, R14, 0x30, RZ, 0x3c, !PT ;  /* 0x000000300e0c7812 */ /* 0x002fca00078e3cff */
[----:B------:R0:W-:Y:S04]  /*10fd0*/  STL [R1+0x28e0], R12 ;  /* 0x0028e00c01007387 */ /* 0x0001e80000100800 */
[----:B0-----:R-:W5:Y:S04]  /*10fe0*/  LDL.LU R12, [R1+0x3c] ;  /* 0x00003c00010c7983 */ /* 0x001f680000300800 */
[----:B------:R0:W-:Y:S04]  /*10ff0*/  STL [R1+0x28dc], R14 ;  /* 0x0028dc0e01007387 */ /* 0x0001e80000100800 */
[----:B------:R1:W-:Y:S04]  /*11000*/  STS.U16 [R11+UR6+0x1400], R18 ;  /* 0x001400120b007988 */ /* 0x0003e80008000406 */
[----:B------:R1:W-:Y:S04]  /*11010*/  STS.U16 [R11+UR6+0x2400], R22 ;  /* 0x002400160b007988 */ /* 0x0003e80008000406 */
[----:B0-----:R-:W5:Y:S04]  /*11020*/  LDL.LU R14, [R1+0x4ac] ;  /* 0x0004ac00010e7983 */ /* 0x001f680000300800 */
[----:B-1----:R-:W5:Y:S04]  /*11030*/  LDL.LU R18, [R1+0x46c] ;  /* 0x00046c0001127983 */ /* 0x002f680000300800 */
[----:B------:R-:W5:Y:S04]  /*11040*/  LDL.LU R22, [R1+0x468] ;  /* 0x0004680001167983 */ /* 0x000f680000300800 */
        /* <DEDUP_REMOVED lines=22> */
[----:B0-----:R-:W2:Y:S04]  /*111b0*/  LDL.LU R16, [R1+0x42c] ;  /* 0x00042c0001107983 */ /* 0x001ea80000300800 */
[----:B------:R-:W2:Y:S04]  /*111c0*/  LDL.LU R0, [R1+0x428] ;  /* 0x0004280001007983 */ /* 0x000ea80000300800 */
        /* <DEDUP_REMOVED lines=19> */
[----:B---3--:R0:W-:Y:S04]  /*11300*/  STS.U16 [R11+UR6+0xe500], R9 ;  /* 0x00e500090b007988 */ /* 0x0081e80008000406 */
[----:B------:R-:W3:Y:S04]  /*11310*/  LDL.LU R29, [R1+0x94] ;  /* 0x00009400011d7983 */ /* 0x000ee80000300800 */
[----:B----4-:R1:W-:Y:S04]  /*11320*/  STS.U16 [R11+UR6+0xf400], R10 ;  /* 0x00f4000a0b007988 */ /* 0x0103e80008000406 */
[----:B0-----:R-:W4:Y:S04]  /*11330*/  LDL.LU R9, [R1+0x60] ;  /* 0x0000600001097983 */ /* 0x001f280000300800 */
[----:B-1----:R-:W2:Y:S04]  /*11340*/  LDL.LU R10, [R1+0x4c] ;  /* 0x00004c00010a7983 */ /* 0x002ea80000300800 */
[----:B-----5:R0:W-:Y:S04]  /*11350*/  STS.U16 [R11+UR6+0xf500], R12 ;  /* 0x00f5000c0b007988 */ /* 0x0201e80008000406 */
[----:B0-----:R-:W5:Y:S04]  /*11360*/  LDL.LU R12, [R1+0x28e0] ;  /* 0x0028e000010c7983 */ /* 0x001f680000300800 */
[----:B------:R-:W2:Y:S04]  /*11370*/  LDL.LU R11, [R1+0x4a8] ;  /* 0x0004a800010b7983 */ /* 0x000ea80000300800 */
[----:B-----5:R0:W-:Y:S04]  /*11380*/  STS.U16 [R12+UR6+0x600], R14 ;  /* 0x0006000e0c007988 */ /* 0x0201e80008000406 */
[----:B0-----:R-:W5:Y:S04]  /*11390*/  LDL.LU R14, [R1+0x28dc] ;  /* 0x0028dc00010e7983 */ /* 0x001f680000300800 */
[----:B--2---:R-:W-:Y:S04]  /*113a0*/  STS.U16 [R12+UR6+0x700], R11 ;  /* 0x0007000b0c007988 */ /* 0x004fe80008000406 */
[----:B------:R0:W-:Y:S04]  /*113b0*/  STS.U16 [R12+UR6+0x2600], R16 ;  /* 0x002600100c007988 */ /* 0x0001e80008000406 */
[----:B------:R1:W-:Y:S04]  /*113c0*/  STS.U16 [R12+UR6+0xb700], R2 ;  /* 0x00b700020c007988 */ /* 0x0003e80008000406 */
[----:B0-----:R-:W2:Y:S04]  /*113d0*/  LDL.LU R16, [R1+0x30] ;  /* 0x0000300001107983 */ /* 0x001ea80000300800 */
[----:B-1----:R-:W2:Y:S01]  /*113e0*/  LDL.LU R2, [R1+0x2c] ;  /* 0x00002c0001027983 */ /* 0x002ea20000300800 */
[----:B-----5:R-:W-:-:S05]  /*113f0*/  LOP3.LUT R11, R14, 0x40, RZ, 0x3c, !PT ;  /* 0x000000400e0b7812 */ /* 0x020fca00078e3cff */
[----:B------:R0:W-:Y:S04]  /*11400*/  STL [R1+0x28d4], R11 ;  /* 0x0028d40b01007387 */ /* 0x0001e80000100800 */
[----:B0-----:R-:W5:Y:S04]  /*11410*/  LDL.LU R11, [R1+0x24] ;  /* 0x00002400010b7983 */ /* 0x001f680000300800 */
[----:B------:R-:W-:Y:S04]  /*11420*/  STS.U16 [R12+UR6+0x2700], R0 ;  /* 0x002700000c007988 */ /* 0x000fe80008000406 */
[----:B----4-:R-:W-:Y:S04]  /*11430*/  STS.U16 [R12+UR6+0xd600], R9 ;  /* 0x00d600090c007988 */ /* 0x010fe80008000406 */
[----:B------:R-:W-:Y:S04]  /*11440*/  STS.U16 [R12+UR6+0xd700], R10 ;  /* 0x00d7000a0c007988 */ /* 0x000fe80008000406 */
[----:B--2---:R-:W-:Y:S04]  /*11450*/  STS.U16 [R12+UR6+0xe600], R16 ;  /* 0x00e600100c007988 */ /* 0x004fe80008000406 */
[----:B------:R-:W-:Y:S04]  /*11460*/  STS.U16 [R12+UR6+0x1600], R18 ;  /* 0x001600120c007988 */ /* 0x000fe80008000406 */
[----:B-----5:R0:W-:Y:S04]  /*11470*/  STL [R1+0x28d8], R11 ;  /* 0x0028d80b01007387 */ /* 0x0201e80000100800 */
[----:B0-----:R-:W2:Y:S04]  /*11480*/  LDL.LU R11, [R1+0x28] ;  /* 0x00002800010b7983 */ /* 0x001ea80000300800 */
[----:B------:R0:W-:Y:S04]  /*11490*/  STL [R1+0x28d0], R14 ;  /* 0x0028d00e01007387 */ /* 0x0001e80000100800 */
[----:B------:R1:W-:Y:S04]  /*114a0*/  STS.U16 [R12+UR6+0x1700], R22 ;  /* 0x001700160c007988 */ /* 0x0003e80008000406 */
[----:B0-----:R-:W4:Y:S04]  /*114b0*/  LDL.LU R14, [R1+0x4a4] ;  /* 0x0004a400010e7983 */ /* 0x001f280000300800 */
[----:B------:R-:W5:Y:S04]  /*114c0*/  LDL.LU R0, [R1+0x4a0] ;  /* 0x0004a00001007983 */ /* 0x000f680000300800 */
[----:B------:R-:W4:Y:S04]  /*114d0*/  LDL.LU R9, [R1+0x464] ;  /* 0x0004640001097983 */ /* 0x000f280000300800 */
[----:B------:R-:W4:Y:S04]  /*114e0*/  LDL.LU R10, [R1+0x460] ;  /* 0x00046000010a7983 */ /* 0x000f280000300800 */
[----:B------:R-:W4:Y:S04]  /*114f0*/  LDL.LU R16, [R1+0x424] ;  /* 0x0004240001107983 */ /* 0x000f280000300800 */
[----:B------:R-:W4:Y:S04]  /*11500*/  LDL.LU R18, [R1+0x3e4] ;  /* 0x0003e40001127983 */ /* 0x000f280000300800 */
        /* <DEDUP_REMOVED lines=22> */
[----:B---3--:R1:W-:Y:S04]  /*11670*/  STS.U16 [R12+UR6+0xc700], R29 ;  /* 0x00c7001d0c007988 */ /* 0x0083e80008000406 */
[----:B0-----:R-:W3:Y:S04]  /*11680*/  LDL.LU R17, [R1+0x16c] ;  /* 0x00016c0001117983 */ /* 0x001ee80000300800 */
[----:B------:R0:W-:Y:S04]  /*11690*/  STS.U16 [R12+UR6+0x8700], R13 ;  /* 0x0087000d0c007988 */ /* 0x0001e80008000406 */
[----:B-1----:R-:W3:Y:S04]  /*116a0*/  LDL.LU R29, [R1+0x144] ;  /* 0x00014400011d7983 */ /* 0x002ee80000300800 */
[----:B------:R1:W-:Y:S04]  /*116b0*/  STS.U16 [R12+UR6+0x9600], R5 ;  /* 0x009600050c007988 */ /* 0x0003e80008000406 */
        /* <DEDUP_REMOVED lines=13> */
[----:B-1----:R-:W3:Y:S04]  /*11790*/  LDL.LU R2, [R1+0x34] ;  /* 0x0000340001027983 */ /* 0x002ee80000300800 */
[----:B--2---:R0:W-:Y:S04]  /*117a0*/  STS.U16 [R12+UR6+0xf600], R11 ;  /* 0x00f6000b0c007988 */ /* 0x0041e80008000406 */
[----:B0-----:R-:W2:Y:S04]  /*117b0*/  LDL.LU R11, [R1+0x28d8] ;  /* 0x0028d800010b7983 */ /* 0x001ea80000300800 */
[----:B--2---:R0:W-:Y:S04]  /*117c0*/  STS.U16 [R12+UR6+0xf700], R11 ;  /* 0x00f7000b0c007988 */ /* 0x0041e80008000406 */
[----:B0-----:R-:W4:Y:S04]  /*117d0*/  LDL.LU R11, [R1+0x28d4] ;  /* 0x0028d400010b7983 */ /* 0x001f280000300800 */
[----:B------:R-:W2:Y:S04]  /*117e0*/  LDL.LU R12, [R1+0x420] ;  /* 0x00042000010c7983 */ /* 0x000ea80000300800 */
[----:B----4-:R0:W-:Y:S04]  /*117f0*/  STS.U16 [R11+UR6+0x800], R14 ;  /* 0x0008000e0b007988 */ /* 0x0101e80008000406 */
[----:B-----5:R1:W-:Y:S04]  /*11800*/  STS.U16 [R11+UR6+0x900], R0 ;  /* 0x000900000b007988 */ /* 0x0203e80008000406 */
[----:B------:R4:W-:Y:S04]  /*11810*/  STS.U16 [R11+UR6+0x1800], R9 ;  /* 0x001800090b007988 */ /* 0x0009e80008000406 */
[----:B0-----:R-:W5:Y:S04]  /*11820*/  LDL.LU R14, [R1+0x28d0] ;  /* 0x0028d000010e7983 */ /* 0x001f680000300800 */
[----:B-1----:R-:W5:Y:S04]  /*11830*/  LDL.LU R0, [R1+0x28cc] ;  /* 0x0028cc0001007983 */ /* 0x002f680000300800 */
[----:B----4-:R-:W4:Y:S04]  /*11840*/  LDL.LU R9, [R1+0x28c8] ;  /* 0x0028c80001097983 */ /* 0x010f280000300800 */
[----:B------:R0:W-:Y:S04]  /*11850*/  STS.U16 [R11+UR6+0x1900], R10 ;  /* 0x0019000a0b007988 */ /* 0x0001e80008000406 */
[----:B------:R1:W-:Y:S04]  /*11860*/  STS.U16 [R11+UR6+0x2800], R16 ;  /* 0x002800100b007988 */ /* 0x0003e80008000406 */
[----:B---3--:R3:W-:Y:S04]  /*11870*/  STS.U16 [R11+UR6+0x9900], R29 ;  /* 0x0099001d0b007988 */ /* 0x0087e80008000406 */
[----:B0-----:R-:W4:Y:S04]  /*11880*/  LDL.LU R10, [R1+0x28c4] ;  /* 0x0028c400010a7983 */ /* 0x001f280000300800 */
[----:B-1----:R-:W4:Y:S04]  /*11890*/  LDL.LU R16, [R1+0x28c0] ;  /* 0x0028c00001107983 */ /* 0x002f280000300800 */
[----:B---3--:R-:W3:Y:S04]  /*118a0*/  LDL.LU R29, [R1+0x1c] ;  /* 0x00001c00011d7983 */ /* 0x008ee80000300800 */
[----:B------:R0:W-:Y:S04]  /*118b0*/  STS.U16 [R11+UR6+0x4800], R3 ;  /* 0x004800030b007988 */ /* 0x0001e80008000406 */
[----:B0-----:R-:W3:Y:S04]  /*118c0*/  LDL.LU R3, [R1+0x49c] ;  /* 0x00049c0001037983 */ /* 0x001ee80000300800 */
[----:B------:R0:W-:Y:S04]  /*118d0*/  STS.U16 [R11+UR6+0x4900], R28 ;  /* 0x0049001c0b007988 */ /* 0x0001e80008000406 */
[----:B------:R1:W-:Y:S04]  /*118e0*/  STS.U16 [R11+UR6+0xb900], R6 ;  /* 0x00b900060b007988 */ /* 0x0003e80008000406 */
[----:B------:R2:W-:Y:S04]  /*118f0*/  STS.U16 [R11+UR6+0xc800], R7 ;  /* 0x00c800070b007988 */ /* 0x0005e80008000406 */
[----:B0-----:R-:W3:Y:S04]  /*11900*/  LDL.LU R28, [R1+0x498] ;  /* 0x00049800011c7983 */ /* 0x001ee80000300800 */
[----:B-1----:R-:W3:Y:S04]  /*11910*/  LDL.LU R6, [R1+0x45c] ;  /* 0x00045c0001067983 */ /* 0x002ee80000300800 */
[----:B------:R0:W-:Y:S04]  /*11920*/  STS.U16 [R11+UR6+0xc900], R8 ;  /* 0x00c900080b007988 */ /* 0x0001e80008000406 */
[----:B--2---:R-:W2:Y:S04]  /*11930*/  LDL.LU R7, [R1+0x458] ;  /* 0x0004580001077983 */ /* 0x004ea80000300800 */
[----:B------:R1:W-:Y:S04]  /*11940*/  STS.U16 [R11+UR6+0xd800], R4 ;  /* 0x00d800040b007988 */ /* 0x0003e80008000406 */
[----:B0-----:R-:W2:Y:S04]  /*11950*/  LDL.LU R8, [R1+0x41c] ;  /* 0x00041c0001087983 */ /* 0x001ea80000300800 */
[----:B------:R0:W-:Y:S04]  /*11960*/  STS.U16 [R11+UR6+0xd900], R2 ;  /* 0x00d900020b007988 */ /* 0x0001e80008000406 */
[----:B-1----:R-:W2:Y:S04]  /*11970*/  LDL.LU R4, [R1+0x418] ;  /* 0x0004180001047983 */ /* 0x002ea80000300800 */
[----:B0-----:R-:W2:Y:S04]  /*11980*/  LDL.LU R2, [R1+0x2fc] ;  /* 0x0002fc0001027983 */ /* 0x001ea80000300800 */
[----:B------:R0:W-:Y:S04]  /*11990*/  STS.U16 [R11+UR6+0x2900], R12 ;  /* 0x0029000c0b007988 */ /* 0x0001e80008000406 */
[----:B------:R1:W-:Y:S04]  /*119a0*/  STS.U16 [R11+UR6+0x3800], R18 ;  /* 0x003800120b007988 */ /* 0x0003e80008000406 */
[----:B------:R1:W-:Y:S04]  /*119b0*/  STS.U16 [R11+UR6+0x3900], R22 ;  /* 0x003900160b007988 */ /* 0x0003e80008000406 */
[----:B0-----:R-:W2:Y:S04]  /*119c0*/  LDL.LU R12, [R1+0x244] ;  /* 0x00024400010c7983 */ /* 0x001ea80000300800 */
[----:B-1----:R-:W2:Y:S04]  /*119d0*/  LDL.LU R18, [R1+0x228] ;  /* 0x0002280001127983 */ /* 0x002ea80000300800 */
[----:B------:R0:W-:Y:S04]  /*119e0*/  STS.U16 [R11+UR6+0x5800], R27 ;  /* 0x0058001b0b007988 */ /* 0x0001e80008000406 */
[----:B------:R-:W2:Y:S04]  /*119f0*/  LDL.LU R22, [R1+0x224] ;  /* 0x0002240001167983 */ /* 0x000ea80000300800 */
[----:B------:R1:W-:Y:S04]  /*11a00*/  STS.U16 [R11+UR6+0x5900], R26 ;  /* 0x0059001a0b007988 */ /* 0x0003e80008000406 */
[----:B0-----:R-:W2:Y:S04]  /*11a10*/  LDL.LU R27, [R1+0x1e8] ;  /* 0x0001e800011b7983 */ /* 0x001ea80000300800 */
[----:B------:R0:W-:Y:S04]  /*11a20*/  STS.U16 [R11+UR6+0x6800], R15 ;  /* 0x0068000f0b007988 */ /* 0x0001e80008000406 */
[----:B-1----:R-:W2:Y:S04]  /*11a30*/  LDL.LU R26, [R1+0x1c8] ;  /* 0x0001c800011a7983 */ /* 0x002ea80000300800 */
        /* <DEDUP_REMOVED lines=18> */
[----:B-1----:R-:W2:Y:S01]  /*11b60*/  LDL.LU R20, [R1+0x9c] ;  /* 0x00009c0001147983 */ /* 0x002ea20000300800 */
[----:B-----5:R-:W-:-:S03]  /*11b70*/  LOP3.LUT R14, R14, 0x50, RZ, 0x3c, !PT ;  /* 0x000000500e0e7812 */ /* 0x020fc600078e3cff */
[----:B----4-:R-:W-:Y:S04]  /*11b80*/  STS.U16 [R11+UR6+0xf900], R9 ;  /* 0x00f900090b007988 */ /* 0x010fe80008000406 */
[----:B------:R-:W-:Y:S04]  /*11b90*/  STS.U16 [R11+UR6+0xf800], R10 ;  /* 0x00f8000a0b007988 */ /* 0x000fe80008000406 */
[----:B------:R-:W-:Y:S04]  /*11ba0*/  STS.U16 [R11+UR6+0xe900], R16 ;  /* 0x00e900100b007988 */ /* 0x000fe80008000406 */
[----:B---3--:R0:W-:Y:S04]  /*11bb0*/  STS.U16 [R11+UR6+0xe800], R29 ;  /* 0x00e8001d0b007988 */ /* 0x0081e80008000406 */
[----:B0-----:R-:W3:Y:S04]  /*11bc0*/  LDL.LU R29, [R1+0x20] ;  /* 0x00002000011d7983 */ /* 0x001ee80000300800 */
[----:B------:R-:W4:Y:S04]  /*11bd0*/  LDL.LU R16, [R1+0x254] ;  /* 0x0002540001107983 */ /* 0x000f280000300800 */
[----:B------:R-:W5:Y:S04]  /*11be0*/  LDL.LU R10, [R1+0x2a0] ;  /* 0x0002a000010a7983 */ /* 0x000f680000300800 */
[----:B------:R-:W5:Y:S04]  /*11bf0*/  LDL.LU R9, [R1+0x2f8] ;  /* 0x0002f80001097983 */ /* 0x000f680000300800 */
[----:B------:R-:W5:Y:S04]  /*11c00*/  LDL.LU R11, [R1+0x2a4] ;  /* 0x0002a400010b7983 */ /* 0x000f680000300800 */
[----:B------:R0:W-:Y:S04]  /*11c10*/  STS.U16 [R14+UR6+0xa00], R3 ;  /* 0x000a00030e007988 */ /* 0x0001e80008000406 */
[----:B0-----:R-:W5:Y:S04]  /*11c20*/  LDL.LU R3, [R1+0x28bc] ;  /* 0x0028bc0001037983 */ /* 0x001f680000300800 */
[----:B------:R0:W-:Y:S04]  /*11c30*/  STS.U16 [R14+UR6+0xb00], R28 ;  /* 0x000b001c0e007988 */ /* 0x0001e80008000406 */
[----:B------:R1:W-:Y:S04]  /*11c40*/  STS.U16 [R14+UR6+0x1a00], R6 ;  /* 0x001a00060e007988 */ /* 0x0003e80008000406 */
[----:B--2---:R2:W-:Y:S04]  /*11c50*/  STS.U16 [R14+UR6+0x1b00], R7 ;  /* 0x001b00070e007988 */ /* 0x0045e80008000406 */
[----:B0-----:R-:W5:Y:S04]  /*11c60*/  LDL.LU R28, [R1+0x28b8] ;  /* 0x0028b800011c7983 */ /* 0x001f680000300800 */
[----:B-1----:R-:W5:Y:S04]  /*11c70*/  LDL.LU R6, [R1+0x28b4] ;  /* 0x0028b40001067983 */ /* 0x002f680000300800 */
[----:B--2---:R-:W2:Y:S04]  /*11c80*/  LDL.LU R7, [R1+0x28b0] ;  /* 0x0028b00001077983 */ /* 0x004ea80000300800 */
[----:B------:R0:W-:Y:S04]  /*11c90*/  STS.U16 [R14+UR6+0x2a00], R8 ;  /* 0x002a00080e007988 */ /* 0x0001e80008000406 */
[----:B------:R1:W-:Y:S04]  /*11ca0*/  STS.U16 [R14+UR6+0x2b00], R4 ;  /* 0x002b00040e007988 */ /* 0x0003e80008000406 */
[----:B------:R1:W-:Y:S04]  /*11cb0*/  STS.U16 [R14+UR6+0x3a00], R2 ;  /* 0x003a00020e007988 */ /* 0x0003e80008000406 */
[----:B0-----:R-:W2:Y:S04]  /*11cc0*/  LDL.LU R8, [R1+0x28ac] ;  /* 0x0028ac0001087983 */ /* 0x001ea80000300800 */
[----:B-1----:R-:W2:Y:S04]  /*11cd0*/  LDL.LU R4, [R1+0x28a8] ;  /* 0x0028a80001047983 */ /* 0x002ea80000300800 */
[----:B------:R-:W2:Y:S04]  /*11ce0*/  LDL.LU R2, [R1+0x28a4] ;  /* 0x0028a40001027983 */ /* 0x000ea80000300800 */
[----:B------:R-:W-:Y:S04]  /*11cf0*/  STS.U16 [R14+UR6+0x5b00], R12 ;  /* 0x005b000c0e007988 */ /* 0x000fe80008000406 */
[----:B------:R-:W-:Y:S04]  /*11d00*/  STS.U16 [R14+UR6+0x6a00], R18 ;  /* 0x006a00120e007988 */ /* 0x000fe80008000406 */
[----:B------:R-:W-:Y:S04]  /*11d10*/  STS.U16 [R14+UR6+0x6b00], R22 ;  /* 0x006b00160e007988 */ /* 0x000fe80008000406 */
[----:B------:R-:W-:Y:S04]  /*11d20*/  STS.U16 [R14+UR6+0x7a00], R27 ;  /* 0x007a001b0e007988 */ /* 0x000fe80008000406 */
[----:B------:R0:W-:Y:S04]  /*11d30*/  STS.U16 [R14+UR6+0x8a00], R15 ;  /* 0x008a000f0e007988 */ /* 0x0001e80008000406 */
[----:B0-----:R-:W2:Y:S04]  /*11d40*/  LDL.LU R15, [R1+0x494] ;  /* 0x00049400010f7983 */ /* 0x001ea80000300800 */
[----:B------:R-:W-:Y:S04]  /*11d50*/  STS.U16 [R14+UR6+0x7b00], R26 ;  /* 0x007b001a0e007988 */ /* 0x000fe80008000406 */
[----:B------:R-:W-:Y:S04]  /*11d60*/  STS.U16 [R14+UR6+0x8b00], R25 ;  /* 0x008b00190e007988 */ /* 0x000fe80008000406 */
[----:B------:R-:W-:Y:S04]  /*11d70*/  STS.U16 [R14+UR6+0x9a00], R24 ;  /* 0x009a00180e007988 */ /* 0x000fe80008000406 */
[----:B------:R-:W-:Y:S04]  /*11d80*/  STS.U16 [R14+UR6+0x9b00], R23 ;  /* 0x009b00170e007988 */ /* 0x000fe80008000406 */
[----:B------:R-:W-:Y:S04]  /*11d90*/  STS.U16 [R14+UR6+0xaa00], R21 ;  /* 0x00aa00150e007988 */ /* 0x000fe80008000406 */
[----:B------:R0:W-:Y:S04]  /*11da0*/  STS.U16 [R14+UR6+0xba00], R17 ;  /* 0x00ba00110e007988 */ /* 0x0001e80008000406 */
[----:B------:R1:W-:Y:S04]  /*11db0*/  STS.U16 [R14+UR6+0xbb00], R13 ;  /* 0x00bb000d0e007988 */ /* 0x0003e80008000406 */
[----:B0-----:R-:W2:Y:S04]  /*11dc0*/  LDL.LU R17, [R1+0x490] ;  /* 0x0004900001117983 */ /* 0x001ea80000300800 */
[----:B------:R0:W-:Y:S04]  /*11dd0*/  STS.U16 [R14+UR6+0xca00], R5 ;  /* 0x00ca00050e007988 */ /* 0x0001e80008000406 */
[----:B-1----:R-:W2:Y:S04]  /*11de0*/  LDL.LU R13, [R1+0x454] ;  /* 0x00045400010d7983 */ /* 0x002ea80000300800 */
[----:B------:R-:W-:Y:S04]  /*11df0*/  STS.U16 [R14+UR6+0xcb00], R20 ;  /* 0x00cb00140e007988 */ /* 0x000fe80008000406 */
[----:B0-----:R-:W2:Y:S04]  /*11e00*/  LDL.LU R5, [R1+0x450] ;  /* 0x0004500001057983 */ /* 0x001ea80000300800 */
[----:B------:R-:W-:Y:S04]  /*11e10*/  STS.U16 [R14+UR6+0xab00], R19 ;  /* 0x00ab00130e007988 */ /* 0x000fe80008000406 */
[----:B---3--:R-:W-:Y:S04]  /*11e20*/  STS.U16 [R14+UR6+0xda00], R29 ;  /* 0x00da001d0e007988 */ /* 0x008fe80008000406 */
[----:B----4-:R-:W-:Y:S04]  /*11e30*/  STS.U16 [R14+UR6+0x5a00], R16 ;  /* 0x005a00100e007988 */ /* 0x010fe80008000406 */
[----:B-----5:R0:W-:Y:S04]  /*11e40*/  STS.U16 [R14+UR6+0x3b00], R9 ;  /* 0x003b00090e007988 */ /* 0x0201e80008000406 */
[----:B------:R1:W-:Y:S01]  /*11e50*/  STS.U16 [R14+UR6+0x4a00], R11 ;  /* 0x004a000b0e007988 */ /* 0x0003e20008000406 */
[----:B0-----:R-:W-:-:S03]  /*11e60*/  SHF.L.U32 R9, R3, 0x1, RZ ;  /* 0x0000000103097819 */ /* 0x001fc600000006ff */
[----:B------:R-:W3:Y:S04]  /*11e70*/  LDL.LU R3, [R1+0x414] ;  /* 0x0004140001037983 */ /* 0x000ee80000300800 */
[----:B------:R-:W4:Y:S04]  /*11e80*/  LDL.LU R20, [R1+0x410] ;  /* 0x0004100001147983 */ /* 0x000f280000300800 */
[----:B------:R-:W5:Y:S04]  /*11e90*/  LDL.LU R29, [R1+0x2f4] ;  /* 0x0002f400011d7983 */ /* 0x000f680000300800 */
[----:B-1----:R-:W5:Y:S04]  /*11ea0*/  LDL.LU R11, [R1+0x208] ;  /* 0x00020800010b7983 */ /* 0x002f680000300800 */
        /* <DEDUP_REMOVED lines=10> */
[----:B------:R0:W-:Y:S04]  /*11f50*/  STS.U16 [R14+UR6+0x4b00], R10 ;  /* 0x004b000a0e007988 */ /* 0x0001e80008000406 */
[----:B--2---:R1:W-:Y:S04]  /*11f60*/  STS.U16 [R14+UR6+0xdb00], R2 ;  /* 0x00db00020e007988 */ /* 0x0043e80008000406 */
[----:B------:R-:W2:Y:S01]  /*11f70*/  LDL.LU R19, [R1+0x90] ;  /* 0x0000900001137983 */ /* 0x000ea20000300800 */
[----:B0-----:R-:W-:-:S03]  /*11f80*/  LOP3.LUT R10, R9, 0x60, RZ, 0x3c, !PT ;  /* 0x00000060090a7812 */ /* 0x001fc600078e3cff */
[----:B-1----:R-:W2:Y:S04]  /*11f90*/  LDL.LU R2, [R1+0x8c] ;  /* 0x00008c0001027983 */ /* 0x002ea80000300800 */
[----:B------:R-:W2:Y:S04]  /*11fa0*/  LDL.LU R9, [R1+0x2f0] ;  /* 0x0002f00001097983 */ /* 0x000ea80000300800 */
[----:B------:R0:W-:Y:S04]  /*11fb0*/  STS.U16 [R14+UR6+0xea00], R4 ;  /* 0x00ea00040e007988 */ /* 0x0001e80008000406 */
[----:B------:R1:W-:Y:S04]  /*11fc0*/  STS.U16 [R14+UR6+0xeb00], R8 ;  /* 0x00eb00080e007988 */ /* 0x0003e80008000406 */
[----:B------:R1:W-:Y:S04]  /*11fd0*/  STS.U16 [R14+UR6+0xfa00], R7 ;  /* 0x00fa00070e007988 */ /* 0x0003e80008000406 */
[----:B0-----:R-:W2:Y:S04]  /*11fe0*/  LDL.LU R4, [R1+0x220] ;  /* 0x0002200001047983 */ /* 0x001ea80000300800 */
[----:B-1----:R-:W2:Y:S04]  /*11ff0*/  LDL.LU R8, [R1+0x248] ;  /* 0x0002480001087983 */ /* 0x002ea80000300800 */
[----:B------:R-:W2:Y:S04]  /*12000*/  LDL.LU R7, [R1+0x258] ;  /* 0x0002580001077983 */ /* 0x000ea80000300800 */
[----:B------:R0:W-:Y:S04]  /*12010*/  STS.U16 [R14+UR6+0xfb00], R6 ;  /* 0x00fb00060e007988 */ /* 0x0001e80008000406 */
[----:B------:R1:W-:Y:S04]  /*12020*/  STS.U16 [R10+UR6+0xc00], R15 ;  /* 0x000c000f0a007988 */ /* 0x0003e80008000406 */
[----:B0-----:R-:W2:Y:S04]  /*12030*/  LDL.LU R6, [R1+0x2c0] ;  /* 0x0002c00001067983 */ /* 0x001ea80000300800 */
[----:B------:R-:W2:Y:S04]  /*12040*/  LDL.LU R14, [R1+0x2ac] ;  /* 0x0002ac00010e7983 */ /* 0x000ea80000300800 */
[----:B-1----:R-:W2:Y:S04]  /*12050*/  LDL.LU R15, [R1+0x28a0] ;  /* 0x0028a000010f7983 */ /* 0x002ea80000300800 */
[----:B------:R0:W-:Y:S04]  /*12060*/  STS.U16 [R10+UR6+0xd00], R17 ;  /* 0x000d00110a007988 */ /* 0x0001e80008000406 */
[----:B------:R1:W-:Y:S04]  /*12070*/  STS.U16 [R10+UR6+0x1c00], R13 ;  /* 0x001c000d0a007988 */ /* 0x0003e80008000406 */
[----:B0-----:R-:W2:Y:S04]  /*12080*/  LDL.LU R17, [R1+0x289c] ;  /* 0x00289c0001117983 */ /* 0x001ea80000300800 */
[----:B------:R0:W-:Y:S04]  /*12090*/  STS.U16 [R10+UR6+0x1d00], R5 ;  /* 0x001d00050a007988 */ /* 0x0001e80008000406 */
[----:B-1----:R-:W2:Y:S04]  /*120a0*/  LDL.LU R13, [R1+0x2898] ;  /* 0x00289800010d7983 */ /* 0x002ea80000300800 */
[----:B0-----:R-:W2:Y:S04]  /*120b0*/  LDL.LU R5, [R1+0x2894] ;  /* 0x0028940001057983 */ /* 0x001ea80000300800 */
[----:B---3--:R0:W-:Y:S04]  /*120c0*/  STS.U16 [R10+UR6+0x2c00], R3 ;  /* 0x002c00030a007988 */ /* 0x0081e80008000406 */
[----:B----4-:R1:W-:Y:S04]  /*120d0*/  STS.U16 [R10+UR6+0x2d00], R20 ;  /* 0x002d00140a007988 */ /* 0x0103e80008000406 */
[----:B-----5:R3:W-:Y:S04]  /*120e0*/  STS.U16 [R10+UR6+0x3c00], R29 ;  /* 0x003c001d0a007988 */ /* 0x0207e80008000406 */
[----:B0-----:R-:W4:Y:S04]  /*120f0*/  LDL.LU R3, [R1+0x2890] ;  /* 0x0028900001037983 */ /* 0x001f280000300800 */
[----:B-1----:R-:W5:Y:S04]  /*12100*/  LDL.LU R20, [R1+0x288c] ;  /* 0x00288c0001147983 */ /* 0x002f680000300800 */
[----:B---3--:R-:W3:Y:S04]  /*12110*/  LDL.LU R29, [R1+0x2888] ;  /* 0x00288800011d7983 */ /* 0x008ee80000300800 */
[----:B--2---:R-:W-:Y:S04]  /*12120*/  STS.U16 [R10+UR6+0x3d00], R9 ;  /* 0x003d00090a007988 */ /* 0x004fe80008000406 */
        /* <DEDUP_REMOVED lines=11> */
[----:B0-----:R-:W2:Y:S01]  /*121e0*/  LDL.LU R2, [R1+0x408] ;  /* 0x0004080001027983 */ /* 0x001ea20000300800 */
[----:B------:R-:W0:Y:S03]  /*121f0*/  S2R R9, SR_TID.X ;  /* 0x0000000000097919 */ /* 0x000e260000002100 */
[----:B------:R1:W-:Y:S04]  /*12200*/  STS.U16 [R10+UR6+0x4c00], R6 ;  /* 0x004c00060a007988 */ /* 0x0003e80008000406 */
[----:B------:R1:W-:Y:S04]  /*12210*/  STS.U16 [R10+UR6+0x4d00], R14 ;  /* 0x004d000e0a007988 */ /* 0x0003e80008000406 */
[----:B------:R1:W-:Y:S04]  /*12220*/  STS.U16 [R10+UR6+0x5c00], R7 ;  /* 0x005c00070a007988 */ /* 0x0003e80008000406 */
[----:B-1----:R-:W2:Y:S04]  /*12230*/  LDL.LU R6, [R1+0x1d8] ;  /* 0x0001d80001067983 */ /* 0x002ea80000300800 */
[----:B------:R-:W2:Y:S04]  /*12240*/  LDL.LU R14, [R1+0x1d4] ;  /* 0x0001d400010e7983 */ /* 0x000ea80000300800 */
[----:B------:R1:W-:Y:S04]  /*12250*/  STS.U16 [R10+UR6+0x5d00], R8 ;  /* 0x005d00080a007988 */ /* 0x0003e80008000406 */
[----:B------:R-:W2:Y:S01]  /*12260*/  LDL.LU R7, [R1+0x190] ;  /* 0x0001900001077983 */ /* 0x000ea20000300800 */
[----:B0-----:R-:W-:-:S03]  /*12270*/  LOP3.LUT R9, R9, 0x7f, RZ, 0xc0, !PT ;  /* 0x0000007f09097812 */ /* 0x001fc600078ec0ff */
[----:B------:R0:W-:Y:S04]  /*12280*/  STS.U16 [R10+UR6+0x6d00], R11 ;  /* 0x006d000b0a007988 */ /* 0x0001e80008000406 */
[----:B-1----:R-:W2:Y:S01]  /*12290*/  LDL.LU R8, [R1+0x184] ;  /* 0x0001840001087983 */ /* 0x002ea20000300800 */
[----:B------:R-:W-:-:S03]  /*122a0*/  SHF.L.U32 R9, R9, 0x1, RZ ;  /* 0x0000000109097819 */ /* 0x000fc600000006ff */
        /* <DEDUP_REMOVED lines=14> */
[----:B------:R-:W-:Y:S01]  /*12390*/  STS.U16 [R10+UR6+0xed00], R5 ;  /* 0x00ed00050a007988 */ /* 0x000fe20008000406 */
[----:B-1----:R-:W-:-:S03]  /*123a0*/  LOP3.LUT R4, R9, 0x70, RZ, 0x3c, !PT ;  /* 0x0000007009047812 */ /* 0x002fc600078e3cff */
[----:B------:R-:W-:Y:S04]  /*123b0*/  STS.U16 [R10+UR6+0xfc00], R13 ;  /* 0x00fc000d0a007988 */ /* 0x000fe80008000406 */
[----:B------:R-:W-:Y:S04]  /*123c0*/  STS.U16 [R10+UR6+0xfd00], R17 ;  /* 0x00fd00110a007988 */ /* 0x000fe80008000406 */
[----:B----4-:R-:W-:Y:S04]  /*123d0*/  STS.U16 [R10+UR6+0xec00], R3 ;  /* 0x00ec00030a007988 */ /* 0x010fe80008000406 */
[----:B-----5:R-:W-:Y:S04]  /*123e0*/  STS.U16 [R10+UR6+0xdd00], R20 ;  /* 0x00dd00140a007988 */ /* 0x020fe80008000406 */
[----:B---3--:R0:W-:Y:S04]  /*123f0*/  STS.U16 [R10+UR6+0xdc00], R29 ;  /* 0x00dc001d0a007988 */ /* 0x0081e80008000406 */
        /* <DEDUP_REMOVED lines=8> */
[----:B------:R0:W-:Y:S04]  /*12480*/  STS.U16 [R4+UR6+0xe00], R25 ;  /* 0x000e001904007988 */ /* 0x0001e80008000406 */
[----:B------:R1:W-:Y:S04]  /*12490*/  STS.U16 [R4+UR6+0xf00], R24 ;  /* 0x000f001804007988 */ /* 0x0003e80008000406 */
[----:B0-----:R-:W5:Y:S04]  /*124a0*/  LDL.LU R25, [R1+0x2884] ;  /* 0x0028840001197983 */ /* 0x001f680000300800 */
[----:B-1----:R-:W5:Y:S04]  /*124b0*/  LDL.LU R24, [R1+0x2880] ;  /* 0x0028800001187983 */ /* 0x002f680000300800 */
[----:B--2---:R0:W-:Y:S04]  /*124c0*/  STS.U16 [R4+UR6+0x1e00], R23 ;  /* 0x001e001704007988 */ /* 0x0041e80008000406 */
[----:B------:R1:W-:Y:S04]  /*124d0*/  STS.U16 [R4+UR6+0x1f00], R21 ;  /* 0x001f001504007988 */ /* 0x0003e80008000406 */
[----:B0-----:R-:W2:Y:S04]  /*124e0*/  LDL.LU R23, [R1+0x287c] ;  /* 0x00287c0001177983 */ /* 0x001ea80000300800 */
[----:B-1----:R-:W2:Y:S04]  /*124f0*/  LDL.LU R21, [R1+0x2878] ;  /* 0x0028780001157983 */ /* 0x002ea80000300800 */
[----:B------:R0:W-:Y:S04]  /*12500*/  STS.U16 [R4+UR6+0x2e00], R19 ;  /* 0x002e001304007988 */ /* 0x0001e80008000406 */
[----:B------:R1:W-:Y:S04]  /*12510*/  STS.U16 [R4+UR6+0x2f00], R2 ;  /* 0x002f000204007988 */ /* 0x0003e80008000406 */
[----:B0-----:R-:W2:Y:S04]  /*12520*/  LDL.LU R19, [R1+0x2874] ;  /* 0x0028740001137983 */ /* 0x001ea80000300800 */
[----:B-1----:R-:W2:Y:S04]  /*12530*/  LDL.LU R2, [R1+0x2870] ;  /* 0x0028700001027983 */ /* 0x002ea80000300800 */
        /* <DEDUP_REMOVED lines=12> */
[----:B---3--:R0:W-:Y:S04]  /*12600*/  STS.U16 [R4+UR6+0x6f00], R29 ;  /* 0x006f001d04007988 */ /* 0x0081e80008000406 */
[----:B----4-:R-:W-:Y:S04]  /*12610*/  STS.U16 [R4+UR6+0x6e00], R20 ;  /* 0x006e001404007988 */ /* 0x010fe80008000406 */
[----:B-----5:R-:W-:Y:S04]  /*12620*/  STS.U16 [R4+UR6+0x5f00], R9 ;  /* 0x005f000904007988 */ /* 0x020fe80008000406 */
[----:B------:R-:W-:Y:S04]  /*12630*/  STS.U16 [R4+UR6+0x5e00], R3 ;  /* 0x005e000304007988 */ /* 0x000fe80008000406 */
[----:B------:R-:W-:Y:S04]  /*12640*/  STS.U16 [R4+UR6+0x4f00], R5 ;  /* 0x004f000504007988 */ /* 0x000fe80008000406 */
[----:B------:R-:W-:Y:S04]  /*12650*/  STS.U16 [R4+UR6+0x4e00], R13 ;  /* 0x004e000d04007988 */ /* 0x000fe80008000406 */
[----:B------:R-:W-:Y:S04]  /*12660*/  STS.U16 [R4+UR6+0x3e00], R17 ;  /* 0x003e001104007988 */ /* 0x000fe80008000406 */
[----:B------:R-:W-:Y:S04]  /*12670*/  STS.U16 [R4+UR6+0x3f00], R10 ;  /* 0x003f000a04007988 */ /* 0x000fe80008000406 */
[----:B------:R-:W-:Y:S04]  /*12680*/  STS.U16 [R4+UR6+0xfe00], R25 ;  /* 0x00fe001904007988 */ /* 0x000fe80008000406 */
[----:B------:R-:W-:Y:S04]  /*12690*/  STS.U16 [R4+UR6+0xef00], R24 ;  /* 0x00ef001804007988 */ /* 0x000fe80008000406 */
[----:B--2---:R-:W-:Y:S04]  /*126a0*/  STS.U16 [R4+UR6+0xee00], R23 ;  /* 0x00ee001704007988 */ /* 0x004fe80008000406 */
[----:B------:R-:W-:Y:S04]  /*126b0*/  STS.U16 [R4+UR6+0xdf00], R21 ;  /* 0x00df001504007988 */ /* 0x000fe80008000406 */
[----:B------:R-:W-:Y:S04]  /*126c0*/  STS.U16 [R4+UR6+0xde00], R19 ;  /* 0x00de001304007988 */ /* 0x000fe80008000406 */
[----:B------:R-:W-:Y:S01]  /*126d0*/  STS.U16 [R4+UR6+0xcf00], R2 ;  /* 0x00cf000204007988 */ /* 0x000fe20008000406 */
[----:B------:R-:W-:Y:S06]  /*126e0*/  BAR.SYNC.DEFER_BLOCKING 0x0 ;  /* 0x0000000000007b1d */ /* 0x000fec0000010000 */
[----:B------:R-:W1:Y:S04]  /*126f0*/  LDSM.16.M88.4 R24, [R28+UR6] ;  /* 0x000000061c18783b */ /* 0x000e680008000200 */
[----:B------:R-:W2:Y:S04]  /*12700*/  LDSM.16.M88.4 R8, [R28+UR6+0x8000] ;  /* 0x008000061c08783b */ /* 0x000ea80008000200 */
[----:B------:R-:W3:Y:S04]  /*12710*/  LDSM.16.M88.4 R20, [R28+UR6+0x4000] ;  /* 0x004000061c14783b */ /* 0x000ee80008000200 */
[----:B------:R-:W4:Y:S04]  /*12720*/  LDSM.16.M88.4 R4, [R28+UR6+0xc000] ;  /* 0x00c000061c04783b */ /* 0x000f280008000200 */
[----:B------:R-:W5:Y:S01]  /*12730*/  LDSM.16.MT88.4 R12, [R0+UR6+0x10000] ;  /* 0x01000006000c783b */ /* 0x000f620008004200 */
[----:B0-----:R-:W-:-:S03]  /*12740*/  LOP3.LUT R29, R0, 0x20, RZ, 0x3c, !PT ;  /* 0x00000020001d7812 */ /* 0x001fc600078e3cff */
[----:B------:R-:W-:Y:S04]  /*12750*/  LDSM.16.MT88.4 R16, [R0+UR6+0x10400] ;  /* 0x010400060010783b */ /* 0x000fe80008004200 */
[----:B-1----:R-:W-:Y:S04]  /*12760*/  STL [R1+0x2844], R26 ;  /* 0x0028441a01007387 */ /* 0x002fe80000100800 */
[----:B------:R-:W-:Y:S01]  /*12770*/  STL [R1+0x2840], R27 ;  /* 0x0028401b01007387 */ /* 0x000fe20000100800 */
[----:B--2---:R-:W-:Y:S01]  /*12780*/  MOV R3, R8 ;  /* 0x0000000800037202 */ /* 0x004fe20000000f00 */
[----:B------:R-:W-:-:S02]  /*12790*/  IMAD.MOV.U32 R2, RZ, RZ, R9 ;  /* 0x000000ffff027224 */ /* 0x000fc400078e0009 */
[----:B------:R-:W-:Y:S04]  /*127a0*/  STL.64 [R1+0x28], R10 ;  /* 0x0000280a01007387 */ /* 0x000fe80000100a00 */
[----:B------:R-:W0:Y:S04]  /*127b0*/  LDSM.16.MT88.4 R8, [R29+UR6+0x10000] ;  /* 0x010000061d08783b */ /* 0x000e280008004200 */
[----:B---3--:R-:W-:Y:S04]  /*127c0*/  STL.64 [R1+0x8], R22 ;  /* 0x0000081601007387 */ /* 0x008fe80000100a00 */
[----:B----4-:R-:W-:Y:S04]  /*127d0*/  STL.64 [R1+0x10], R4 ;  /* 0x0000100401007387 */ /* 0x010fe80000100a00 */
[----:B------:R5:W-:Y:S02]  /*127e0*/  STL.64 [R1+0x18], R6 ;  /* 0x0000180601007387 */ /* 0x000be40000100a00 */
[----:B-----5:R-:W-:Y:S02]  /*127f0*/  HMMA.16816.F32 R4, R12, R24, RZ ;  /* 0x000000180c04723c */ /* 0x020fe400000018ff */
[----:B0-----:R-:W-:Y:S04]  /*12800*/  STL [R1+0x2858], R9 ;  /* 0x0028580901007387 */ /* 0x001fe80000100800 */
[----:B------:R-:W-:-:S13]  /*12810*/  STL [R1+0x2854], R10 ;  /* 0x0028540a01007387 */ /* 0x000fda0000100800 */
[----:B------:R-:W-:Y:S01]  /*12820*/  MOV R26, R4 ;  /* 0x00000004001a7202 */ /* 0x000fe20000000f00 */
[----:B------:R-:W-:Y:S01]  /*12830*/  STL [R1+0x2850], R11 ;  /* 0x0028500b01007387 */ /* 0x000fe20000100800 */
[----:B------:R-:W-:-:S03]  /*12840*/  MOV R27, R5 ;  /* 0x00000005001b7202 */ /* 0x000fc60000000f00 */
[----:B------:R0:W-:Y:S02]  /*12850*/  STL.64 [R1+0x2830], R18 ;  /* 0x0028301201007387 */ /* 0x0001e40000100a00 */
[----:B0-----:R-:W-:Y:S01]  /*12860*/  IMAD.MOV.U32 R19, RZ, RZ, R6 ;  /* 0x000000ffff137224 */ /* 0x001fe200078e0006 */
[----:B------:R-:W-:Y:S02]  /*12870*/  MOV R18, R7 ;  /* 0x0000000700127202 */ /* 0x000fe40000000f00 */
[----:B------:R-:W0:Y:S04]  /*12880*/  LDSM.16.MT88.4 R4, [R29+UR6+0x10400] ;  /* 0x010400061d04783b */ /* 0x000e280008004200 */
[----:B------:R1:W-:Y:S04]  /*12890*/  STL.64 [R1+0x2828], R16 ;  /* 0x0028281001007387 */ /* 0x0003e80000100a00 */
[----:B------:R-:W-:Y:S04]  /*128a0*/  STL [R1+0x284c], R27 ;  /* 0x00284c1b01007387 */ /* 0x000fe80000100800 */
[----:B------:R-:W-:Y:S01]  /*128b0*/  STL [R1+0x2848], R26 ;  /* 0x0028481a01007387 */ /* 0x000fe20000100800 */
[----:B-1----:R-:W-:-:S02]  /*128c0*/  MOV R16, R3 ;  /* 0x0000000300107202 */ /* 0x002fc40000000f00 */
[----:B------:R-:W-:Y:S02]  /*128d0*/  MOV R17, R2 ;  /* 0x0000000200117202 */ /* 0x000fe40000000f00 */
[----:B------:R-:W-:Y:S01]  /*128e0*/  MOV R9, R20 ;  /* 0x0000001400097202 */ /* 0x000fe20000000f00 */
[----:B0-----:R-:W-:Y:S04]  /*128f0*/  STL.64 [R1+0x27f0], R6 ;  /* 0x0027f00601007387 */ /* 0x001fe80000100a00 */
[----:B------:R0:W-:Y:S02]  /*12900*/  STL.64 [R1+0x27e8], R4 ;  /* 0x0027e80401007387 */ /* 0x0001e40000100a00 */
[----:B0-----:R-:W-:Y:S01]  /*12910*/  HMMA.16816.F32 R4, R12, R20, RZ ;  /* 0x000000140c04723c */ /* 0x001fe200000018ff */
[----:B------:R-:W-:-:S15]  /*12920*/  MOV R10, R21 ;  /* 0x00000015000a7202 */ /* 0x000fde0000000f00 */
[----:B------:R-:W-:-:S03]  /*12930*/  NOP ;  /* 0x0000000000007918 */ /* 0x000fc60000000000 */
[----:B------:R-:W-:Y:S01]  /*12940*/  MOV R22, R4 ;  /* 0x0000000400167202 */ /* 0x000fe20000000f00 */
[----:B------:R-:W-:Y:S01]  /*12950*/  IMAD.MOV.U32 R21, RZ, RZ, R5 ;  /* 0x000000ffff157224 */ /* 0x000fe200078e0005 */
[----:B------:R-:W-:Y:S02]  /*12960*/  MOV R20, R6 ;  /* 0x0000000600147202 */ /* 0x000fe40000000f00 */
[----:B------:R-:W-:Y:S02]  /*12970*/  MOV R2, R7 ;  /* 0x0000000700027202 */ /* 0x000fe40000000f00 */
[----:B------:R-:W-:-:S15]  /*12980*/  HMMA.16816.F32 R4, R12, R16, RZ ;  /* 0x000000100c04723c */ /* 0x000fde00000018ff */
[----:B------:R-:W-:-:S04]  /*12990*/  NOP ;  /* 0x0000000000007918 */ /* 0x000fc80000000000 */
[----:B------:R-:W-:-:S05]  /*129a0*/  MOV R11, R4 ;  /* 0x00000004000b7202 */ /* 0x000fca0000000f00 */
[----:B------:R-:W-:Y:S04]  /*129b0*/  STL.64 [R1+0x2868], R10 ;  /* 0x0028680a01007387 */ /* 0x000fe80000100a00 */
[----:B------:R0:W-:Y:S04]  /*129c0*/  STL.64 [R1+0x2860], R8 ;  /* 0x0028600801007387 */ /* 0x0001e80000100a00 */
[----:B0-----:R-:W2:Y:S01]  /*129d0*/  LDL.LU.64 R8, [R1+0x10] ;  /* 0x0000100001087983 */ /* 0x001ea20000300a00 */
[----:B------:R-:W-:Y:S01]  /*129e0*/  MOV R27, R5 ;  /* 0x00000005001b7202 */ /* 0x000fe20000000f00 */
[----:B------:R-:W-:Y:S01]  /*129f0*/  IMAD.MOV.U32 R26, RZ, RZ, R6 ;  /* 0x000000ffff1a7224 */ /* 0x000fe200078e0006 */
[----:B------:R-:W-:Y:S01]  /*12a00*/  MOV R23, R7 ;  /* 0x0000000700177202 */ /* 0x000fe20000000f00 */
[----:B------:R0:W-:Y:S04]  /*12a10*/  STL.64 [R1+0x2838], R16 ;  /* 0x0028381001007387 */ /* 0x0001e80000100a00 */
[----:B------:R-:W3:Y:S01]  /*12a20*/  LDL.LU.64 R10, [R1+0x2868] ;  /* 0x00286800010a7983 */ /* 0x000ee20000300a00 */
[----:B--2---:R-:W-:Y:S03]  /*12a30*/  HMMA.16816.F32 R4, R12, R8, RZ ;  /* 0x000000080c04723c */ /* 0x004fe600000018ff */
[----:B------:R-:W1:Y:S01]  /*12a40*/  LDSM.16.MT88.4 R12, [R0+UR6+0x10800] ;  /* 0x01080006000c783b */ /* 0x000e620008004200 */
[----:B0-----:R-:W-:-:S02]  /*12a50*/  MOV R17, R8 ;  /* 0x0000000800117202 */ /* 0x001fc40000000f00 */
[----:B------:R-:W-:Y:S02]  /*12a60*/  MOV R16, R9 ;  /* 0x0000000900107202 */ /* 0x000fe40000000f00 */
[----:B------:R-:W2:Y:S11]  /*12a70*/  LDL.LU.64 R8, [R1+0x2860] ;  /* 0x0028600001087983 */ /* 0x000eb60000300a00 */
[----:B------:R-:W-:Y:S04]  /*12a80*/  STL.64 [R1+0x2800], R6 ;  /* 0x0028000601007387 */ /* 0x000fe80000100a00 */
[----:B------:R-:W-:Y:S04]  /*12a90*/  STL.64 [R1+0x27f8], R4 ;  /* 0x0027f80401007387 */ /* 0x000fe80000100a00 */
[----:B------:R-:W-:Y:S04]  /*12aa0*/  STL [R1+0x2750], R28 ;  /* 0x0027501c01007387 */ /* 0x000fe80000100800 */
[----:B------:R-:W-:Y:S04]  /*12ab0*/  STL [R1+0x27d8], R0 ;  /* 0x0027d80001007387 */ /* 0x000fe80000100800 */
[----:B-1----:R0:W-:Y:S04]  /*12ac0*/  STL.64 [R1+0x27a0], R14 ;  /* 0x0027a00e01007387 */ /* 0x0021e80000100a00 */
[----:B------:R1:W-:Y:S04]  /*12ad0*/  STL.64 [R1+0x2798], R12 ;  /* 0x0027980c01007387 */ /* 0x0003e80000100a00 */
[----:B0-----:R-:W4:Y:S01]  /*12ae0*/  LDL.LU R14, [R1+0x18] ;  /* 0x00001800010e7983 */ /* 0x001f220000300800 */
[----:B------:R-:W-:-:S05]  /*12af0*/  LOP3.LUT R3, R28, 0x40, RZ, 0x3c, !PT ;  /* 0x000000401c037812 */ /* 0x000fca00078e3cff */
[----:B------:R-:W0:Y:S04]  /*12b00*/  LDSM.16.M88.4 R4, [R3+UR6] ;  /* 0x000000060304783b */ /* 0x000e280008000200 */
[----:B----4-:R-:W-:Y:S04]  /*12b10*/  STL [R1+0x2808], R14 ;  /* 0x0028080e01007387 */ /* 0x010fe80000100800 */
[----:B------:R-:W4:Y:S01]  /*12b20*/  LDL.LU R15, [R1+0x1c] ;  /* 0x00001c00010f7983 */ /* 0x000f220000300800 */
[----:B-1----:R-:W-:Y:S01]  /*12b30*/  IMAD.MOV.U32 R13, RZ, RZ, R16 ;  /* 0x000000ffff0d7224 */ /* 0x002fe200078e0010 */
[----:B--2---:R-:W-:-:S02]  /*12b40*/  MOV R16, R9 ;  /* 0x0000000900107202 */ /* 0x004fc40000000f00 */
[----:B------:R-:W-:Y:S02]  /*12b50*/  MOV R12, R17 ;  /* 0x00000011000c7202 */ /* 0x000fe40000000f00 */
[----:B---3--:R-:W-:Y:S01]  /*12b60*/  MOV R17, R10 ;  /* 0x0000000a00117202 */ /* 0x008fe20000000f00 */
[----:B----4-:R-:W-:Y:S04]  /*12b70*/  STL [R1+0x280c], R15 ;  /* 0x00280c0f01007387 */ /* 0x010fe80000100800 */
[----:B------:R-:W2:Y:S04]  /*12b80*/  LDL.LU R9, [R1+0x2858] ;  /* 0x0028580001097983 */ /* 0x000ea80000300800 */
[----:B0-----:R-:W-:Y:S04]  /*12b90*/  STL.64 [R1+0xd0], R4 ;  /* 0x0000d00401007387 */ /* 0x001fe80000100a00 */
[----:B------:R-:W-:Y:S04]  /*12ba0*/  STL.64 [R1+0xd8], R6 ;  /* 0x0000d80601007387 */ /* 0x000fe80000100a00 */
[----:B------:R-:W0:Y:S04]  /*12bb0*/  LDSM.16.M88.4 R4, [R3+UR6+0x4000] ;  /* 0x004000060304783b */ /* 0x000e280008000200 */
[----:B------:R-:W2:Y:S04]  /*12bc0*/  LDL.LU R10, [R1+0x2854] ;  /* 0x00285400010a7983 */ /* 0x000ea80000300800 */
[----:B0-----:R0:W-:Y:S04]  /*12bd0*/  STL.64 [R1+0xe0], R4 ;  /* 0x0000e00401007387 */ /* 0x0011e80000100a00 */
[----:B------:R1:W-:Y:S01]  /*12be0*/  STL.64 [R1+0xe8], R6 ;  /* 0x0000e80601007387 */ /* 0x0003e20000100a00 */
[----:B0-----:R-:W-:-:S03]  /*12bf0*/  MOV R4, R11 ;  /* 0x0000000b00047202 */ /* 0x001fc60000000f00 */
[----:B------:R-:W2:Y:S01]  /*12c00*/  LDL.LU R11, [R1+0x2850] ;  /* 0x00285000010b7983 */ /* 0x000ea20000300800 */
[----:B------:R-:W-:Y:S01]  /*12c10*/  MOV R5, R27 ;  /* 0x0000001b00057202 */ /* 0x000fe20000000f00 */
[----:B-1----:R-:W-:Y:S02]  /*12c20*/  IMAD.MOV.U32 R6, RZ, RZ, R26 ;  /* 0x000000ffff067224 */ /* 0x002fe400078e001a */
[----:B------:R-:W3:Y:S04]  /*12c30*/  LDL.LU R27, [R1+0x284c] ;  /* 0x00284c00011b7983 */ /* 0x000ee80000300800 */
[----:B------:R-:W4:Y:S01]  /*12c40*/  LDL.LU R26, [R1+0x2848] ;  /* 0x00284800011a7983 */ /* 0x000f220000300800 */
[----:B------:R-:W-:-:S05]  /*12c50*/  MOV R7, R23 ;  /* 0x0000001700077202 */ /* 0x000fca0000000f00 */
[----:B------:R0:W-:Y:S04]  /*12c60*/  STL.64 [R1+0x2818], R6 ;  /* 0x0028180601007387 */ /* 0x0001e80000100a00 */
[----:B------:R1:W-:Y:S01]  /*12c70*/  STL.64 [R1+0x2810], R4 ;  /* 0x0028100401007387 */ /* 0x0003e20000100a00 */
[----:B0-----:R-:W-:Y:S02]  /*12c80*/  MOV R6, R20 ;  /* 0x0000001400067202 */ /* 0x001fe40000000f00 */
[----:B-1----:R-:W-:Y:S02]  /*12c90*/  MOV R4, R22 ;  /* 0x0000001600047202 */ /* 0x002fe40000000f00 */
[----:B------:R-:W-:Y:S01]  /*12ca0*/  MOV R5, R21 ;  /* 0x0000001500057202 */ /* 0x000fe20000000f00 */
[----:B------:R-:W-:Y:S01]  /*12cb0*/  IMAD.MOV.U32 R7, RZ, RZ, R2 ;  /* 0x000000ffff077224 */ /* 0x000fe200078e0002 */
[----:B--2---:R-:W-:-:S15]  /*12cc0*/  HMMA.16816.F32 R20, R8, R24, RZ ;  /* 0x000000180814723c */ /* 0x004fde00000018ff */
[----:B------:R-:W-:-:S04]  /*12cd0*/  NOP ;  /* 0x0000000000007918 */ /* 0x000fc80000000000 */
[----:B------:R-:W-:Y:S02]  /*12ce0*/  MOV R15, R20 ;  /* 0x00000014000f7202 */ /* 0x000fe40000000f00 */
[----:B------:R-:W-:Y:S02]  /*12cf0*/  MOV R14, R21 ;  /* 0x00000015000e7202 */ /* 0x000fe40000000f00 */
[----:B------:R-:W-:Y:S02]  /*12d00*/  MOV R25, R22 ;  /* 0x0000001600197202 */ /* 0x000fe40000000f00 */
[----:B------:R-:W-:Y:S02]  /*12d10*/  MOV R24, R23 ;  /* 0x0000001700187202 */ /* 0x000fe40000000f00 */
[----:B------:R-:W0:Y:S04]  /*12d20*/  LDSM.16.M88.4 R20, [R3+UR6+0x8000] ;  /* 0x008000060314783b */ /* 0x000e280008000200 */
[----:B0-----:R-:W-:Y:S01]  /*12d30*/  STL.64 [R1+0xf0], R20 ;  /* 0x0000f01401007387 */ /* 0x001fe20000100a00 */
[----:B------:R-:W-:-:S03]  /*12d40*/  IMAD.MOV.U32 R2, RZ, RZ, R23 ;  /* 0x000000ffff027224 */ /* 0x000fc600078e0017 */
[----:B------:R-:W-:Y:S04]  /*12d50*/  STL [R1+0xf8], R22 ;  /* 0x0000f81601007387 */ /* 0x000fe80000100800 */
[----:B------:R-:W0:Y:S04]  /*12d60*/  LDSM.16.M88.4 R20, [R3+UR6+0xc000] ;  /* 0x00c000060314783b */ /* 0x000e280008000200 */
[----:B------:R-:W-:Y:S04]  /*12d70*/  STL [R1+0x2724], R2 ;  /* 0x0027240201007387 */ /* 0x000fe80000100800 */
[----:B------:R-:W-:Y:S04]  /*12d80*/  STL [R1+0x2654], R3 ;  /* 0x0026540301007387 */ /* 0x000fe80000100800 */
[----:B0-----:R-:W-:Y:S04]  /*12d90*/  STL.64 [R1+0x100], R20 ;  /* 0x0001001401007387 */ /* 0x001fe80000100a00 */
[----:B------:R-:W-:Y:S04]  /*12da0*/  STL.64 [R1+0x108], R22 ;  /* 0x0001081601007387 */ /* 0x000fe80000100a00 */
[----:B------:R-:W0:Y:S04]  /*12db0*/  LDSM.16.MT88.4 R20, [R29+UR6+0x10800] ;  /* 0x010800061d14783b */ /* 0x000e280008004200 */
[----:B------:R-:W-:Y:S04]  /*12dc0*/  STL [R1+0x27dc], R29 ;  /* 0x0027dc1d01007387 */ /* 0x000fe80000100800 */
[----:B0-----:R0:W-:Y:S04]  /*12dd0*/  STL [R1+0x2758], R22 ;  /* 0x0027581601007387 */ /* 0x0011e80000100800 */
[----:B------:R1:W-:Y:S01]  /*12de0*/  STL [R1+0x2754], R23 ;  /* 0x0027541701007387 */ /* 0x0003e20000100800 */
[----:B0-----:R-:W-:-:S02]  /*12df0*/  MOV R22, R19 ;  /* 0x0000001300167202 */ /* 0x001fc40000000f00 */
[----:B-1----:R-:W-:Y:S02]  /*12e00*/  MOV R23, R18 ;  /* 0x0000001200177202 */ /* 0x002fe40000000f00 */
[----:B------:R-:W-:Y:S01]  /*12e10*/  HMMA.16816.F32 R16, R8, R16, RZ ;  /* 0x000000100810723c */ /* 0x000fe200000018ff */
[----:B------:R4:W-:Y:S02]  /*12e20*/  STL.64 [R1+0x2790], R20 ;  /* 0x0027901401007387 */ /* 0x0009e40000100a00 */
[----:B----4-:R-:W-:Y:S02]  /*12e30*/  MOV R20, R26 ;  /* 0x0000001a00147202 */ /* 0x010fe40000000f00 */
[----:B------:R-:W2:Y:S01]  /*12e40*/  LDL.LU R26, [R1+0x2844] ;  /* 0x00284400011a7983 */ /* 0x000ea20000300800 */
[----:B---3--:R-:W-:-:S03]  /*12e50*/  MOV R21, R27 ;  /* 0x0000001b00157202 */ /* 0x008fc60000000f00 */
[----:B------:R-:W2:Y:S10]  /*12e60*/  LDL.LU R27, [R1+0x2840] ;  /* 0x00284000011b7983 */ /* 0x000eb40000300800 */
[----:B------:R0:W-:Y:S04]  /*12e70*/  STL.64 [R1+0x80], R16 ;  /* 0x0000801001007387 */ /* 0x0001e80000100a00 */
[----:B------:R1:W-:Y:S04]  /*12e80*/  STL.64 [R1+0x88], R18 ;  /* 0x0000881201007387 */ /* 0x0003e80000100a00 */
[----:B0-----:R-:W1:Y:S02]  /*12e90*/  LDL.LU.64 R16, [R1+0x2838] ;  /* 0x0028380001107983 */ /* 0x001e640000300a00 */
[----:B-1----:R-:W-:-:S15]  /*12ea0*/  HMMA.16816.F32 R16, R8, R16, RZ ;  /* 0x000000100810723c */ /* 0x002fde00000018ff */
[----:B------:R-:W-:-:S04]  /*12eb0*/  NOP ;  /* 0x0000000000007918 */ /* 0x000fc80000000000 */
[----:B------:R-:W-:Y:S01]  /*12ec0*/  IMAD.MOV.U32 R29, RZ, RZ, R18 ;  /* 0x000000ffff1d7224 */ /* 0x000fe200078e0012 */
[----:B------:R0:W-:Y:S01]  /*12ed0*/  STL.64 [R1+0xc0], R16 ;  /* 0x0000c01001007387 */ /* 0x0001e20000100a00 */
[----:B------:R-:W-:-:S03]  /*12ee0*/  MOV R0, R19 ;  /* 0x0000001300007202 */ /* 0x000fc60000000f00 */
[----:B------:R-:W2:Y:S04]  /*12ef0*/  LDL.LU.64 R18, [R1+0x2830] ;  /* 0x0028300001127983 */ /* 0x000ea80000300a00 */
[----:B0-----:R-:W2:Y:S04]  /*12f00*/  LDL.LU.64 R16, [R1+0x2828] ;  /* 0x0028280001107983 */ /* 0x001ea80000300a00 */
[----:B------:R0:W-:Y:S04]  /*12f10*/  STL.64 [R1+0x2820], R14 ;  /* 0x0028200e01007387 */ /* 0x0001e80000100a00 */
[----:B0-----:R-:W3:Y:S01]  /*12f20*/  LDL.LU.64 R14, [R1+0x8] ;  /* 0x00000800010e7983 */ /* 0x001ee20000300a00 */
[----:B------:R-:W-:-:S15]  /*12f30*/  HMMA.16816.F32 R8, R8, R12, RZ ;  /* 0x0000000c0808723c */ /* 0x000fde00000018ff */
[----:B------:R-:W-:-:S04]  /*12f40*/  NOP ;  /* 0x0000000000007918 */ /* 0x000fc80000000000 */
[----:B------:R-:W-:Y:S04]  /*12f50*/  STL.64 [R1+0xb0], R8 ;  /* 0x0000b00801007387 */ /* 0x000fe80000100a00 */
[----:B------:R0:W-:Y:S04]  /*12f60*/  STL.64 [R1+0xb8], R10 ;  /* 0x0000b80a01007387 */ /* 0x0001e80000100a00 */
[----:B0-----:R-:W4:Y:S01]  /*12f70*/  LDL.LU.64 R10, [R1+0x28] ;  /* 0x00002800010a7983 */ /* 0x001f220000300a00 */
[C---:B--2---:R-:W-:Y:S08]  /*12f80*/  HMMA.16816.F32 R20, R16.reuse, R26, R20 ;  /* 0x0000001a1014723c */ /* 0x044ff00000001814 */
[----:B---3--:R-:W-:Y:S11]  /*12f90*/  HMMA.16816.F32 R4, R16, R14, R4 ;  /* 0x0000000e1004723c */ /* 0x008ff60000001804 */
[----:B------:R-:W-:Y:S04]  /*12fa0*/  STL.64 [R1+0x27b0], R22 ;  /* 0x0027b01601007387 */ /* 0x000fe80000100a00 */
[----:B------:R0:W-:Y:S02]  /*12fb0*/  STL.64 [R1+0x27a8], R20 ;  /* 0x0027a81401007387 */ /* 0x0001e40000100a00 */
[----:B0-----:R-:W-:-:S02]  /*12fc0*/  MOV R21, R14 ;  /* 0x0000000e00157202 */ /* 0x001fc40000000f00 */
[----:B------:R-:W-:Y:S01]  /*12fd0*/  MOV R20, R15 ;  /* 0x0000000f00147202 */ /* 0x000fe20000000f00 */
[----:B------:R-:W-:Y:S01]  /*12fe0*/  IMAD.MOV.U32 R2, RZ, RZ, R7 ;  /* 0x000000ffff027224 */ /* 0x000fe200078e0007 */
[----:B------:R-:W2:Y:S01]  /*12ff0*/  LDL.LU.64 R14, [R1+0x2820] ;  /* 0x00282000010e7983 */ /* 0x000ea20000300a00 */
[----:B------:R-:W-:-:S03]  /*13000*/  MOV R28, R6 ;  /* 0x00000006001c7202 */ /* 0x000fc60000000f00 */
[----:B------:R0:W-:Y:S04]  /*13010*/  STL.64 [R1+0x90], R4 ;  /* 0x0000900401007387 */ /* 0x0001e80000100a00 */
[----:B------:R-:W3:Y:S04]  /*13020*/  LDL.LU.64 R6, [R1+0x2818] ;  /* 0x0028180001067983 */ /* 0x000ee80000300a00 */
[----:B0-----:R-:W3:Y:S01]  /*13030*/  LDL.LU.64 R4, [R1+0x2810] ;  /* 0x0028100001047983 */ /* 0x001ee20000300a00 */
[----:B----4-:R-:W-:-:S03]  /*13040*/  IMAD.MOV.U32 R13, RZ, RZ, R10 ;  /* 0x000000ffff0d7224 */ /* 0x010fc600078e000a */
[----:B------:R2:W-:Y:S01]  /*13050*/  STL.64 [R1+0x27e0], R20 ;  /* 0x0027e01401007387 */ /* 0x0005e20000100a00 */
[----:B------:R-:W-:Y:S01]  /*13060*/  MOV R12, R11 ;  /* 0x0000000b000c7202 */ /* 0x000fe20000000f00 */
[----:B---3--:R-:W-:Y:S01]  /*13070*/  HMMA.16816.F32 R4, R16, R10, R4 ;  /* 0x0000000a1004723c */ /* 0x008fe20000001804 */
[----:B--2---:R-:W-:Y:S02]  /*13080*/  MOV R20, R15 ;  /* 0x0000000f00147202 */ /* 0x004fe40000000f00 */
[----:B------:R-:W2:Y:S01]  /*13090*/  LDL.LU R15, [R1+0x280c] ;  /* 0x00280c00010f7983 */ /* 0x000ea20000300800 */
[----:B------:R-:W-:-:S03]  /*130a0*/  MOV R21, R14 ;  /* 0x0000000e00157202 */ /* 0x000fc60000000f00 */
[----:B------:R-:W2:-:S12]  /*130b0*/  LDL.LU R14, [R1+0x2808] ;  /* 0x00280800010e7983 */ /* 0x000e980000300800 */
[----:B------:R-:W-:Y:S01]  /*130c0*/  MOV R9, R6 ;  /* 0x0000000600097202 */ /* 0x000fe20000000f00 */
[----:B------:R-:W-:Y:S01]  /*130d0*/  IMAD.MOV.U32 R8, RZ, RZ, R7 ;  /* 0x000000ffff087224 */ /* 0x000fe200078e0007 */
[----:B------:R-:W-:Y:S01]  /*130e0*/  MOV R11, R4 ;  /* 0x00000004000b7202 */ /* 0x000fe20000000f00 */
[----:B------:R-:W2:Y:S01]  /*130f0*/  LDL.LU.64 R6, [R1+0x2800] ;  /* 0x0028000001067983 */ /* 0x000ea20000300a00 */
[----:B------:R-:W-:-:S03]  /*13100*/  MOV R10, R5 ;  /* 0x00000005000a7202 */ /* 0x000fc60000000f00 */
[----:B------:R-:W2:Y:S02]  /*13110*/  LDL.LU.64 R4, [R1+0x27f8] ;  /* 0x0027f80001047983 */ /* 0x000ea40000300a00 */
[----:B--2---:R-:W-:-:S15]  /*13120*/  HMMA.16816.F32 R4, R16, R14, R4 ;  /* 0x0000000e1004723c */ /* 0x004fde0000001804 */
[----:B------:R-:W-:-:S04]  /*13130*/  NOP ;  /* 0x0000000000007918 */ /* 0x000fc80000000000 */
[----:B------:R-:W-:Y:S02]  /*13140*/  MOV R17, R6 ;  /* 0x0000000600117202 */ /* 0x000fe40000000f00 */
[----:B------:R-:W-:Y:S02]  /*13150*/  MOV R16, R7 ;  /* 0x0000000700107202 */ /* 0x000fe40000000f00 */
[----:B------:R-:W-:Y:S01]  /*13160*/  MOV R19, R4 ;  /* 0x0000000400137202 */ /* 0x000fe20000000f00 */
[----:B------:R-:W2:Y:S01]  /*13170*/  LDL.LU.64 R6, [R1+0x27f0] ;  /* 0x0027f00001067983 */ /* 0x000ea20000300a00 */
[----:B------:R-:W-:-:S03]  /*13180*/  MOV R18, R5 ;  /* 0x0000000500127202 */ /* 0x000fc60000000f00 */
[----:B------:R-:W2:Y:S01]  /*13190*/  LDL.LU.64 R4, [R1+0x27e8] ;  /* 0x0027e80001047983 */ /* 0x000ea20000300a00 */
[----:B------:R-:W-:Y:S02]  /*131a0*/  MOV R22, R25 ;  /* 0x0000001900167202 */ /* 0x000fe40000000f00 */
[----:B------:R-:W-:Y:S01]  /*131b0*/  MOV R23, R24 ;  /* 0x0000001800177202 */ /* 0x000fe20000000f00 */
[----:B------:R-:W-:Y:S06]  /*131c0*/  STL.64 [R1+0x27b8], R14 ;  /* 0x0027b80e01007387 */ /* 0x000fec0000100a00 */
[----:B--2---:R-:W-:Y:S01]  /*131d0*/  HMMA.16816.F32 R24, R4, R26, R20 ;  /* 0x0000001a0418723c */ /* 0x004fe20000001814 */
[----:B------:R-:W2:-:S15]  /*131e0*/  LDL.LU.64 R20, [R1+0x27e0] ;  /* 0x0027e00001147983 */ /* 0x000e9e0000300a00 */
[----:B------:R-:W-:-:S03]  /*131f0*/  NOP ;  /* 0x0000000000007918 */ /* 0x000fc60000000000 */
[----:B------:R0:W-:Y:S04]  /*13200*/  STL.64 [R1+0x30], R24 ;  /* 0x0000301801007387 */ /* 0x0001e80000100a00 */
[----:B------:R1:W-:Y:S01]  /*13210*/  STL [R1+0x38], R26 ;  /* 0x0000381a01007387 */ /* 0x0003e20000100800 */
[----:B0-----:R-:W-:Y:S02]  /*13220*/  MOV R24, R19 ;  /* 0x0000001300187202 */ /* 0x001fe40000000f00 */
[----:B------:R-:W-:Y:S02]  /*13230*/  MOV R25, R18 ;  /* 0x0000001200197202 */ /* 0x000fe40000000f00 */
[----:B--2---:R-:W-:Y:S01]  /*13240*/  MOV R19, R20 ;  /* 0x0000001400137202 */ /* 0x004fe20000000f00 */
[----:B------:R-:W-:Y:S01]  /*13250*/  IMAD.MOV.U32 R18, RZ, RZ, R21 ;  /* 0x000000ffff127224 */ /* 0x000fe200078e0015 */
[----:B------:R-:W2:Y:S04]  /*13260*/  LDL.LU R20, [R1+0xb0] ;  /* 0x0000b00001147983 */ /* 0x000ea80000300800 */
[----:B------:R-:W2:Y:S04]  /*13270*/  LDL.LU R21, [R1+0xb4] ;  /* 0x0000b40001157983 */ /* 0x000ea80000300800 */
[----:B------:R-:W3:Y:S04]  /*13280*/  LDL.LU R22, [R1+0xb8] ;  /* 0x0000b80001167983 */ /* 0x000ee80000300800 */
[----:B------:R-:W3:Y:S01]  /*13290*/  LDL.LU R23, [R1+0xbc] ;  /* 0x0000bc0001177983 */ /* 0x000ee20000300800 */
[----:B------:R-:W-:-:S02]  /*132a0*/  MOV R14, R13 ;  /* 0x0000000d000e7202 */ /* 0x000fc40000000f00 */
[----:B------:R-:W-:Y:S01]  /*132b0*/  MOV R15, R12 ;  /* 0x0000000c000f7202 */ /* 0x000fe20000000f00 */
[----:B------:R-:W-:Y:S01]  /*132c0*/  IMAD.MOV.U32 R3, RZ, RZ, R27 ;  /* 0x000000ffff037224 */ /* 0x000fe200078e001b */
[----:B-1----:R-:W-:Y:S02]  /*132d0*/  MOV R26, R17 ;  /* 0x00000011001a7202 */ /* 0x002fe40000000f00 */
[----:B------:R-:W-:Y:S01]  /*132e0*/  MOV R27, R16 ;  /* 0x00000010001b7202 */ /* 0x000fe20000000f00 */
[----:B---3--:R0:W-:Y:S04]  /*132f0*/  STL.64 [R1+0x27c8], R22 ;  /* 0x0027c81601007387 */ /* 0x0081e80000100a00 */
[----:B--2---:R-:W-:Y:S04]  /*13300*/  STL.64 [R1+0x27c0], R20 ;  /* 0x0027c01401007387 */ /* 0x004fe80000100a00 */
[----:B------:R1:W-:Y:S04]  /*13310*/  STL.64 [R1+0x27d0], R14 ;  /* 0x0027d00e01007387 */ /* 0x0003e80000100a00 */
[----:B------:R-:W2:Y:S04]  /*13320*/  LDL.LU R12, [R1+0x80] ;  /* 0x00008000010c7983 */ /* 0x000ea80000300800 */
[----:B------:R-:W2:Y:S01]  /*13330*/  LDL.LU R13, [R1+0x84] ;  /* 0x00008400010d7983 */ /* 0x000ea20000300800 */
[----:B0-----:R-:W-:-:S03]  /*13340*/  MOV R22, R29 ;  /* 0x0000001d00167202 */ /* 0x001fc60000000f00 */
[----:B-1----:R-:W2:Y:S01]  /*13350*/  LDL.LU R14, [R1+0x88] ;  /* 0x00008800010e7983 */ /* 0x002ea20000300800 */
[----:B------:R-:W-:-:S03]  /*13360*/  IMAD.MOV.U32 R23, RZ, RZ, R0 ;  /* 0x000000ffff177224 */ /* 0x000fc600078e0000 */
[----:B------:R-:W2:Y:S04]  /*13370*/  LDL.LU R15, [R1+0x8c] ;  /* 0x00008c00010f7983 */ /* 0x000ea80000300800 */
[----:B------:R-:W3:Y:S04]  /*13380*/  LDL.LU R20, [R1+0xc0] ;  /* 0x0000c00001147983 */ /* 0x000ee80000300800 */
[----:B------:R-:W3:Y:S04]  /*13390*/  LDL.LU R21, [R1+0xc4] ;  /* 0x0000c40001157983 */ /* 0x000ee80000300800 */
[----:B------:R-:W4:Y:S04]  /*133a0*/  LDL.LU R29, [R1+0x27dc] ;  /* 0x0027dc00011d7983 */ /* 0x000f280000300800 */
[----:B------:R-:W5:Y:S04]  /*133b0*/  LDL.LU R0, [R1+0x27d8] ;  /* 0x0027d80001007983 */ /* 0x000f680000300800 */
[----:B------:R0:W-:Y:S04]  /*133c0*/  STL.64 [R1+0x2768], R26 ;  /* 0x0027681a01007387 */ /* 0x0001e80000100a00 */
[----:B------:R1:W-:Y:S01]  /*133d0*/  STL.64 [R1+0x2760], R24 ;  /* 0x0027601801007387 */ /* 0x0003e20000100a00 */
[----:B0-----:R-:W-:-:S02]  /*133e0*/  MOV R26, R9 ;  /* 0x00000009001a7202 */ /* 0x001fc40000000f00 */
[----:B------:R-:W-:Y:S02]  /*133f0*/  MOV R27, R8 ;  /* 0x00000008001b7202 */ /* 0x000fe40000000f00 */
[----:B-1----:R-:W-:Y:S02]  /*13400*/  MOV R24, R11 ;  /* 0x0000000b00187202 */ /* 0x002fe40000000f00 */
[----:B------:R-:W-:Y:S01]  /*13410*/  MOV R25, R10 ;  /* 0x0000000a00197202 */ /* 0x000fe20000000f00 */
[----:B------:R-:W-:Y:S04]  /*13420*/  STL.64 [R1+0x2778], R26 ;  /* 0x0027781a01007387 */ /* 0x000fe80000100a00 */
[----:B------:R0:W-:Y:S04]  /*13430*/  STL.64 [R1+0x2770], R24 ;  /* 0x0027701801007387 */ /* 0x0001e80000100a00 */
[----:B0-----:R-:W3:Y:S04]  /*13440*/  LDL R24, [R1+0xe0] ;  /* 0x0000e00001187983 */ /* 0x001ee80000100800 */
[----:B------:R-:W3:Y:S04]  /*13450*/  LDL R25, [R1+0xe4] ;  /* 0x0000e40001197983 */ /* 0x000ee80000100800 */
[----:B-----5:R-:W0:Y:S01]  /*13460*/  LDSM.16.MT88.4 R8, [R0+UR6+0x10c00] ;  /* 0x010c00060008783b */ /* 0x020e220008004200 */
[----:B--2---:R-:W-:Y:S03]  /*13470*/  HMMA.16816.F32 R16, R4, R18, R12 ;  /* 0x000000120410723c */ /* 0x004fe6000000180c */
[----:B---3--:R1:W-:Y:S04]  /*13480*/  STL.64 [R1+0x2788], R24 ;  /* 0x0027881801007387 */ /* 0x0083e80000100a00 */
[----:B-1----:R-:W2:Y:S04]  /*13490*/  LDL.LU.64 R24, [R1+0xd0] ;  /* 0x0000d00001187983 */ /* 0x002ea80000300a00 */
[----:B0-----:R-:W-:Y:S04]  /*134a0*/  STL [R1+0x272c], R9 ;  /* 0x00272c0901007387 */ /* 0x001fe80000100800 */
[----:B------:R0:W-:Y:S04]  /*134b0*/  STL [R1+0x2728], R10 ;  /* 0x0027280a01007387 */ /* 0x0001e80000100800 */
[----:B------:R-:W-:Y:S04]  /*134c0*/  STL [R1+0x2720], R11 ;  /* 0x0027200b01007387 */ /* 0x000fe80000100800 */
[----:B------:R1:W-:Y:S01]  /*134d0*/  STL [R1+0x2780], R8 ;  /* 0x0027800801007387 */ /* 0x0003e20000100800 */
[----:B0-----:R-:W-:Y:S01]  /*134e0*/  IMAD.MOV.U32 R10, RZ, RZ, R28 ;  /* 0x000000ffff0a7224 */ /* 0x001fe200078e001c */
[----:B------:R-:W-:-:S02]  /*134f0*/  MOV R28, R19 ;  /* 0x00000013001c7202 */ /* 0x000fc40000000f00 */
[----:B-1----:R-:W3:Y:S04]  /*13500*/  LDL.LU R8, [R1+0x90] ;  /* 0x0000900001087983 */ /* 0x002ee80000300800 */
[----:B------:R-:W3:Y:S04]  /*13510*/  LDL.LU R9, [R1+0x94] ;  /* 0x0000940001097983 */ /* 0x000ee80000300800 */
[----:B------:R-:W5:Y:S04]  /*13520*/  LDL.LU.64 R14, [R1+0x27d0] ;  /* 0x0027d000010e7983 */ /* 0x000f680000300a00 */
[----:B------:R-:W-:Y:S04]  /*13530*/  STL.64 [R1+0x60], R16 ;  /* 0x0000601001007387 */ /* 0x000fe80000100a00 */
[----:B------:R-:W-:Y:S04]  /*13540*/  STL [R1+0x68], R18 ;  /* 0x0000681201007387 */ /* 0x000fe80000100800 */
[----:B----4-:R-:W0:Y:S04]  /*13550*/  LDSM.16.MT88.4 R16, [R29+UR6+0x10c00] ;  /* 0x010c00061d10783b */ /* 0x010e280008004200 */
[----:B0-----:R-:W-:Y:S04]  /*13560*/  STL.64 [R1+0x26d8], R18 ;  /* 0x0026d81201007387 */ /* 0x001fe80000100a00 */
[----:B------:R0:W-:Y:S04]  /*13570*/  STL.64 [R1+0x26d0], R16 ;  /* 0x0026d01001007387 */ /* 0x0001e80000100a00 */
[----:B0-----:R-:W4:Y:S04]  /*13580*/  LDL.LU.64 R16, [R1+0x100] ;  /* 0x0001000001107983 */ /* 0x001f280000300a00 */
[----:B------:R-:W2:Y:S01]  /*13590*/  LDL.LU.64 R18, [R1+0x108] ;  /* 0x0001080001127983 */ /* 0x000ea20000300a00 */
[----:B-----5:R-:W-:Y:S03]  /*135a0*/  HMMA.16816.F32 R12, R4, R14, R20 ;  /* 0x0000000e040c723c */ /* 0x020fe60000001814 */
[----:B--2---:R0:W-:Y:S04]  /*135b0*/  STL [R1+0x26f0], R18 ;  /* 0x0026f01201007387 */ /* 0x0041e80000100800 */
[----:B------:R1:W-:Y:S04]  /*135c0*/  STL [R1+0x26ec], R19 ;  /* 0x0026ec1301007387 */ /* 0x0003e80000100800 */
[----:B------:R-:W2:Y:S08]  /*135d0*/  LDL.LU.64 R22, [R1+0x27c8] ;  /* 0x0027c80001167983 */ /* 0x000eb00000300a00 */
[----:B0-----:R-:W-:Y:S01]  /*135e0*/  MOV R18, R14 ;  /* 0x0000000e00127202 */ /* 0x001fe20000000f00 */
[----:B------:R-:W2:Y:S01]  /*135f0*/  LDL.LU.64 R20, [R1+0x27c0] ;  /* 0x0027c00001147983 */ /* 0x000ea20000300a00 */
[----:B-1----:R-:W-:-:S03]  /*13600*/  MOV R19, R15 ;  /* 0x0000000f00137202 */ /* 0x002fc60000000f00 */
[----:B------:R2:W-:Y:S04]  /*13610*/  STL.64 [R1+0x40], R12 ;  /* 0x0000400c01007387 */ /* 0x0005e80000100a00 */
[----:B------:R-:W2:Y:S02]  /*13620*/  LDL.LU.64 R14, [R1+0x27b8] ;  /* 0x0027b800010e7983 */ /* 0x000ea40000300a00 */
[----:B--2---:R-:W-:Y:S02]  /*13630*/  HMMA.16816.F32 R12, R4, R14, R20 ;  /* 0x0000000e040c723c */ /* 0x004fe40000001814 */
[----:B------:R-:W2:Y:S04]  /*13640*/  LDL.LU.64 R22, [R1+0x27b0] ;  /* 0x0027b00001167983 */ /* 0x000ea80000300a00 */
[----:B------:R-:W2:-:S13]  /*13650*/  LDL.LU.64 R20, [R1+0x27a8] ;  /* 0x0027a80001147983 */ /* 0x000e9a0000300a00 */
[----:B------:R-:W-:Y:S01]  /*13660*/  MOV R5, R14 ;  /* 0x0000000e00057202 */ /* 0x000fe20000000f00 */
[----:B------:R-:W-:Y:S01]  /*13670*/  IMAD.MOV.U32 R7, RZ, RZ, R12 ;  /* 0x000000ffff077224 */ /* 0x000fe200078e000c */
[----:B------:R-:W-:Y:S02]  /*13680*/  MOV R4, R15 ;  /* 0x0000000f00047202 */ /* 0x000fe40000000f00 */
[----:B------:R-:W-:Y:S01]  /*13690*/  MOV R6, R13 ;  /* 0x0000000d00067202 */ /* 0x000fe20000000f00 */
[----:B------:R-:W2:Y:S04]  /*136a0*/  LDL.LU.64 R14, [R1+0x27a0] ;  /* 0x0027a000010e7983 */ /* 0x000ea80000300a00 */
[----:B------:R-:W2:Y:S02]  /*136b0*/  LDL.LU.64 R12, [R1+0x2798] ;  /* 0x00279800010c7983 */ /* 0x000ea40000300a00 */
[----:B--2---:R-:W-:-:S15]  /*136c0*/  HMMA.16816.F32 R20, R12, R24, R20 ;  /* 0x000000180c14723c */ /* 0x004fde0000001814 */
[----:B------:R-:W-:-:S04]  /*136d0*/  NOP ;  /* 0x0000000000007918 */ /* 0x000fc80000000000 */
[----:B------:R0:W-:Y:S04]  /*136e0*/  STL.64 [R1+0x10], R20 ;  /* 0x0000101401007387 */ /* 0x0001e80000100a00 */
[----:B------:R1:W-:Y:S04]  /*136f0*/  STL.64 [R1+0x18], R22 ;  /* 0x0000181601007387 */ /* 0x0003e80000100a00 */
[----:B0-----:R-:W2:Y:S01]  /*13700*/  LDL.LU.64 R20, [R1+0x2790] ;  /* 0x0027900001147983 */ /* 0x001ea20000300a00 */
[----:B-1----:R-:W-:Y:S01]  /*13710*/  MOV R22, R24 ;  /* 0x0000001800167202 */ /* 0x002fe20000000f00 */
[----:B------:R-:W-:-:S02]  /*13720*/  IMAD.MOV.U32 R23, RZ, RZ, R25 ;  /* 0x000000ffff177224 */ /* 0x000fc400078e0019 */
[----:B------:R-:W3:Y:S01]  /*13730*/  LDL.LU.64 R24, [R1+0x2788] ;  /* 0x0027880001187983 */ /* 0x000ee20000300a00 */
[----:B------:R-:W-:-:S07]  /*13740*/  MOV R11, R2 ;  /* 0x00000002000b7202 */ /* 0x000fce0000000f00 */
[----:B---3--:R-:W-:Y:S01]  /*13750*/  HMMA.16816.F32 R24, R12, R24, R8 ;  /* 0x000000180c18723c */ /* 0x008fe20000001808 */
[----:B------:R-:W3:-:S15]  /*13760*/  LDL.LU R8, [R1+0x2780] ;  /* 0x0027800001087983 */ /* 0x000ede0000300800 */
[----:B------:R-:W-:-:S03]  /*13770*/  NOP ;  /* 0x0000000000007918 */ /* 0x000fc60000000000 */
[----:B------:R-:W-:Y:S02]  /*13780*/  MOV R10, R25 ;  /* 0x00000019000a7202 */ /* 0x000fe40000000f00 */
[----:B------:R-:W-:Y:S02]  /*13790*/  MOV R11, R27 ;  /* 0x0000001b000b7202 */ /* 0x000fe40000000f00 */
[----:B------:R-:W-:Y:S02]  /*137a0*/  MOV R9, R24 ;  /* 0x0000001800097202 */ /* 0x000fe40000000f00 */
[----:B------:R-:W-:Y:S02]  /*137b0*/  MOV R2, R26 ;  /* 0x0000001a00027202 */ /* 0x000fe40000000f00 */
[----:B------:R-:W5:Y:S04]  /*137c0*/  LDL.LU.64 R26, [R1+0x2778] ;  /* 0x00277800011a7983 */ /* 0x000f680000300a00 */
[----:B------:R-:W5:Y:S04]  /*137d0*/  LDL.LU.64 R24, [R1+0x2770] ;  /* 0x0027700001187983 */ /* 0x000f680000300a00 */
[----:B------:R-:W-:Y:S04]  /*137e0*/  STL.64 [R1+0x2738], R10 ;  /* 0x0027380a01007387 */ /* 0x000fe80000100a00 */
[----:B---3--:R0:W-:Y:S04]  /*137f0*/  STL.64 [R1+0x2730], R8 ;  /* 0x0027300801007387 */ /* 0x0081e80000100a00 */
[----:B0-----:R-:W5:Y:S04]  /*13800*/  LDL.LU R8, [R1+0xf0] ;  /* 0x0000f00001087983 */ /* 0x001f680000300800 */
[----:B------:R-:W5:Y:S02]  /*13810*/  LDL.LU R9, [R1+0xf4] ;  /* 0x0000f40001097983 */ /* 0x000f640000300800 */
[----:B-----5:R-:W-:-:S15]  /*13820*/  HMMA.16816.F32 R24, R12, R8, R24 ;  /* 0x000000080c18723c */ /* 0x020fde0000001818 */
[----:B------:R-:W-:-:S04]  /*13830*/  NOP ;  /* 0x0000000000007918 */ /* 0x000fc80000000000 */
[----:B------:R-:W-:Y:S04]  /*13840*/  STL.64 [R1+0x70], R24 ;  /* 0x0000701801007387 */ /* 0x000fe80000100a00 */
[----:B------:R0:W-:Y:S04]  /*13850*/  STL.64 [R1+0x78], R26 ;  /* 0x0000781a01007387 */ /* 0x0001e80000100a00 */
[----:B0-----:R-:W4:Y:S04]  /*13860*/  LDL.LU.64 R26, [R1+0x2768] ;  /* 0x00276800011a7983 */ /* 0x001f280000300a00 */
[----:B------:R-:W4:Y:S04]  /*13870*/  LDL.LU.64 R24, [R1+0x2760] ;  /* 0x0027600001187983 */ /* 0x000f280000300a00 */
[----:B------:R0:W-:Y:S02]  /*13880*/  STL.64 [R1+0x2748], R8 ;  /* 0x0027480801007387 */ /* 0x0001e40000100a00 */
[----:B0-----:R-:W-:Y:S01]  /*13890*/  IMAD.MOV.U32 R8, RZ, RZ, R22 ;  /* 0x000000ffff087224 */ /* 0x001fe200078e0016 */
[----:B------:R-:W-:Y:S01]  /*138a0*/  MOV R9, R23 ;  /* 0x0000001700097202 */ /* 0x000fe20000000f00 */
[----:B------:R-:W2:Y:S04]  /*138b0*/  LDL.LU R22, [R1+0x2758] ;  /* 0x0027580001167983 */ /* 0x000ea80000300800 */
[----:B------:R-:W2:Y:S01]  /*138c0*/  LDL.LU R23, [R1+0x2754] ;  /* 0x0027540001177983 */ /* 0x000ea20000300800 */
[----:B----4-:R-:W-:Y:S03]  /*138d0*/  HMMA.16816.F32 R24, R12, R16, R24 ;  /* 0x000000100c18723c */ /* 0x010fe60000001818 */
[----:B------:R-:W2:Y:S04]  /*138e0*/  LDL.LU R12, [R1+0x30] ;  /* 0x00003000010c7983 */ /* 0x000ea80000300800 */
[----:B------:R-:W2:Y:S04]  /*138f0*/  LDL.LU R13, [R1+0x34] ;  /* 0x00003400010d7983 */ /* 0x000ea80000300800 */
[----:B------:R-:W2:Y:S01]  /*13900*/  LDL.LU R14, [R1+0x38] ;  /* 0x00003800010e7983 */ /* 0x000ea20000300800 */
[----:B------:R-:W-:-:S03]  /*13910*/  MOV R15, R3 ;  /* 0x00000003000f7202 */ /* 0x000fc60000000f00 */
[----:B------:R-:W-:Y:S04]  /*13920*/  STL.64 [R1+0x2740], R16 ;  /* 0x0027401001007387 */ /* 0x000fe80000100a00 */
[----:B------:R-:W-:Y:S01]  /*13930*/  STL [R1+0x26f4], R27 ;  /* 0x0026f41b01007387 */ /* 0x000fe20000100800 */
[----:B--2---:R-:W-:Y:S03]  /*13940*/  HMMA.16816.F32 R8, R20, R8, R12 ;  /* 0x000000081408723c */ /* 0x004fe6000000180c */
[----:B------:R-:W0:-:S15]  /*13950*/  LDSM.16.MT88.4 R12, [R0+UR6+0x11000] ;  /* 0x01100006000c783b */ /* 0x000e1e0008004200 */
[----:B------:R-:W-:Y:S01]  /*13960*/  NOP ;  /* 0x0000000000007918 */ /* 0x000fe20000000000 */
[----:B------:R1:W-:Y:S01]  /*13970*/  STL.64 [R1+0x30], R8 ;  /* 0x0000300801007387 */ /* 0x0003e20000100a00 */
[----:B------:R-:W-:-:S03]  /*13980*/  MOV R3, R11 ;  /* 0x0000000b00037202 */ /* 0x000fc60000000f00 */
[----:B------:R2:W-:Y:S01]  /*13990*/  STL [R1+0x38], R10 ;  /* 0x0000380a01007387 */ /* 0x0005e20000100800 */
[----:B------:R-:W-:-:S03]  /*139a0*/  MOV R11, R28 ;  /* 0x0000001c000b7202 */ /* 0x000fc60000000f00 */
[----:B-1----:R-:W3:Y:S04]  /*139b0*/  LDL.LU R8, [R1+0x60] ;  /* 0x0000600001087983 */ /* 0x002ee80000300800 */
[----:B------:R-:W3:Y:S04]  /*139c0*/  LDL.LU R9, [R1+0x64] ;  /* 0x0000640001097983 */ /* 0x000ee80000300800 */
[----:B--2---:R-:W3:Y:S04]  /*139d0*/  LDL.LU R10, [R1+0x68] ;  /* 0x00006800010a7983 */ /* 0x004ee80000300800 */
[----:B------:R-:W2:Y:S04]  /*139e0*/  LDL.LU R28, [R1+0x2750] ;  /* 0x00275000011c7983 */ /* 0x000ea80000300800 */
[----:B------:R-:W4:Y:S04]  /*139f0*/  LDL.LU R16, [R1+0x40] ;  /* 0x0000400001107983 */ /* 0x000f280000300800 */
[----:B------:R-:W4:Y:S04]  /*13a00*/  LDL.LU R17, [R1+0x44] ;  /* 0x0000440001117983 */ /* 0x000f280000300800 */
[----:B------:R-:W-:Y:S04]  /*13a10*/  STL [R1+0x26e0], R3 ;  /* 0x0026e00301007387 */ /* 0x000fe80000100800 */
[----:B------:R-:W-:Y:S04]  /*13a20*/  STL [R1+0x26e4], R0 ;  /* 0x0026e40001007387 */ /* 0x000fe80000100800 */
[----:B0-----:R-:W-:Y:S04]  /*13a30*/  STL.64 [R1+0x2690], R14 ;  /* 0x0026900e01007387 */ /* 0x001fe80000100a00 */
[----:B------:R-:W-:Y:S04]  /*13a40*/  STL.64 [R1+0x2688], R12 ;  /* 0x0026880c01007387 */ /* 0x000fe80000100a00 */
[----:B--2---:R-:W0:Y:S04]  /*13a50*/  LDSM.16.M88.4 R12, [R28+UR6+0x80] ;  /* 0x000080061c0c783b */ /* 0x004e280008000200 */
[----:B0-----:R-:W-:Y:S04]  /*13a60*/  STL.64 [R1+0xa0], R12 ;  /* 0x0000a00c01007387 */ /* 0x001fe80000100a00 */
[----:B------:R-:W-:Y:S04]  /*13a70*/  STL.64 [R1+0xa8], R14 ;  /* 0x0000a80e01007387 */ /* 0x000fe80000100a00 */
[----:B------:R-:W0:Y:S04]  /*13a80*/  LDSM.16.M88.4 R12, [R28+UR6+0x4080] ;  /* 0x004080061c0c783b */ /* 0x000e280008000200 */
[----:B0-----:R-:W-:Y:S04]  /*13a90*/  STL.64 [R1+0xb0], R12 ;  /* 0x0000b00c01007387 */ /* 0x001fe80000100a00 */
[----:B------:R-:W-:Y:S04]  /*13aa0*/  STL.64 [R1+0xb8], R14 ;  /* 0x0000b80e01007387 */ /* 0x000fe80000100a00 */
[----:B------:R-:W0:Y:S04]  /*13ab0*/  LDSM.16.M88.4 R12, [R28+UR6+0x8080] ;  /* 0x008080061c0c783b */ /* 0x000e280008000200 */
[----:B0-----:R-:W-:Y:S04]  /*13ac0*/  STL.64 [R1+0x110], R12 ;  /* 0x0001100c01007387 */ /* 0x001fe80000100a00 */
[----:B------:R-:W-:Y:S04]  /*13ad0*/  STL.64 [R1+0x118], R14 ;  /* 0x0001180e01007387 */ /* 0x000fe80000100a00 */
[----:B------:R-:W0:Y:S04]  /*13ae0*/  LDSM.16.M88.4 R12, [R28+UR6+0xc080] ;  /* 0x00c080061c0c783b */ /* 0x000e280008000200 */
[----:B0-----:R0:W-:Y:S04]  /*13af0*/  STL.64 [R1+0x120], R12 ;  /* 0x0001200c01007387 */ /* 0x0011e80000100a00 */
[----:B------:R1:W-:Y:S01]  /*13b00*/  STL.64 [R1+0x128], R14 ;  /* 0x0001280e01007387 */ /* 0x0003e20000100a00 */
[----:B0-----:R-:W-:Y:S01]  /*13b10*/  IMAD.MOV.U32 R12, RZ, RZ, R7 ;  /* 0x000000ffff0c7224 */ /* 0x001fe200078e0007 */
[----:B------:R-:W-:-:S02]  /*13b20*/  MOV R13, R6 ;  /* 0x00000006000d7202 */ /* 0x000fc40000000f00 */
[----:B-1----:R-:W-:Y:S02]  /*13b30*/  MOV R14, R5 ;  /* 0x00000005000e7202 */ /* 0x002fe40000000f00 */
[----:B------:R-:W-:Y:S02]  /*13b40*/  MOV R15, R4 ;  /* 0x00000004000f7202 */ /* 0x000fe40000000f00 */
[----:B------:R-:W0:Y:S04]  /*13b50*/  LDSM.16.MT88.4 R4, [R29+UR6+0x11000] ;  /* 0x011000061d04783b */ /* 0x000e280008004200 */
[----:B------:R-:W-:Y:S04]  /*13b60*/  STL [R1+0x2510], R28 ;  /* 0x0025101c01007387 */ /* 0x000fe80000100800 */
[----:B------:R-:W-:Y:S04]  /*13b70*/  STL [R1+0x26e8], R29 ;  /* 0x0026e81d01007387 */ /* 0x000fe80000100800 */
[----:B0-----:R-:W-:Y:S04]  /*13b80*/  STL.64 [R1+0x2660], R6 ;  /* 0x0026600601007387 */ /* 0x001fe80000100a00 */
[----:B------:R0:W-:Y:S04]  /*13b90*/  STL.64 [R1+0x2658], R4 ;  /* 0x0026580401007387 */ /* 0x0001e80000100a00 */
[----:B0-----:R-:W2:Y:S04]  /*13ba0*/  LDL.LU R4, [R1+0x70] ;  /* 0x0000700001047983 */ /* 0x001ea80000300800 */
[----:B------:R-:W2:Y:S04]  /*13bb0*/  LDL.LU R5, [R1+0x74] ;  /* 0x0000740001057983 */ /* 0x000ea80000300800 */
[----:B------:R-:W5:Y:S04]  /*13bc0*/  LDL.LU R6, [R1+0x78] ;  /* 0x0000780001067983 */ /* 0x000f680000300800 */
[----:B------:R-:W5:Y:S04]  /*13bd0*/  LDL.LU R7, [R1+0x7c] ;  /* 0x00007c0001077983 */ /* 0x000f680000300800 */
[----:B-----5:R-:W-:Y:S04]  /*13be0*/  STL.64 [R1+0x2710], R6 ;  /* 0x0027100601007387 */ /* 0x020fe80000100a00 */
[----:B--2---:R0:W-:Y:S04]  /*13bf0*/  STL.64 [R1+0x2708], R4 ;  /* 0x0027080401007387 */ /* 0x0041e80000100a00 */
[----:B0-----:R-:W3:Y:S04]  /*13c00*/  LDL.LU.64 R4, [R1+0xe0] ;  /* 0x0000e00001047983 */ /* 0x001ee80000300a00 */
[----:B------:R-:W2:Y:S01]  /*13c10*/  LDL.LU.64 R6, [R1+0xe8] ;  /* 0x0000e80001067983 */ /* 0x000ea20000300a00 */
[----:B---3--:R-:W-:-:S15]  /*13c20*/  HMMA.16816.F32 R8, R20, R4, R8 ;  /* 0x000000041408723c */ /* 0x008fde0000001808 */
[----:B------:R-:W-:-:S04]  /*13c30*/  NOP ;  /* 0x0000000000007918 */ /* 0x000fc80000000000 */
[----:B------:R-:W-:Y:S01]  /*13c40*/  MOV R0, R9 ;  /* 0x0000000900007202 */ /* 0x000fe20000000f00 */
[----:B------:R0:W-:Y:S04]  /*13c50*/  STL [R1+0x80], R8 ;  /* 0x0000800801007387 */ /* 0x0001e80000100800 */
[----:B0-----:R-:W4:Y:S01]  /*13c60*/  LDL.LU.64 R8, [R1+0x2748] ;  /* 0x0027480001087983 */ /* 0x001f220000300a00 */
[----:B------:R-:W-:Y:S01]  /*13c70*/  IMAD.MOV.U32 R3, RZ, RZ, R10 ;  /* 0x000000ffff037224 */ /* 0x000fe200078e000a */
[----:B------:R-:W-:Y:S02]  /*13c80*/  MOV R28, R11 ;  /* 0x0000000b001c7202 */ /* 0x000fe40000000f00 */
[----:B--2---:R0:W-:Y:S04]  /*13c90*/  STL.64 [R1+0x2718], R6 ;  /* 0x0027180601007387 */ /* 0x0041e80000100a00 */
[----:B------:R-:W2:Y:S04]  /*13ca0*/  LDL.LU R4, [R1+0x10] ;  /* 0x0000100001047983 */ /* 0x000ea80000300800 */
[----:B------:R-:W2:Y:S04]  /*13cb0*/  LDL.LU R5, [R1+0x14] ;  /* 0x0000140001057983 */ /* 0x000ea80000300800 */
[----:B0-----:R-:W2:Y:S04]  /*13cc0*/  LDL.LU R6, [R1+0x18] ;  /* 0x0000180001067983 */ /* 0x001ea80000300800 */
[----:B------:R-:W2:Y:S01]  /*13cd0*/  LDL.LU R7, [R1+0x1c] ;  /* 0x00001c0001077983 */ /* 0x000ea20000300800 */
[----:B----4-:R-:W-:Y:S03]  /*13ce0*/  HMMA.16816.F32 R8, R20, R8, R16 ;  /* 0x000000081408723c */ /* 0x010fe60000001810 */
[----:B------:R-:W3:-:S15]  /*13cf0*/  LDL.LU.64 R16, [R1+0x2740] ;  /* 0x0027400001107983 */ /* 0x000ede0000300a00 */
[----:B------:R-:W-:Y:S01]  /*13d00*/  NOP ;  /* 0x0000000000007918 */ /* 0x000fe20000000000 */
[----:B------:R-:W-:Y:S01]  /*13d10*/  MOV R19, R10 ;  /* 0x0000000a00137202 */ /* 0x000fe20000000f00 */
[----:B------:R-:W-:Y:S01]  /*13d20*/  IMAD.MOV.U32 R29, RZ, RZ, R11 ;  /* 0x000000ffff1d7224 */ /* 0x000fe200078e000b */
[----:B------:R-:W-:Y:S01]  /*13d30*/  MOV R27, R8 ;  /* 0x00000008001b7202 */ /* 0x000fe20000000f00 */
[----:B------:R-:W4:Y:S01]  /*13d40*/  LDL.LU.64 R10, [R1+0x2738] ;  /* 0x00273800010a7983 */ /* 0x000f220000300a00 */
[----:B------:R-:W-:-:S03]  /*13d50*/  MOV R18, R9 ;  /* 0x0000000900127202 */ /* 0x000fc60000000f00 */
[----:B------:R-:W5:Y:S04]  /*13d60*/  LDL.LU.64 R8, [R1+0x2730] ;  /* 0x0027300001087983 */ /* 0x000f680000300a00 */
[----:B------:R0:W-:Y:S04]  /*13d70*/  STL.64 [R1+0x2700], R26 ;  /* 0x0027001a01007387 */ /* 0x0001e80000100a00 */
[----:B------:R4:W-:Y:S01]  /*13d80*/  STL.64 [R1+0x26f8], R24 ;  /* 0x0026f81801007387 */ /* 0x0009e20000100a00 */
[----:B0-----:R-:W-:Y:S01]  /*13d90*/  MOV R26, R2 ;  /* 0x00000002001a7202 */ /* 0x001fe20000000f00 */
[----:B---3--:R-:W-:Y:S01]  /*13da0*/  HMMA.16816.F32 R12, R20, R16, R12 ;  /* 0x00000010140c723c */ /* 0x008fe2000000180c */
[----:B----4-:R-:W-:-:S02]  /*13db0*/  MOV R25, R10 ;  /* 0x0000000a00197202 */ /* 0x010fc40000000f00 */
[----:B-----5:R-:W-:Y:S02]  /*13dc0*/  MOV R24, R9 ;  /* 0x0000000900187202 */ /* 0x020fe40000000f00 */
[----:B------:R-:W2:Y:S01]  /*13dd0*/  LDL.LU R9, [R1+0x272c] ;  /* 0x00272c0001097983 */ /* 0x000ea20000300800 */
[----:B------:R-:W-:-:S03]  /*13de0*/  MOV R27, R11 ;  /* 0x0000000b001b7202 */ /* 0x000fc60000000f00 */
[----:B------:R-:W2:Y:S04]  /*13df0*/  LDL.LU R10, [R1+0x2728] ;  /* 0x00272800010a7983 */ /* 0x000ea80000300800 */
[----:B------:R-:W3:Y:S04]  /*13e00*/  LDL.LU R2, [R1+0x2724] ;  /* 0x0027240001027983 */ /* 0x000ee80000300800 */
[----:B------:R-:W2:Y:S04]  /*13e10*/  LDL.LU R11, [R1+0x2720] ;  /* 0x00272000010b7983 */ /* 0x000ea80000300800 */
[----:B------:R-:W2:Y:S04]  /*13e20*/  LDL.LU R22, [R1+0xd8] ;  /* 0x0000d80001167983 */ /* 0x000ea80000300800 */
[----:B------:R-:W2:Y:S04]  /*13e30*/  LDL.LU R23, [R1+0xdc] ;  /* 0x0000dc0001177983 */ /* 0x000ea80000300800 */
[----:B------:R0:W-:Y:S04]  /*13e40*/  STL.64 [R1+0x26a0], R14 ;  /* 0x0026a00e01007387 */ /* 0x0001e80000100a00 */
[----:B------:R1:W-:Y:S04]  /*13e50*/  STL.64 [R1+0x2698], R12 ;  /* 0x0026980c01007387 */ /* 0x0003e80000100a00 */
[----:B0-----:R-:W4:Y:S01]  /*13e60*/  LDL.LU R14, [R1+0xf8] ;  /* 0x0000f800010e7983 */ /* 0x001f220000300800 */
[----:B--2---:R-:W-:-:S15]  /*13e70*/  HMMA.16816.F32 R4, R8, R22, R4 ;  /* 0x000000160804723c */ /* 0x004fde0000001804 */
[----:B------:R-:W-:-:S04]  /*13e80*/  NOP ;  /* 0x0000000000007918 */ /* 0x000fc80000000000 */
[----:B-1----:R-:W-:Y:S02]  /*13e90*/  MOV R13, R6 ;  /* 0x00000006000d7202 */ /* 0x002fe40000000f00 */
[----:B------:R-:W-:Y:S02]  /*13ea0*/  MOV R12, R7 ;  /* 0x00000007000c7202 */ /* 0x000fe40000000f00 */
[----:B------:R-:W2:Y:S01]  /*13eb0*/  LDL.LU.64 R6, [R1+0x2718] ;  /* 0x0027180001067983 */ /* 0x000ea20000300a00 */
[----:B------:R-:W-:Y:S02]  /*13ec0*/  MOV R17, R4 ;  /* 0x0000000400117202 */ /* 0x000fe40000000f00 */
[----:B------:R-:W-:Y:S01]  /*13ed0*/  MOV R16, R5 ;  /* 0x0000000500107202 */ /* 0x000fe20000000f00 */
[----:B---3--:R-:W-:Y:S01]  /*13ee0*/  IMAD.MOV.U32 R15, RZ, RZ, R2 ;  /* 0x000000ffff0f7224 */ /* 0x008fe200078e0002 */
[----:B--2---:R-:W-:Y:S01]  /*13ef0*/  HMMA.16816.F32 R24, R8, R6, R24 ;  /* 0x000000060818723c */ /* 0x004fe20000001818 */
[----:B------:R-:W-:Y:S01]  /*13f00*/  IMAD.MOV.U32 R21, RZ, RZ, R6 ;  /* 0x000000ffff157224 */ /* 0x000fe200078e0006 */
[----:B------:R-:W-:-:S02]  /*13f10*/  MOV R20, R7 ;  /* 0x0000000700147202 */ /* 0x000fc40000000f00 */
[----:B------:R-:W4:Y:S04]  /*13f20*/  LDL.LU.64 R6, [R1+0x2710] ;  /* 0x0027100001067983 */ /* 0x000f280000300a00 */
[----:B------:R-:W4:Y:S11]  /*13f30*/  LDL.LU.64 R4, [R1+0x2708] ;  /* 0x0027080001047983 */ /* 0x000f360000300a00 */
[----:B------:R-:W-:Y:S01]  /*13f40*/  STL.64 [R1+0x10], R24 ;  /* 0x0000101801007387 */ /* 0x000fe20000100a00 */
[----:B------:R-:W-:-:S03]  /*13f50*/  MOV R2, R27 ;  /* 0x0000001b00027202 */ /* 0x000fc60000000f00 */
[----:B------:R4:W-:Y:S02]  /*13f60*/  STL [R1+0x18], R26 ;  /* 0x0000181a01007387 */ /* 0x0009e40000100800 */
[----:B----4-:R-:W-:-:S15]  /*13f70*/  HMMA.16816.F32 R24, R8, R14, R4 ;  /* 0x0000000e0818723c */ /* 0x010fde0000001804 */
[----:B------:R-:W-:-:S04]  /*13f80*/  NOP ;  /* 0x0000000000007918 */ /* 0x000fc80000000000 */
[----:B------:R-:W-:Y:S01]  /*13f90*/  MOV R5, R24 ;  /* 0x0000001800057202 */ /* 0x000fe20000000f00 */
[----:B------:R-:W-:Y:S01]  /*13fa0*/  IMAD.MOV.U32 R6, RZ, RZ, R26 ;  /* 0x000000ffff067224 */ /* 0x000fe200078e001a */
[----:B------:R-:W-:Y:S02]  /*13fb0*/  MOV R4, R25 ;  /* 0x0000001900047202 */ /* 0x000fe40000000f00 */
[----:B------:R-:W-:Y:S02]  /*13fc0*/  MOV R7, R27 ;  /* 0x0000001b00077202 */ /* 0x000fe40000000f00 */
[----:B------:R-:W2:Y:S04]  /*13fd0*/  LDL.LU.64 R26, [R1+0x2700] ;  /* 0x00270000011a7983 */ /* 0x000ea80000300a00 */
[----:B------:R-:W3:Y:S04]  /*13fe0*/  LDL.LU.64 R24, [R1+0x26f8] ;  /* 0x0026f80001187983 */ /* 0x000ee80000300a00 */
[----:B------:R0:W-:Y:S02]  /*13ff0*/  STL.64 [R1+0x26b8], R14 ;  /* 0x0026b80e01007387 */ /* 0x0001e40000100a00 */
[----:B0-----:R-:W-:-:S02]  /*14000*/  MOV R14, R5 ;  /* 0x00000005000e7202 */ /* 0x001fc40000000f00 */
[----:B------:R-:W-:Y:S02]  /*14010*/  MOV R15, R4 ;  /* 0x00000004000f7202 */ /* 0x000fe40000000f00 */
[----:B------:R-:W4:Y:S04]  /*14020*/  LDL.LU.64 R4, [R1+0x120] ;  /* 0x0001200001047983 */ /* 0x000f280000300a00 */
[----:B----4-:R0:W-:Y:S04]  /*14030*/  STL.64 [R1+0x2668], R4 ;  /* 0x0026680401007387 */ /* 0x0101e80000100a00 */
[----:B------:R-:W-:Y:S01]  /*14040*/  STL.64 [R1+0x2678], R6 ;  /* 0x0026780601007387 */ /* 0x000fe20000100a00 */
[----:B0-----:R-:W-:Y:S01]  /*14050*/  MOV R4, R14 ;  /* 0x0000000e00047202 */ /* 0x001fe20000000f00 */
[----:B------:R-:W-:-:S05]  /*14060*/  IMAD.MOV.U32 R5, RZ, RZ, R15 ;  /* 0x000000ffff057224 */ /* 0x000fca00078e000f */
[----:B------:R0:W-:Y:S04]  /*14070*/  STL.64 [R1+0x2670], R4 ;  /* 0x0026700401007387 */ /* 0x0001e80000100a00 */
[----:B0-----:R-:W4:Y:S01]  /*14080*/  LDL.LU.64 R4, [R1+0xb0] ;  /* 0x0000b00001047983 */ /* 0x001f220000300a00 */
[----:B------:R-:W-:Y:S01]  /*14090*/  IMAD.MOV.U32 R6, RZ, RZ, R13 ;  /* 0x000000ffff067224 */ /* 0x000fe200078e000d */
[----:B------:R-:W-:Y:S02]  /*140a0*/  MOV R7, R12 ;  /* 0x0000000c00077202 */ /* 0x000fe40000000f00 */
[----:B----4-:R0:W-:Y:S04]  /*140b0*/  STL.64 [R1+0x2680], R4 ;  /* 0x0026800401007387 */ /* 0x0101e80000100a00 */
[----:B------:R1:W-:Y:S01]  /*140c0*/  STL.64 [R1+0x26b0], R6 ;  /* 0x0026b00601007387 */ /* 0x0003e20000100a00 */
[----:B0-----:R-:W-:-:S02]  /*140d0*/  MOV R4, R17 ;  /* 0x0000001100047202 */ /* 0x001fc40000000f00 */
[----:B------:R-:W-:Y:S02]  /*140e0*/  MOV R5, R16 ;  /* 0x0000001000057202 */ /* 0x000fe40000000f00 */
[----:B-1----:R-:W-:-:S03]  /*140f0*/  MOV R6, R19 ;  /* 0x0000001300067202 */ /* 0x002fc60000000f00 */
[----:B------:R2:W-:Y:S02]  /*14100*/  STL.64 [R1+0x26a8], R4 ;  /* 0x0026a80401007387 */ /* 0x0005e40000100a00 */
[----:B--2---:R-:W-:Y:S02]  /*14110*/  MOV R4, R27 ;  /* 0x0000001b00047202 */ /* 0x004fe40000000f00 */
[----:B------:R-:W3:Y:S01]  /*14120*/  LDL.LU R27, [R1+0x26f4] ;  /* 0x0026f400011b7983 */ /* 0x000ee20000300800 */
[----:B------:R-:W-:-:S03]  /*14130*/  MOV R5, R18 ;  /* 0x0000001200057202 */ /* 0x000fc60000000f00 */
[----:B------:R-:W2:Y:S04]  /*14140*/  LDL.LU R18, [R1+0x26f0] ;  /* 0x0026f00001127983 */ /* 0x000ea80000300800 */
[----:B------:R-:W3:Y:S01]  /*14150*/  LDL.LU R19, [R1+0x26ec] ;  /* 0x0026ec0001137983 */ /* 0x000ee20000300800 */
[----:B------:R-:W-:-:S03]  /*14160*/  IMAD.MOV.U32 R7, RZ, RZ, R29 ;  /* 0x000000ffff077224 */ /* 0x000fc600078e001d */
[----:B------:R-:W4:Y:S04]  /*14170*/  LDL.LU R29, [R1+0x26e8] ;  /* 0x0026e800011d7983 */ /* 0x000f280000300800 */
[----:B------:R0:W-:Y:S04]  /*14180*/  STL.64 [R1+0x26c8], R6 ;  /* 0x0026c80601007387 */ /* 0x0001e80000100a00 */
[----:B------:R1:W-:Y:S01]  /*14190*/  STL.64 [R1+0x26c0], R4 ;  /* 0x0026c00401007387 */ /* 0x0003e20000100a00 */
[----:B0-----:R-:W-:-:S03]  /*141a0*/  MOV R6, R3 ;  /* 0x0000000300067202 */ /* 0x001fc60000000f00 */
[----:B-1----:R-:W5:Y:S01]  /*141b0*/  LDL.LU R4, [R1+0x80] ;  /* 0x0000800001047983 */ /* 0x002f620000300800 */
[----:B------:R-:W-:-:S03]  /*141c0*/  MOV R5, R0 ;  /* 0x0000000000057202 */ /* 0x000fc60000000f00 */
[----:B------:R-:W4:Y:S04]  /*141d0*/  LDL.LU R0, [R1+0x26e4] ;  /* 0x0026e40001007983 */ /* 0x000f280000300800 */
[----:B------:R-:W4:Y:S01]  /*141e0*/  LDL.LU R3, [R1+0x26e0] ;  /* 0x0026e00001037983 */ /* 0x000f220000300800 */
[----:B--2---:R-:W-:Y:S01]  /*141f0*/  MOV R13, R18 ;  /* 0x00000012000d7202 */ /* 0x004fe20000000f00 */
[----:B---3--:R-:W-:Y:S01]  /*14200*/  HMMA.16816.F32 R24, R8, R18, R24 ;  /* 0x000000120818723c */ /* 0x008fe20000001818 */
[----:B------:R-:W-:Y:S02]  /*14210*/  IMAD.MOV.U32 R12, RZ, RZ, R19 ;  /* 0x000000ffff0c7224 */ /* 0x000fe400078e0013 */
[----:B------:R-:W2:Y:S04]  /*14220*/  LDL.LU.64 R18, [R1+0x26d8] ;  /* 0x0026d80001127983 */ /* 0x000ea80000300a00 */
[----:B------:R-:W2:Y:S04]  /*14230*/  LDL.LU.64 R16, [R1+0x26d0] ;  /* 0x0026d00001107983 */ /* 0x000ea80000300a00 */
[----:B------:R-:W2:Y:S04]  /*14240*/  LDL.LU R8, [R1+0x30] ;  /* 0x0000300001087983 */ /* 0x000ea80000300800 */
[----:B------:R-:W2:Y:S04]  /*14250*/  LDL.LU R9, [R1+0x34] ;  /* 0x0000340001097983 */ /* 0x000ea80000300800 */
[----:B------:R-:W2:Y:S01]  /*14260*/  LDL.LU R10, [R1+0x38] ;  /* 0x00003800010a7983 */ /* 0x000ea20000300800 */
[----:B----4-:R-:W-:-:S02]  /*14270*/  MOV R11, R3 ;  /* 0x00000003000b7202 */ /* 0x010fc40000000f00 */
[----:B------:R-:W-:Y:S02]  /*14280*/  MOV R7, R28 ;  /* 0x0000001c00077202 */ /* 0x000fe40000000f00 */
[----:B------:R-:W-:Y:S02]  /*14290*/  MOV R14, R21 ;  /* 0x00000015000e7202 */ /* 0x000fe40000000f00 */
[----:B------:R-:W-:Y:S01]  /*142a0*/  MOV R15, R20 ;  /* 0x00000014000f7202 */ /* 0x000fe20000000f00 */
[----:B--2---:R-:W-:Y:S01]  /*142b0*/  HMMA.16816.F32 R8, R16, R22, R8 ;  /* 0x000000161008723c */ /* 0x004fe20000001808 */
[----:B------:R-:W-:-:S15]  /*142c0*/  LDSM.16.MT88.4 R20, [R29+UR6+0x11400] ;  /* 0x011400061d14783b */ /* 0x000fde0008004200 */
[----:B------:R-:W-:-:S03]  /*142d0*/  NOP ;  /* 0x0000000000007918 */ /* 0x000fc60000000000 */
[----:B------:R-:W-:Y:S01]  /*142e0*/  MOV R3, R10 ;  /* 0x0000000a00037202 */ /* 0x000fe20000000f00 */
[----:B------:R-:W-:Y:S01]  /*142f0*/  STL.64 [R1], R8 ;  /* 0x0000000801007387 */ /* 0x000fe20000100a00 */
[----:B------:R-:W-:-:S03]  /*14300*/  MOV R28, R11 ;  /* 0x0000000b001c7202 */ /* 0x000fc60000000f00 */
[----:B------:R-:W0:Y:S04]  /*14310*/  LDSM.16.MT88.4 R8, [R0+UR6+0x11400] ;  /* 0x011400060008783b */ /* 0x000e280008004200 */
[----:B0-----:R0:W-:Y:S02]  /*14320*/  STL.64 [R1+0x2628], R10 ;  /* 0x0026280a01007387 */ /* 0x0011e40000100a00 */
[----:B0-----:R-:W-:Y:S01]  /*14330*/  MOV R10, R13 ;  /* 0x0000000d000a7202 */ /* 0x001fe20000000f00 */
[----:B------:R-:W-:Y:S02]  /*14340*/  IMAD.MOV.U32 R11, RZ, RZ, R12 ;  /* 0x000000ffff0b7224 */ /* 0x000fe400078e000c */
[C---:B-----5:R-:W-:Y:S01]  /*14350*/  HMMA.16816.F32 R12, R16.reuse, R14, R4 ;  /* 0x0000000e100c723c */ /* 0x060fe20000001804 */
[----:B------:R-:W-:Y:S04]  /*14360*/  STL.64 [R1+0x2620], R8 ;  /* 0x0026200801007387 */ /* 0x000fe80000100a00 */
[----:B------:R-:W-:Y:S04]  /*14370*/  STL [R1+0x2650], R29 ;  /* 0x0026501d01007387 */ /* 0x000fe80000100800 */
[----:B------:R-:W-:Y:S04]  /*14380*/  STL [R1+0x25d8], R22 ;  /* 0x0025d81601007387 */ /* 0x000fe80000100800 */
[----:B------:R-:W-:Y:S04]  /*14390*/  STL [R1+0x25d4], R23 ;  /* 0x0025d41701007387 */ /* 0x000fe80000100800 */
[----:B------:R0:W-:Y:S04]  /*143a0*/  STL.64 [R1+0x2630], R20 ;  /* 0x0026301401007387 */ /* 0x0001e80000100a00 */
[----:B0-----:R-:W2:Y:S04]  /*143b0*/  LDL.LU R20, [R1+0x110] ;  /* 0x0001100001147983 */ /* 0x001ea80000300800 */
[----:B------:R-:W2:Y:S04]  /*143c0*/  LDL.LU R21, [R1+0x114] ;  /* 0x0001140001157983 */ /* 0x000ea80000300800 */
[----:B------:R-:W3:Y:S04]  /*143d0*/  LDL.LU.64 R6, [R1+0x26c8] ;  /* 0x0026c80001067983 */ /* 0x000ee80000300a00 */
[----:B------:R-:W3:Y:S04]  /*143e0*/  LDL.LU.64 R4, [R1+0x26c0] ;  /* 0x0026c00001047983 */ /* 0x000ee80000300a00 */
[----:B------:R-:W-:Y:S04]  /*143f0*/  STL.64 [R1+0x70], R12 ;  /* 0x0000700c01007387 */ /* 0x000fe80000100a00 */
[----:B------:R0:W-:Y:S04]  /*14400*/  STL.64 [R1+0x78], R14 ;  /* 0x0000780e01007387 */ /* 0x0001e80000100a00 */
[----:B0-----:R-:W3:Y:S02]  /*14410*/  LDL.LU.64 R14, [R1+0x26b8] ;  /* 0x0026b800010e7983 */ /* 0x001ee40000300a00 */
[----:B---3--:R-:W-:Y:S02]  /*14420*/  HMMA.16816.F32 R12, R16, R14, R4 ;  /* 0x0000000e100c723c */ /* 0x008fe40000001804 */
[----:B------:R-:W3:Y:S04]  /*14430*/  LDL.LU.64 R6, [R1+0x26b0] ;  /* 0x0026b00001067983 */ /* 0x000ee80000300a00 */
[----:B------:R-:W3:-:S13]  /*14440*/  LDL.LU.64 R4, [R1+0x26a8] ;  /* 0x0026a80001047983 */ /* 0x000eda0000300a00 */
[----:B------:R-:W-:Y:S01]  /*14450*/  STL [R1+0x64], R13 ;  /* 0x0000640d01007387 */ /* 0x000fe20000100800 */
[----:B------:R-:W-:-:S03]  /*14460*/  MOV R29, R12 ;  /* 0x0000000c001d7202 */ /* 0x000fc60000000f00 */
[----:B------:R0:W-:Y:S04]  /*14470*/  STL.64 [R1+0x68], R14 ;  /* 0x0000680e01007387 */ /* 0x0001e80000100a00 */
[----:B0-----:R-:W4:Y:S04]  /*14480*/  LDL.LU.64 R14, [R1+0x26a0] ;  /* 0x0026a000010e7983 */ /* 0x001f280000300a00 */
[----:B------:R-:W4:Y:S02]  /*14490*/  LDL.LU.64 R12, [R1+0x2698] ;  /* 0x00269800010c7983 */ /* 0x000f240000300a00 */
[----:B----4-:R-:W-:Y:S02]  /*144a0*/  HMMA.16816.F32 R8, R16, R10, R12 ;  /* 0x0000000a1008723c */ /* 0x010fe4000000180c */
[----:B------:R-:W3:Y:S04]  /*144b0*/  LDL.LU.64 R14, [R1+0x2690] ;  /* 0x00269000010e7983 */ /* 0x000ee80000300a00 */
[----:B------:R-:W3:Y:S04]  /*144c0*/  LDL.LU.64 R12, [R1+0x2688] ;  /* 0x00268800010c7983 */ /* 0x000ee80000300a00 */
[----:B------:R-:W3:Y:S04]  /*144d0*/  LDL.LU R16, [R1+0xa0] ;  /* 0x0000a00001107983 */ /* 0x000ee80000300800 */
[----:B------:R-:W3:Y:S05]  /*144e0*/  LDL.LU R17, [R1+0xa4] ;  /* 0x0000a40001117983 */ /* 0x000eea0000300800 */
[----:B------:R-:W-:Y:S04]  /*144f0*/  STL.64 [R1+0x2640], R10 ;  /* 0x0026400a01007387 */ /* 0x000fe80000100a00 */
[----:B------:R0:W-:Y:S04]  /*14500*/  STL.64 [R1+0x2638], R8 ;  /* 0x0026380801007387 */ /* 0x0001e80000100a00 */
[----:B0-----:R-:W4:Y:S04]  /*14510*/  LDL.LU R8, [R1+0x10] ;  /* 0x0000100001087983 */ /* 0x001f280000300800 */
[----:B------:R-:W4:Y:S04]  /*14520*/  LDL.LU R9, [R1+0x14] ;  /* 0x0000140001097983 */ /* 0x000f280000300800 */
[----:B------:R-:W4:Y:S01]  /*14530*/  LDL.LU R10, [R1+0x18] ;  /* 0x00001800010a7983 */ /* 0x000f220000300800 */
[----:B---3--:R-:W-:-:S15]  /*14540*/  HMMA.16816.F32 R4, R12, R16, R4 ;  /* 0x000000100c04723c */ /* 0x008fde0000001804 */
[----:B------:R-:W-:-:S04]  /*14550*/  NOP ;  /* 0x0000000000007918 */ /* 0x000fc80000000000 */
[----:B------:R0:W-:Y:S04]  /*14560*/  STL.64 [R1+0x20], R4 ;  /* 0x0000200401007387 */ /* 0x0001e80000100a00 */
[----:B0-----:R-:W4:Y:S01]  /*14570*/  LDL.LU.64 R4, [R1+0x2680] ;  /* 0x0026800001047983 */ /* 0x001f220000300a00 */
[----:B------:R-:W-:Y:S02]  /*14580*/  MOV R11, R2 ;  /* 0x00000002000b7202 */ /* 0x000fe40000000f00 */
[----:B------:R-:W-:Y:S02]  /*14590*/  MOV R22, R7 ;  /* 0x0000000700167202 */ /* 0x000fe40000000f00 */
[----:B------:R-:W-:-:S03]  /*145a0*/  MOV R23, R6 ;  /* 0x0000000600177202 */ /* 0x000fc60000000f00 */
[----:B------:R-:W-:Y:S04]  /*145b0*/  STL [R1+0x264c], R22 ;  /* 0x00264c1601007387 */ /* 0x000fe80000100800 */
[----:B------:R-:W-:Y:S01]  /*145c0*/  STL [R1+0x2648], R23 ;  /* 0x0026481701007387 */ /* 0x000fe20000100800 */
[----:B----4-:R-:W-:Y:S01]  /*145d0*/  HMMA.16816.F32 R8, R12, R4, R8 ;  /* 0x000000040c08723c */ /* 0x010fe20000001808 */
[----:B------:R-:W-:-:S15]  /*145e0*/  MOV R2, R5 ;  /* 0x0000000500027202 */ /* 0x000fde0000000f00 */
[----:B------:R-:W-:-:S03]  /*145f0*/  NOP ;  /* 0x0000000000007918 */ /* 0x000fc60000000000 */
[----:B------:R-:W-:Y:S04]  /*14600*/  STL.64 [R1+0x10], R8 ;  /* 0x0000100801007387 */ /* 0x000fe80000100a00 */
[----:B------:R0:W-:Y:S04]  /*14610*/  STL.64 [R1+0x18], R10 ;  /* 0x0000180a01007387 */ /* 0x0001e80000100a00 */
[----:B------:R-:W2:Y:S01]  /*14620*/  LDL.LU.64 R6, [R1+0x2678] ;  /* 0x0026780001067983 */ /* 0x000ea20000300a00 */
[----:B0-----:R-:W-:-:S03]  /*14630*/  IMAD.MOV.U32 R10, RZ, RZ, R4 ;  /* 0x000000ffff0a7224 */ /* 0x001fc600078e0004 */
[----:B------:R-:W2:Y:S02]  /*14640*/  LDL.LU.64 R4, [R1+0x2670] ;  /* 0x0026700001047983 */ /* 0x000ea40000300a00 */
[----:B--2---:R-:W-:-:S15]  /*14650*/  HMMA.16816.F32 R4, R12, R20, R4 ;  /* 0x000000140c04723c */ /* 0x004fde0000001804 */
[----:B------:R-:W-:-:S04]  /*14660*/  NOP ;  /* 0x0000000000007918 */ /* 0x000fc80000000000 */
[----:B------:R0:W-:Y:S04]  /*14670*/  STL.64 [R1+0x40], R4 ;  /* 0x0000400401007387 */ /* 0x0001e80000100a00 */
[----:B0-----:R-:W2:Y:S01]  /*14680*/  LDL.LU.64 R4, [R1+0x2668] ;  /* 0x0026680001047983 */ /* 0x001ea20000300a00 */
[----:B------:R-:W-:Y:S02]  /*14690*/  MOV R22, R6 ;  /* 0x0000000600167202 */ /* 0x000fe40000000f00 */
[----:B------:R-:W-:Y:S02]  /*146a0*/  MOV R23, R7 ;  /* 0x0000000700177202 */ /* 0x000fe40000000f00 */
[----:B------:R-:W3:Y:S01]  /*146b0*/  LDL.LU.64 R6, [R1+0x2660] ;  /* 0x0026600001067983 */ /* 0x000ee20000300a00 */
[----:B--2---:R-:W-:Y:S01]  /*146c0*/  HMMA.16816.F32 R24, R12, R4, R24 ;  /* 0x000000040c18723c */ /* 0x004fe20000001818 */
[----:B------:R-:W-:Y:S01]  /*146d0*/  MOV R9, R4 ;  /* 0x0000000400097202 */ /* 0x000fe20000000f00 */
[----:B------:R-:W-:-:S02]  /*146e0*/  IMAD.MOV.U32 R8, RZ, RZ, R5 ;  /* 0x000000ffff087224 */ /* 0x000fc400078e0005 */
[----:B------:R-:W3:Y:S04]  /*146f0*/  LDL.LU.64 R4, [R1+0x2658] ;  /* 0x0026580001047983 */ /* 0x000ee80000300a00 */
[----:B------:R-:W3:Y:S04]  /*14700*/  LDL.LU R12, [R1] ;  /* 0x00000000010c7983 */ /* 0x000ee80000300800 */
[----:B------:R-:W3:Y:S01]  /*14710*/  LDL.LU R13, [R1+0x4] ;  /* 0x00000400010d7983 */ /* 0x000ee20000300800 */
[----:B------:R-:W-:-:S03]  /*14720*/  MOV R14, R3 ;  /* 0x00000003000e7202 */ /* 0x000fc60000000f00 */
[----:B------:R-:W2:Y:S01]  /*14730*/  LDL.LU R3, [R1+0x2654] ;  /* 0x0026540001037983 */ /* 0x000ea20000300800 */
[----:B------:R-:W-:-:S03]  /*14740*/  MOV R15, R28 ;  /* 0x0000001c000f7202 */ /* 0x000fc60000000f00 */
[----:B------:R-:W-:Y:S04]  /*14750*/  STL.64 [R1+0x25f8], R26 ;  /* 0x0025f81a01007387 */ /* 0x000fe80000100a00 */
[----:B------:R0:W-:Y:S02]  /*14760*/  STL.64 [R1+0x25f0], R24 ;  /* 0x0025f01801007387 */ /* 0x0001e40000100a00 */
[----:B0-----:R-:W-:Y:S02]  /*14770*/  MOV R25, R2 ;  /* 0x0000000200197202 */ /* 0x001fe40000000f00 */
[----:B------:R-:W-:Y:S01]  /*14780*/  MOV R24, R10 ;  /* 0x0000000a00187202 */ /* 0x000fe20000000f00 */
[----:B---3--:R-:W-:Y:S01]  /*14790*/  HMMA.16816.F32 R16, R4, R16, R12 ;  /* 0x000000100410723c */ /* 0x008fe2000000180c */
[----:B------:R-:W0:Y:S04]  /*147a0*/  LDSM.16.MT88.4 R12, [R0+UR6+0x11800] ;  /* 0x01180006000c783b */ /* 0x000e280008004200 */
[----:B0-----:R-:W-:-:S14]  /*147b0*/  STL.64 [R1+0x2568], R14 ;  /* 0x0025680e01007387 */ /* 0x001fdc0000100a00 */
[----:B------:R-:W-:Y:S04]  /*147c0*/  STL.64 [R1], R16 ;  /* 0x0000001001007387 */ /* 0x000fe80000100a00 */
[----:B------:R-:W-:Y:S04]  /*147d0*/  STL.64 [R1+0x8], R18 ;  /* 0x0000081201007387 */ /* 0x000fe80000100a00 */
[----:B------:R-:W-:Y:S04]  /*147e0*/  STL.64 [R1+0x2560], R12 ;  /* 0x0025600c01007387 */ /* 0x000fe80000100a00 */
[----:B--2---:R-:W0:Y:S04]  /*147f0*/  LDSM.16.M88.4 R12, [R3+UR6+0x80] ;  /* 0x00008006030c783b */ /* 0x004e280008000200 */
[----:B------:R-:W-:Y:S04]  /*14800*/  LDSM.16.M88.4 R16, [R3+UR6+0x4080] ;  /* 0x004080060310783b */ /* 0x000fe80008000200 */
[----:B0-----:R-:W-:Y:S04]  /*14810*/  STL.64 [R1+0x90], R12 ;  /* 0x0000900c01007387 */ /* 0x001fe80000100a00 */
[----:B------:R-:W-:Y:S04]  /*14820*/  STL.64 [R1+0x98], R14 ;  /* 0x0000980e01007387 */ /* 0x000fe80000100a00 */
[----:B------:R-:W0:Y:S04]  /*14830*/  LDSM.16.M88.4 R12, [R3+UR6+0x8080] ;  /* 0x00808006030c783b */ /* 0x000e280008000200 */
[----:B0-----:R-:W-:Y:S01]  /*14840*/  STL.64 [R1+0xd0], R12 ;  /* 0x0000d00c01007387 */ /* 0x001fe20000100a00 */
[----:B------:R-:W-:-:S03]  /*14850*/  IMAD.MOV.U32 R28, RZ, RZ, R13 ;  /* 0x000000ffff1c7224 */ /* 0x000fc600078e000d */
[----:B------:R-:W-:Y:S04]  /*14860*/  STL.64 [R1+0xc0], R16 ;  /* 0x0000c01001007387 */ /* 0x000fe80000100a00 */
[----:B------:R-:W-:Y:S04]  /*14870*/  STL.64 [R1+0xc8], R18 ;  /* 0x0000c81201007387 */ /* 0x000fe80000100a00 */
[----:B------:R-:W-:Y:S04]  /*14880*/  STL.64 [R1+0xd8], R14 ;  /* 0x0000d80e01007387 */ /* 0x000fe80000100a00 */
[----:B------:R-:W0:Y:S04]  /*14890*/  LDSM.16.M88.4 R12, [R3+UR6+0xc080] ;  /* 0x00c08006030c783b */ /* 0x000e280008000200 */
[----:B------:R-:W-:Y:S04]  /*148a0*/  STL [R1+0x25a8], R28 ;  /* 0x0025a81c01007387 */ /* 0x000fe80000100800 */
[----:B0-----:R0:W-:Y:S02]  /*148b0*/  STL.64 [R1+0xe0], R12 ;  /* 0x0000e00c01007387 */ /* 0x0011e40000100a00 */
[----:B0-----:R-:W-:Y:S01]  /*148c0*/  MOV R13, R8 ;  /* 0x00000008000d7202 */ /* 0x001fe20000000f00 */
[----:B------:R-:W-:-:S02]  /*148d0*/  IMAD.MOV.U32 R8, RZ, RZ, R29 ;  /* 0x000000ffff087224 */ /* 0x000fc400078e001d */
[----:B------:R-:W2:Y:S01]  /*148e0*/  LDL.LU R29, [R1+0x2650] ;  /* 0x00265000011d7983 */ /* 0x000ea20000300800 */
[----:B------:R-:W-:Y:S02]  /*148f0*/  MOV R0, R15 ;  /* 0x0000000f00007202 */ /* 0x000fe40000000f00 */
[----:B------:R-:W-:Y:S02]  /*14900*/  MOV R2, R14 ;  /* 0x0000000e00027202 */ /* 0x000fe40000000f00 */
[----:B------:R-:W-:Y:S02]  /*14910*/  MOV R12, R9 ;  /* 0x00000009000c7202 */ /* 0x000fe40000000f00 */
[----:B------:R-:W3:Y:S04]  /*14920*/  LDL.LU R9, [R1+0x64] ;  /* 0x0000640001097983 */ /* 0x000ee80000300800 */
[----:B------:R-:W3:Y:S04]  /*14930*/  LDL.LU R10, [R1+0x68] ;  /* 0x00006800010a7983 */ /* 0x000ee80000300800 */
[----:B------:R-:W3:Y:S04]  /*14940*/  LDL.LU R11, [R1+0x6c] ;  /* 0x00006c00010b7983 */ /* 0x000ee80000300800 */
[----:B------:R-:W-:Y:S04]  /*14950*/  STL [R1+0x2518], R0 ;  /* 0x0025180001007387 */ /* 0x000fe80000100800 */
[----:B------:R-:W-:Y:S04]  /*14960*/  STL [R1+0x2514], R2 ;  /* 0x0025140201007387 */ /* 0x000fe80000100800 */
[----:B------:R0:W-:Y:S04]  /*14970*/  STL [R1+0x23f8], R3 ;  /* 0x0023f80301007387 */ /* 0x0001e80000100800 */
[----:B0-----:R-:W4:Y:S04]  /*14980*/  LDL R3, [R1+0x130] ;  /* 0x0001300001037983 */ /* 0x001f280000100800 */
[----:B--2---:R-:W0:Y:S04]  /*14990*/  LDSM.16.MT88.4 R16, [R29+UR6+0x11800] ;  /* 0x011800061d10783b */ /* 0x004e280008004200 */
[----:B----4-:R-:W-:Y:S04]  /*149a0*/  STL [R1+0x25ac], R3 ;  /* 0x0025ac0301007387 */ /* 0x010fe80000100800 */
[----:B------:R-:W-:Y:S04]  /*149b0*/  STL [R1+0x25b0], R29 ;  /* 0x0025b01d01007387 */ /* 0x000fe80000100800 */
[----:B0-----:R-:W-:Y:S04]  /*149c0*/  STL.64 [R1+0x2528], R18 ;  /* 0x0025281201007387 */ /* 0x001fe80000100a00 */
[----:B------:R0:W-:Y:S04]  /*149d0*/  STL.64 [R1+0x2520], R16 ;  /* 0x0025201001007387 */ /* 0x0001e80000100a00 */
[----:B0-----:R-:W2:Y:S04]  /*149e0*/  LDL.LU R16, [R1+0x70] ;  /* 0x0000700001107983 */ /* 0x001ea80000300800 */
[----:B------:R-:W2:Y:S04]  /*149f0*/  LDL.LU R17, [R1+0x74] ;  /* 0x0000740001117983 */ /* 0x000ea80000300800 */
[----:B------:R-:W2:Y:S04]  /*14a00*/  LDL.LU R18, [R1+0x78] ;  /* 0x0000780001127983 */ /* 0x000ea80000300800 */
[----:B------:R-:W2:Y:S02]  /*14a10*/  LDL.LU R19, [R1+0x7c] ;  /* 0x00007c0001137983 */ /* 0x000ea40000300800 */
[----:B--2---:R-:W-:-:S15]  /*14a20*/  HMMA.16816.F32 R24, R4, R24, R16 ;  /* 0x000000180418723c */ /* 0x004fde0000001810 */
[----:B------:R-:W-:-:S04]  /*14a30*/  NOP ;  /* 0x0000000000007918 */ /* 0x000fc80000000000 */
[----:B------:R-:W-:Y:S02]  /*14a40*/  MOV R19, R24 ;  /* 0x0000001800137202 */ /* 0x000fe40000000f00 */
[----:B------:R-:W-:Y:S01]  /*14a50*/  MOV R18, R25 ;  /* 0x0000001900127202 */ /* 0x000fe20000000f00 */
[----:B------:R-:W2:Y:S04]  /*14a60*/  LDL.LU R24, [R1+0x40] ;  /* 0x0000400001187983 */ /* 0x000ea80000300800 */
[----:B------:R-:W2:Y:S01]  /*14a70*/  LDL.LU R25, [R1+0x44] ;  /* 0x0000440001197983 */ /* 0x000ea20000300800 */
[----:B------:R-:W-:Y:S01]  /*14a80*/  MOV R17, R26 ;  /* 0x0000001a00117202 */ /* 0x000fe20000000f00 */
[----:B------:R-:W-:Y:S01]  /*14a90*/  IMAD.MOV.U32 R26, RZ, RZ, R22 ;  /* 0x000000ffff1a7224 */ /* 0x000fe200078e0016 */
[----:B------:R-:W-:Y:S01]  /*14aa0*/  MOV R16, R27 ;  /* 0x0000001b00107202 */ /* 0x000fe20000000f00 */
[----:B------:R-:W4:Y:S01]  /*14ab0*/  LDL.LU R22, [R1+0x264c] ;  /* 0x00264c0001167983 */ /* 0x000f220000300800 */
[----:B------:R-:W-:-:S03]  /*14ac0*/  MOV R27, R23 ;  /* 0x00000017001b7202 */ /* 0x000fc60000000f00 */
[----:B------:R-:W5:Y:S04]  /*14ad0*/  LDL.LU R23, [R1+0x2648] ;  /* 0x0026480001177983 */ /* 0x000f680000300800 */
[----:B------:R-:W-:Y:S04]  /*14ae0*/  STL.64 [R1+0x2608], R26 ;  /* 0x0026081a01007387 */ /* 0x000fe80000100a00 */
[----:B--2---:R0:W-:Y:S04]  /*14af0*/  STL.64 [R1+0x2600], R24 ;  /* 0x0026001801007387 */ /* 0x0041e80000100a00 */
[----:B0-----:R-:W2:Y:S04]  /*14b00*/  LDL.LU R24, [R1+0x10] ;  /* 0x0000100001187983 */ /* 0x001ea80000300800 */
[----:B------:R-:W2:Y:S04]  /*14b10*/  LDL.LU R25, [R1+0x14] ;  /* 0x0000140001197983 */ /* 0x000ea80000300800 */
[----:B------:R-:W2:Y:S04]  /*14b20*/  LDL.LU R26, [R1+0x18] ;  /* 0x00001800011a7983 */ /* 0x000ea80000300800 */
[----:B------:R-:W2:Y:S04]  /*14b30*/  LDL.LU R27, [R1+0x1c] ;  /* 0x00001c00011b7983 */ /* 0x000ea80000300800 */
[----:B--2---:R-:W-:Y:S04]  /*14b40*/  STL.64 [R1+0x2618], R26 ;  /* 0x0026181a01007387 */ /* 0x004fe80000100a00 */
[----:B------:R0:W-:Y:S04]  /*14b50*/  STL.64 [R1+0x2610], R24 ;  /* 0x0026101801007387 */ /* 0x0001e80000100a00 */
[----:B0-----:R-:W2:Y:S04]  /*14b60*/  LDL.LU R24, [R1+0x20] ;  /* 0x0000200001187983 */ /* 0x001ea80000300800 */
[----:B------:R-:W2:Y:S01]  /*14b70*/  LDL.LU R25, [R1+0x24] ;  /* 0x0000240001197983 */ /* 0x000ea20000300800 */
[----:B-----5:R-:W-:-:S03]  /*14b80*/  MOV R26, R23 ;  /* 0x00000017001a7202 */ /* 0x020fc60000000f00 */
[----:B------:R-:W-:Y:S01]  /*14b90*/  STL [R1+0x25c0], R16 ;  /* 0x0025c01001007387 */ /* 0x000fe20000100800 */
[----:B----4-:R-:W-:-:S03]  /*14ba0*/  MOV R27, R22 ;  /* 0x00000016001b7202 */ /* 0x010fc60000000f00 */
[----:B------:R-:W-:Y:S01]  /*14bb0*/  STL [R1+0x25bc], R17 ;  /* 0x0025bc1101007387 */ /* 0x000fe20000100800 */
[C---:B---3--:R-:W-:Y:S03]  /*14bc0*/  HMMA.16816.F32 R20, R4.reuse, R20, R8 ;  /* 0x000000140414723c */ /* 0x048fe60000001808 */
[----:B------:R-:W-:Y:S04]  /*14bd0*/  STL [R1+0x25b8], R18 ;  /* 0x0025b81201007387 */ /* 0x000fe80000100800 */
[----:B------:R0:W-:Y:S04]  /*14be0*/  STL [R1+0x25b4], R19 ;  /* 0x0025b41301007387 */ /* 0x0001e80000100800 */
[----:B0-----:R-:W3:Y:S04]  /*14bf0*/  LDL.LU.64 R18, [R1+0xa8] ;  /* 0x0000a80001127983 */ /* 0x001ee80000300a00 */
[----:B------:R-:W4:Y:S04]  /*14c00*/  LDL.LU.64 R10, [R1+0x2640] ;  /* 0x00264000010a7983 */ /* 0x000f280000300a00 */
[----:B------:R-:W4:Y:S01]  /*14c10*/  LDL.LU.64 R8, [R1+0x2638] ;  /* 0x0026380001087983 */ /* 0x000f220000300a00 */
[----:B------:R-:W-:Y:S01]  /*14c20*/  MOV R28, R23 ;  /* 0x00000017001c7202 */ /* 0x000fe20000000f00 */
[----:B------:R-:W-:Y:S01]  /*14c30*/  IMAD.MOV.U32 R3, RZ, RZ, R22 ;  /* 0x000000ffff037224 */ /* 0x000fe200078e0016 */
[----:B------:R-:W-:Y:S01]  /*14c40*/  MOV R29, R21 ;  /* 0x00000015001d7202 */ /* 0x000fe20000000f00 */
[----:B------:R0:W-:Y:S04]  /*14c50*/  STL [R1+0x50], R20 ;  /* 0x0000501401007387 */ /* 0x0001e80000100800 */
[----:B0-----:R-:W5:Y:S04]  /*14c60*/  LDL.LU.64 R20, [R1+0x2630] ;  /* 0x0026300001147983 */ /* 0x001f680000300a00 */
[----:B------:R-:W-:Y:S04]  /*14c70*/  STL [R1+0x25cc], R28 ;  /* 0x0025cc1c01007387 */ /* 0x000fe80000100800 */
[----:B------:R-:W-:Y:S04]  /*14c80*/  STL [R1+0x25c8], R3 ;  /* 0x0025c80301007387 */ /* 0x000fe80000100800 */
[----:B------:R-:W-:Y:S01]  /*14c90*/  STL [R1+0x25c4], R29 ;  /* 0x0025c41d01007387 */ /* 0x000fe20000100800 */
[----:B----4-:R-:W-:Y:S03]  /*14ca0*/  HMMA.16816.F32 R12, R4, R12, R8 ;  /* 0x0000000c040c723c */ /* 0x010fe60000001808 */
[----:B------:R-:W2:Y:S04]  /*14cb0*/  LDL.LU.64 R10, [R1+0x2628] ;  /* 0x00262800010a7983 */ /* 0x000ea80000300a00 */
[----:B------:R-:W2:Y:S04]  /*14cc0*/  LDL.LU.64 R8, [R1+0x2620] ;  /* 0x0026200001087983 */ /* 0x000ea80000300a00 */
[----:B------:R-:W4:Y:S01]  /*14cd0*/  LDL.LU.64 R6, [R1+0xb8] ;  /* 0x0000b80001067983 */ /* 0x000f220000300a00 */
[----:B---3--:R-:W-:-:S02]  /*14ce0*/  MOV R22, R18 ;  /* 0x0000001200167202 */ /* 0x008fc40000000f00 */
[----:B------:R-:W-:-:S05]  /*14cf0*/  MOV R23, R19 ;  /* 0x0000001300177202 */ /* 0x000fca0000000f00 */
[----:B------:R0:W-:Y:S04]  /*14d00*/  STL.64 [R1+0x2578], R14 ;  /* 0x0025780e01007387 */ /* 0x0001e80000100a00 */
[----:B------:R1:W-:Y:S04]  /*14d10*/  STL.64 [R1+0x2570], R12 ;  /* 0x0025700c01007387 */ /* 0x0003e80000100a00 */
[----:B0-----:R-:W3:Y:S04]  /*14d20*/  LDL.LU R14, [R1+0x118] ;  /* 0x00011800010e7983 */ /* 0x001ee80000300800 */
[----:B------:R-:W3:Y:S01]  /*14d30*/  LDL.LU R15, [R1+0x11c] ;  /* 0x00011c00010f7983 */ /* 0x000ee20000300800 */
[----:B--2---:R-:W-:-:S15]  /*14d40*/  HMMA.16816.F32 R24, R8, R18, R24 ;  /* 0x000000120818723c */ /* 0x004fde0000001818 */
[----:B------:R-:W-:-:S04]  /*14d50*/  NOP ;  /* 0x0000000000007918 */ /* 0x000fc80000000000 */
[----:B-1----:R-:W-:Y:S01]  /*14d60*/  MOV R13, R26 ;  /* 0x0000001a000d7202 */ /* 0x002fe20000000f00 */
[----:B------:R-:W-:Y:S01]  /*14d70*/  IMAD.MOV.U32 R19, RZ, RZ, R25 ;  /* 0x000000ffff137224 */ /* 0x000fe200078e0019 */
[----:B------:R-:W-:Y:S02]  /*14d80*/  MOV R12, R27 ;  /* 0x0000001b000c7202 */ /* 0x000fe40000000f00 */
[----:B------:R-:W-:Y:S01]  /*14d90*/  MOV R18, R24 ;  /* 0x0000001800127202 */ /* 0x000fe20000000f00 */
[----:B------:R-:W2:Y:S04]  /*14da0*/  LDL.LU.64 R26, [R1+0x2618] ;  /* 0x00261800011a7983 */ /* 0x000ea80000300a00 */
[----:B------:R-:W2:Y:S01]  /*14db0*/  LDL.LU.64 R24, [R1+0x2610] ;  /* 0x0026100001187983 */ /* 0x000ea20000300a00 */
[----:B----4-:R-:W-:-:S03]  /*14dc0*/  MOV R16, R6 ;  /* 0x0000000600107202 */ /* 0x010fc60000000f00 */
[----:B------:R0:W-:Y:S01]  /*14dd0*/  STL.64 [R1+0x25e8], R22 ;  /* 0x0025e81601007387 */ /* 0x0001e20000100a00 */
[----:B------:R-:W-:-:S03]  /*14de0*/  MOV R17, R7 ;  /* 0x0000000700117202 */ /* 0x000fc60000000f00 */
[----:B-----5:R-:W-:Y:S04]  /*14df0*/  STL.64 [R1+0x25e0], R20 ;  /* 0x0025e01401007387 */ /* 0x020fe80000100a00 */
[----:B0-----:R-:W4:Y:S04]  /*14e00*/  LDL.LU.64 R22, [R1+0x128] ;  /* 0x0001280001167983 */ /* 0x001f280000300a00 */
[----:B------:R0:W-:Y:S01]  /*14e10*/  STL [R1+0x25d0], R18 ;  /* 0x0025d01201007387 */ /* 0x0001e20000100800 */
[----:B--2---:R-:W-:-:S15]  /*14e20*/  HMMA.16816.F32 R24, R8, R6, R24 ;  /* 0x000000060818723c */ /* 0x004fde0000001818 */
[----:B------:R-:W-:-:S04]  /*14e30*/  NOP ;  /* 0x0000000000007918 */ /* 0x000fc80000000000 */
[----:B------:R-:W-:Y:S01]  /*14e40*/  MOV R5, R26 ;  /* 0x0000001a00057202 */ /* 0x000fe20000000f00 */
[----:B------:R-:W-:Y:S01]  /*14e50*/  IMAD.MOV.U32 R7, RZ, RZ, R24 ;  /* 0x000000ffff077224 */ /* 0x000fe200078e0018 */
[----:B------:R-:W-:Y:S02]  /*14e60*/  MOV R4, R27 ;  /* 0x0000001b00047202 */ /* 0x000fe40000000f00 */
[----:B------:R-:W-:Y:S01]  /*14e70*/  MOV R6, R25 ;  /* 0x0000001900067202 */ /* 0x000fe20000000f00 */
[----:B------:R-:W3:Y:S04]  /*14e80*/  LDL.LU.64 R26, [R1+0x2608] ;  /* 0x00260800011a7983 */ /* 0x000ee80000300a00 */
[----:B------:R-:W3:Y:S02]  /*14e90*/  LDL.LU.64 R24, [R1+0x2600] ;  /* 0x0026000001187983 */ /* 0x000ee40000300a00 */
[----:B---3--:R-:W-:-:S15]  /*14ea0*/  HMMA.16816.F32 R24, R8, R14, R24 ;  /* 0x0000000e0818723c */ /* 0x008fde0000001818 */
[----:B------:R-:W-:-:S04]  /*14eb0*/  NOP ;  /* 0x0000000000007918 */ /* 0x000fc80000000000 */
[----:B------:R-:W-:Y:S01]  /*14ec0*/  MOV R3, R26 ;  /* 0x0000001a00037202 */ /* 0x000fe20000000f00 */
[----:B------:R-:W-:Y:S01]  /*14ed0*/  IMAD.MOV.U32 R28, RZ, RZ, R25 ;  /* 0x000000ffff1c7224 */ /* 0x000fe200078e0019 */
[----:B------:R-:W-:Y:S02]  /*14ee0*/  MOV R29, R27 ;  /* 0x0000001b001d7202 */ /* 0x000fe40000000f00 */
[----:B0-----:R-:W-:Y:S01]  /*14ef0*/  MOV R18, R24 ;  /* 0x0000001800127202 */ /* 0x001fe20000000f00 */
[----:B------:R-:W2:Y:S04]  /*14f00*/  LDL.LU.64 R26, [R1+0x25f8] ;  /* 0x0025f800011a7983 */ /* 0x000ea80000300a00 */
[----:B------:R-:W2:Y:S01]  /*14f10*/  LDL.LU.64 R24, [R1+0x25f0] ;  /* 0x0025f00001187983 */ /* 0x000ea20000300a00 */
[----:B----4-:R-:W-:-:S02]  /*14f20*/  MOV R2, R22 ;  /* 0x0000001600027202 */ /* 0x010fc40000000f00 */
[----:B------:R-:W-:Y:S01]  /*14f30*/  MOV R0, R23 ;  /* 0x0000001700007202 */ /* 0x000fe20000000f00 */
[----:B------:R-:W-:Y:S01]  /*14f40*/  STL.64 [R1+0x2590], R14 ;  /* 0x0025900e01007387 */ /* 0x000fe20000100a00 */
[----:B--2---:R-:W-:Y:S03]  /*14f50*/  HMMA.16816.F32 R24, R8, R22, R24 ;  /* 0x000000160818723c */ /* 0x004fe60000001818 */
[----:B------:R-:W2:Y:S04]  /*14f60*/  LDL.LU.64 R22, [R1+0x25e8] ;  /* 0x0025e80001167983 */ /* 0x000ea80000300a00 */
[----:B------:R-:W3:Y:S01]  /*14f70*/  LDL.LU.64 R20, [R1+0x25e0] ;  /* 0x0025e00001147983 */ /* 0x000ee20000300a00 */
[----:B--2---:R-:W-:Y:S01]  /*14f80*/  IMAD.MOV.U32 R10, RZ, RZ, R22 ;  /* 0x000000ffff0a7224 */ /* 0x004fe200078e0016 */
[----:B------:R-:W-:-:S02]  /*14f90*/  MOV R11, R23 ;  /* 0x00000017000b7202 */ /* 0x000fc40000000f00 */
[----:B------:R-:W3:Y:S04]  /*14fa0*/  LDL.LU R22, [R1+0x25d8] ;  /* 0x0025d80001167983 */ /* 0x000ee80000300800 */
[----:B------:R-:W3:Y:S04]  /*14fb0*/  LDL.LU R23, [R1+0x25d4] ;  /* 0x0025d40001177983 */ /* 0x000ee80000300800 */
[----:B------:R-:W-:Y:S04]  /*14fc0*/  STL.64 [R1+0x2538], R26 ;  /* 0x0025381a01007387 */ /* 0x000fe80000100a00 */
[----:B------:R0:W-:Y:S04]  /*14fd0*/  STL.64 [R1+0x2530], R24 ;  /* 0x0025301801007387 */ /* 0x0001e80000100a00 */
[----:B0-----:R-:W3:Y:S04]  /*14fe0*/  LDL.LU R24, [R1] ;  /* 0x0000000001187983 */ /* 0x001ee80000300800 */
[----:B------:R-:W3:Y:S04]  /*14ff0*/  LDL.LU R25, [R1+0x4] ;  /* 0x0000040001197983 */ /* 0x000ee80000300800 */
[----:B------:R-:W3:Y:S04]  /*15000*/  LDL.LU R26, [R1+0x8] ;  /* 0x00000800011a7983 */ /* 0x000ee80000300800 */
[----:B------:R-:W3:Y:S01]  /*15010*/  LDL.LU R27, [R1+0xc] ;  /* 0x00000c00011b7983 */ /* 0x000ee20000300800 */
[----:B------:R-:W-:-:S02]  /*15020*/  MOV R14, R16 ;  /* 0x00000010000e7202 */ /* 0x000fc40000000f00 */
[----:B------:R-:W-:Y:S01]  /*15030*/  MOV R15, R17 ;  /* 0x00000011000f7202 */ /* 0x000fe20000000f00 */
[----:B---3--:R-:W-:Y:S01]  /*15040*/  HMMA.16816.F32 R8, R20, R10, R24 ;  /* 0x0000000a1408723c */ /* 0x008fe20000001818 */
[----:B------:R-:W-:Y:S02]  /*15050*/  MOV R24, R18 ;  /* 0x0000001200187202 */ /* 0x000fe40000000f00 */
[----:B------:R-:W2:Y:S01]  /*15060*/  LDL.LU R18, [R1+0x25d0] ;  /* 0x0025d00001127983 */ /* 0x000ea20000300800 */
[----:B------:R-:W-:Y:S01]  /*15070*/  MOV R25, R28 ;  /* 0x0000001c00197202 */ /* 0x000fe20000000f00 */
[----:B------:R-:W-:Y:S01]  /*15080*/  IMAD.MOV.U32 R27, RZ, RZ, R29 ;  /* 0x000000ffff1b7224 */ /* 0x000fe200078e001d */
[----:B------:R-:W-:-:S13]  /*15090*/  MOV R26, R3 ;  /* 0x00000003001a7202 */ /* 0x000fda0000000f00 */
[----:B------:R-:W-:Y:S04]  /*150a0*/  STL.64 [R1], R8 ;  /* 0x0000000801007387 */ /* 0x000fe80000100a00 */
[----:B------:R-:W-:Y:S04]  /*150b0*/  STL.64 [R1+0x8], R10 ;  /* 0x0000080a01007387 */ /* 0x000fe80000100a00 */
[----:B------:R-:W3:Y:S04]  /*150c0*/  LDL.LU R28, [R1+0x25cc] ;  /* 0x0025cc00011c7983 */ /* 0x000ee80000300800 */
[----:B------:R-:W4:Y:S04]  /*150d0*/  LDL.LU R3, [R1+0x25c8] ;  /* 0x0025c80001037983 */ /* 0x000f280000300800 */
[----:B------:R-:W5:Y:S04]  /*150e0*/  LDL.LU R29, [R1+0x25c4] ;  /* 0x0025c400011d7983 */ /* 0x000f680000300800 */
[----:B------:R-:W2:Y:S04]  /*150f0*/  LDL.LU R16, [R1+0x25c0] ;  /* 0x0025c00001107983 */ /* 0x000ea80000300800 */
[----:B------:R-:W2:Y:S04]  /*15100*/  LDL.LU R17, [R1+0x25bc] ;  /* 0x0025bc0001117983 */ /* 0x000ea80000300800 */
[----:B------:R-:W-:Y:S04]  /*15110*/  STL.64 [R1+0x2548], R26 ;  /* 0x0025481a01007387 */ /* 0x000fe80000100a00 */
[----:B------:R0:W-:Y:S04]  /*15120*/  STL.64 [R1+0x2540], R24 ;  /* 0x0025401801007387 */ /* 0x0001e80000100a00 */
[----:B0-----:R-:W2:Y:S01]  /*15130*/  LDL.LU.64 R24, [R1+0xc0] ;  /* 0x0000c00001187983 */ /* 0x001ea20000300a00 */
[----:B------:R-:W-:Y:S01]  /*15140*/  IMAD.MOV.U32 R26, RZ, RZ, R13 ;  /* 0x000000ffff1a7224 */ /* 0x000fe200078e000d */
[----:B------:R-:W-:-:S02]  /*15150*/  MOV R27, R12 ;  /* 0x0000000c001b7202 */ /* 0x000fc40000000f00 */
[----:B--2---:R0:W-:Y:S02]  /*15160*/  STL.64 [R1+0x2558], R24 ;  /* 0x0025581801007387 */ /* 0x0041e40000100a00 */
[----:B0-----:R-:W-:Y:S02]  /*15170*/  MOV R24, R18 ;  /* 0x0000001200187202 */ /* 0x001fe40000000f00 */
[----:B------:R-:W-:Y:S01]  /*15180*/  MOV R25, R19 ;  /* 0x0000001300197202 */ /* 0x000fe20000000f00 */
[----:B------:R-:W2:Y:S04]  /*15190*/  LDL.LU R18, [R1+0x25b8] ;  /* 0x0025b80001127983 */ /* 0x000ea80000300800 */
[----:B------:R-:W2:Y:S04]  /*151a0*/  LDL.LU R19, [R1+0x25b4] ;  /* 0x0025b40001137983 */ /* 0x000ea80000300800 */
[----:B------:R-:W-:Y:S04]  /*151b0*/  STL.64 [R1+0x2588], R26 ;  /* 0x0025881a01007387 */ /* 0x000fe80000100a00 */
[----:B------:R0:W-:Y:S04]  /*151c0*/  STL.64 [R1+0x2580], R24 ;  /* 0x0025801801007387 */ /* 0x0001e80000100a00 */
[----:B0-----:R-:W2:Y:S01]  /*151d0*/  LDL.LU R24, [R1+0x50] ;  /* 0x0000500001187983 */ /* 0x001ea20000300800 */
[----:B----4-:R-:W-:-:S02]  /*151e0*/  MOV R26, R3 ;  /* 0x00000003001a7202 */ /* 0x010fc40000000f00 */
[----:B---3--:R-:W-:Y:S02]  /*151f0*/  MOV R27, R28 ;  /* 0x0000001c001b7202 */ /* 0x008fe40000000f00 */
[----:B-----5:R-:W-:Y:S02]  /*15200*/  MOV R25, R29 ;  /* 0x0000001d00197202 */ /* 0x020fe40000000f00 */
[----:B------:R-:W3:Y:S04]  /*15210*/  LDL.LU R29, [R1+0x25b0] ;  /* 0x0025b000011d7983 */ /* 0x000ee80000300800 */
[----:B------:R-:W4:Y:S04]  /*15220*/  LDL.LU R3, [R1+0x25ac] ;  /* 0x0025ac0001037983 */ /* 0x000f280000300800 */
[----:B------:R-:W5:Y:S04]  /*15230*/  LDL.LU R28, [R1+0x25a8] ;  /* 0x0025a800011c7983 */ /* 0x000f680000300800 */
[----:B------:R0:W-:Y:S02]  /*15240*/  STL.64 [R1+0x25a0], R26 ;  /* 0x0025a01a01007387 */ /* 0x0001e40000100a00 */
[----:B0-----:R-:W-:-:S02]  /*15250*/  MOV R26, R17 ;  /* 0x00000011001a7202 */ /* 0x001fc40000000f00 */
[----:B------:R-:W-:Y:S01]  /*15260*/  MOV R27, R16 ;  /* 0x00000010001b7202 */ /* 0x000fe20000000f00 */
[----:B--2---:R0:W-:Y:S04]  /*15270*/  STL.64 [R1+0x2598], R24 ;  /* 0x0025981801007387 */ /* 0x0041e80000100a00 */
[----:B------:R-:W2:Y:S04]  /*15280*/  LDL.LU.64 R16, [R1+0xe0] ;  /* 0x0000e00001107983 */ /* 0x000ea80000300a00 */
[----:B----4-:R-:W1:Y:S01]  /*15290*/  LDSM.16.MT88.4 R8, [R3+UR6+0x11c00] ;  /* 0x011c00060308783b */ /* 0x010e620008004200 */
[----:B0-----:R-:W-:Y:S01]  /*152a0*/  IMAD.MOV.U32 R24, RZ, RZ, R19 ;  /* 0x000000ffff187224 */ /* 0x001fe200078e0013 */
[----:B------:R-:W-:-:S02]  /*152b0*/  MOV R25, R18 ;  /* 0x0000001200197202 */ /* 0x000fc40000000f00 */
[----:B------:R-:W-:Y:S02]  /*152c0*/  MOV R18, R5 ;  /* 0x0000000500127202 */ /* 0x000fe40000000f00 */
[----:B------:R-:W-:-:S03]  /*152d0*/  MOV R19, R4 ;  /* 0x0000000400137202 */ /* 0x000fc60000000f00 */
[----:B------:R-:W-:Y:S01]  /*152e0*/  HMMA.16816.F32 R12, R20, R14, R24 ;  /* 0x0000000e140c723c */ /* 0x000fe20000001818 */
[----:B--2---:R0:W-:Y:S02]  /*152f0*/  STL.64 [R1+0x2550], R16 ;  /* 0x0025501001007387 */ /* 0x0041e40000100a00 */
[----:B0-----:R-:W-:Y:S01]  /*15300*/  MOV R16, R7 ;  /* 0x0000000700107202 */ /* 0x001fe20000000f00 */
[----:B------:R-:W-:Y:S02]  /*15310*/  IMAD.MOV.U32 R17, RZ, RZ, R6 ;  /* 0x000000ffff117224 */ /* 0x000fe400078e0006 */
[----:B---3--:R-:W0:Y:S04]  /*15320*/  LDSM.16.MT88.4 R4, [R29+UR6+0x11c00] ;  /* 0x011c00061d04783b */ /* 0x008e280008004200 */
[----:B------:R-:W-:Y:S04]  /*15330*/  STL [R1+0x251c], R3 ;  /* 0x00251c0301007387 */ /* 0x000fe80000100800 */
[----:B-1----:R1:W-:Y:S04]  /*15340*/  STL.64 [R1+0x24e0], R10 ;  /* 0x0024e00a01007387 */ /* 0x0023e80000100a00 */
[----:B------:R-:W-:Y:S04]  /*15350*/  STL.64 [R1+0x24d8], R8 ;  /* 0x0024d80801007387 */ /* 0x000fe80000100a00 */
[----:B------:R-:W-:Y:S01]  /*15360*/  STL [R1+0x2508], R29 ;  /* 0x0025081d01007387 */ /* 0x000fe20000100800 */
[----:B-1----:R-:W-:-:S02]  /*15370*/  MOV R10, R2 ;  /* 0x00000002000a7202 */ /* 0x002fc40000000f00 */
[----:B------:R-:W-:Y:S01]  /*15380*/  MOV R2, R14 ;  /* 0x0000000e00027202 */ /* 0x000fe20000000f00 */
[----:B0-----:R-:W-:Y:S04]  /*15390*/  STL.64 [R1+0x24a8], R6 ;  /* 0x0024a80601007387 */ /* 0x001fe80000100a00 */
[----:B------:R0:W-:Y:S04]  /*153a0*/  STL.64 [R1+0x24a0], R4 ;  /* 0x0024a00401007387 */ /* 0x0001e80000100a00 */
[----:B0-----:R-:W2:Y:S01]  /*153b0*/  LDL R4, [R1+0xd0] ;  /* 0x0000d00001047983 */ /* 0x001ea20000100800 */
[----:B-----5:R-:W-:Y:S01]  /*153c0*/  IMAD.MOV.U32 R5, RZ, RZ, R28 ;  /* 0x000000ffff057224 */ /* 0x020fe200078e001c */
[----:B------:R-:W-:-:S02]  /*153d0*/  MOV R28, R15 ;  /* 0x0000000f001c7202 */ /* 0x000fc40000000f00 */
[----:B------:R-:W3:Y:S04]  /*153e0*/  LDL.LU.64 R26, [R1+0x25a0] ;  /* 0x0025a000011a7983 */ /* 0x000ee80000300a00 */
[----:B------:R-:W3:Y:S04]  /*153f0*/  LDL.LU.64 R24, [R1+0x2598] ;  /* 0x0025980001187983 */ /* 0x000ee80000300a00 */
[----:B------:R3:W-:Y:S04]  /*15400*/  STL [R1+0x80], R12 ;  /* 0x0000800c01007387 */ /* 0x0007e80000100800 */
[----:B------:R-:W3:Y:S01]  /*15410*/  LDL.LU.64 R14, [R1+0x2590] ;  /* 0x00259000010e7983 */ /* 0x000ee20000300a00 */
[----:B------:R-:W-:-:S02]  /*15420*/  MOV R11, R0 ;  /* 0x00000000000b7202 */ /* 0x000fc40000000f00 */
[----:B------:R-:W-:Y:S02]  /*15430*/  MOV R0, R13 ;  /* 0x0000000d00007202 */ /* 0x000fe40000000f00 */
[----:B---3--:R-:W-:Y:S01]  /*15440*/  HMMA.16816.F32 R12, R20, R14, R24 ;  /* 0x0000000e140c723c */ /* 0x008fe20000001818 */
[----:B------:R-:W3:Y:S04]  /*15450*/  LDL.LU.64 R26, [R1+0x2588] ;  /* 0x00258800011a7983 */ /* 0x000ee80000300a00 */
[----:B------:R-:W3:-:S14]  /*15460*/  LDL.LU.64 R24, [R1+0x2580] ;  /* 0x0025800001187983 */ /* 0x000edc0000300a00 */
[----:B------:R-:W-:Y:S01]  /*15470*/  STL.64 [R1+0x70], R12 ;  /* 0x0000700c01007387 */ /* 0x000fe20000100a00 */
[----:B------:R-:W-:-:S03]  /*15480*/  MOV R3, R15 ;  /* 0x0000000f00037202 */ /* 0x000fc60000000f00 */
[----:B------:R0:W-:Y:S04]  /*15490*/  STL [R1+0x78], R14 ;  /* 0x0000780e01007387 */ /* 0x0001e80000100800 */
[----:B0-----:R-:W4:Y:S04]  /*154a0*/  LDL.LU.64 R14, [R1+0x2578] ;  /* 0x00257800010e7983 */ /* 0x001f280000300a00 */
[----:B------:R-:W4:Y:S02]  /*154b0*/  LDL.LU.64 R12, [R1+0x2570] ;  /* 0x00257000010c7983 */ /* 0x000f240000300a00 */
[----:B----4-:R-:W-:Y:S02]  /*154c0*/  HMMA.16816.F32 R8, R20, R10, R12 ;  /* 0x0000000a1408723c */ /* 0x010fe4000000180c */
[----:B------:R-:W3:Y:S04]  /*154d0*/  LDL.LU.64 R14, [R1+0x2568] ;  /* 0x00256800010e7983 */ /* 0x000ee80000300a00 */
[----:B------:R-:W3:-:S13]  /*154e0*/  LDL.LU.64 R12, [R1+0x2560] ;  /* 0x00256000010c7983 */ /* 0x000eda0000300a00 */
[----:B------:R-:W-:Y:S04]  /*154f0*/  STL.64 [R1+0x24f0], R10 ;  /* 0x0024f00a01007387 */ /* 0x000fe80000100a00 */
[----:B------:R0:W-:Y:S04]  /*15500*/  STL.64 [R1+0x24e8], R8 ;  /* 0x0024e80801007387 */ /* 0x0001e80000100a00 */
[----:B0-----:R-:W3:Y:S04]  /*15510*/  LDL.LU R8, [R1+0x90] ;  /* 0x0000900001087983 */ /* 0x001ee80000300800 */
[----:B------:R-:W3:Y:S02]  /*15520*/  LDL.LU R9, [R1+0x94] ;  /* 0x0000940001097983 */ /* 0x000ee40000300800 */
[----:B---3--:R-:W-:-:S15]  /*15530*/  HMMA.16816.F32 R24, R12, R8, R24 ;  /* 0x000000080c18723c */ /* 0x008fde0000001818 */
[----:B------:R-:W-:-:S04]  /*15540*/  NOP ;  /* 0x0000000000007918 */ /* 0x000fc80000000000 */
[----:B------:R-:W-:Y:S01]  /*15550*/  IMAD.MOV.U32 R23, RZ, RZ, R24 ;  /* 0x000000ffff177224 */ /* 0x000fe200078e0018 */
[----:B------:R-:W-:Y:S02]  /*15560*/  MOV R22, R25 ;  /* 0x0000001900167202 */ /* 0x000fe40000000f00 */
[----:B------:R-:W3:Y:S01]  /*15570*/  LDL.LU.64 R24, [R1+0x2558] ;  /* 0x0025580001187983 */ /* 0x000ee20000300a00 */
[----:B------:R-:W-:-:S03]  /*15580*/  MOV R21, R26 ;  /* 0x0000001a00157202 */ /* 0x000fc60000000f00 */
[----:B------:R-:W-:Y:S01]  /*15590*/  STL [R1+0x250c], R23 ;  /* 0x00250c1701007387 */ /* 0x000fe20000100800 */
[----:B------:R-:W-:Y:S01]  /*155a0*/  MOV R20, R27 ;  /* 0x0000001b00147202 */ /* 0x000fe20000000f00 */
[----:B---3--:R-:W-:Y:S01]  /*155b0*/  HMMA.16816.F32 R16, R12, R24, R16 ;  /* 0x000000180c10723c */ /* 0x008fe20000001810 */
[----:B------:R-:W-:Y:S01]  /*155c0*/  MOV R11, R24 ;  /* 0x00000018000b7202 */ /* 0x000fe20000000f00 */
[----:B------:R-:W-:-:S15]  /*155d0*/  IMAD.MOV.U32 R10, RZ, RZ, R25 ;  /* 0x000000ffff0a7224 */ /* 0x000fde00078e0019 */
[----:B------:R-:W-:Y:S02]  /*155e0*/  NOP ;  /* 0x0000000000007918 */ /* 0x000fe40000000000 */
[----:B------:R0:W-:Y:S04]  /*155f0*/  STL.64 [R1+0x30], R16 ;  /* 0x0000301001007387 */ /* 0x0001e80000100a00 */
[----:B------:R-:W-:Y:S04]  /*15600*/  STL.64 [R1+0x38], R18 ;  /* 0x0000381201007387 */ /* 0x000fe80000100a00 */
[----:B0-----:R-:W3:Y:S04]  /*15610*/  LDL.LU.64 R16, [R1+0x2550] ;  /* 0x0025500001107983 */ /* 0x001ee80000300a00 */
[----:B------:R-:W2:Y:S04]  /*15620*/  LDL.LU.64 R26, [R1+0x2548] ;  /* 0x00254800011a7983 */ /* 0x000ea80000300a00 */
[----:B------:R-:W2:Y:S02]  /*15630*/  LDL.LU.64 R24, [R1+0x2540] ;  /* 0x0025400001187983 */ /* 0x000ea40000300a00 */
[----:B--2---:R-:W-:Y:S02]  /*15640*/  HMMA.16816.F32 R4, R12, R4, R24 ;  /* 0x000000040c04723c */ /* 0x004fe40000001818 */
[----:B------:R-:W2:Y:S04]  /*15650*/  LDL.LU.64 R26, [R1+0x2538] ;  /* 0x00253800011a7983 */ /* 0x000ea80000300a00 */
[----:B------:R-:W2:Y:S01]  /*15660*/  LDL.LU.64 R24, [R1+0x2530] ;  /* 0x0025300001187983 */ /* 0x000ea20000300a00 */
[----:B---3--:R-:W-:-:S02]  /*15670*/  MOV R23, R16 ;  /* 0x0000001000177202 */ /* 0x008fc40000000f00 */
[----:B------:R-:W-:-:S10]  /*15680*/  MOV R29, R17 ;  /* 0x00000011001d7202 */ /* 0x000fd40000000f00 */
[----:B------:R0:W-:Y:S04]  /*15690*/  STL.64 [R1+0x24b8], R6 ;  /* 0x0024b80601007387 */ /* 0x0001e80000100a00 */
[----:B------:R1:W-:Y:S04]  /*156a0*/  STL.64 [R1+0x24b0], R4 ;  /* 0x0024b00401007387 */ /* 0x0003e80000100a00 */
[----:B0-----:R-:W3:Y:S04]  /*156b0*/  LDL R6, [R1+0xc8] ;  /* 0x0000c80001067983 */ /* 0x001ee80000100800 */
[----:B------:R-:W3:Y:S04]  /*156c0*/  LDL R7, [R1+0xcc] ;  /* 0x0000cc0001077983 */ /* 0x000ee80000100800 */
[----:B------:R-:W4:Y:S01]  /*156d0*/  LDL.LU.64 R18, [R1+0x2528] ;  /* 0x0025280001127983 */ /* 0x000f220000300a00 */
[----:B--2---:R-:W-:Y:S03]  /*156e0*/  HMMA.16816.F32 R24, R12, R16, R24 ;  /* 0x000000100c18723c */ /* 0x004fe60000001818 */
[----:B------:R-:W4:Y:S04]  /*156f0*/  LDL.LU.64 R16, [R1+0x2520] ;  /* 0x0025200001107983 */ /* 0x000f280000300a00 */
[----:B------:R-:W4:Y:S04]  /*15700*/  LDL.LU R12, [R1] ;  /* 0x00000000010c7983 */ /* 0x000f280000300800 */
[----:B------:R-:W4:Y:S04]  /*15710*/  LDL.LU R13, [R1+0x4] ;  /* 0x00000400010d7983 */ /* 0x000f280000300800 */
[----:B------:R-:W4:Y:S04]  /*15720*/  LDL.LU R14, [R1+0x8] ;  /* 0x00000800010e7983 */ /* 0x000f280000300800 */
[----:B------:R-:W4:Y:S04]  /*15730*/  LDL.LU R15, [R1+0xc] ;  /* 0x00000c00010f7983 */ /* 0x000f280000300800 */
[----:B------:R-:W-:Y:S04]  /*15740*/  STL.64 [R1+0x24c8], R26 ;  /* 0x0024c81a01007387 */ /* 0x000fe80000100a00 */
[----:B------:R-:W-:Y:S01]  /*15750*/  STL.64 [R1+0x24c0], R24 ;  /* 0x0024c01801007387 */ /* 0x000fe20000100a00 */
[----:B-1----:R-:W-:-:S02]  /*15760*/  MOV R5, R10 ;  /* 0x0000000a00057202 */ /* 0x002fc40000000f00 */
[----:B------:R-:W-:Y:S01]  /*15770*/  MOV R4, R11 ;  /* 0x0000000b00047202 */ /* 0x000fe20000000f00 */
[----:B------:R-:W-:Y:S01]  /*15780*/  IMAD.MOV.U32 R11, RZ, RZ, R3 ;  /* 0x000000ffff0b7224 */ /* 0x000fe200078e0003 */
[----:B----4-:R-:W-:Y:S01]  /*15790*/  HMMA.16816.F32 R12, R16, R8, R12 ;  /* 0x00000008100c723c */ /* 0x010fe2000000180c */
[----:B------:R-:W2:-:S15]  /*157a0*/  LDL.LU R8, [R1+0x70] ;  /* 0x0000700001087983 */ /* 0x000e9e0000300800 */
[----:B------:R-:W-:-:S03]  /*157b0*/  NOP ;  /* 0x0000000000007918 */ /* 0x000fc60000000000 */
[----:B------:R-:W-:Y:S04]  /*157c0*/  STL.64 [R1+0x10], R12 ;  /* 0x0000100c01007387 */ /* 0x000fe80000100a00 */
[----:B------:R-:W-:Y:S04]  /*157d0*/  STL.64 [R1+0x18], R14 ;  /* 0x0000180e01007387 */ /* 0x000fe80000100a00 */
[----:B------:R-:W2:Y:S04]  /*157e0*/  LDL.LU R9, [R1+0x74] ;  /* 0x0000740001097983 */ /* 0x000ea80000300800 */
[----:B------:R-:W4:Y:S04]  /*157f0*/  LDL.LU R10, [R1+0x78] ;  /* 0x00007800010a7983 */ /* 0x000f280000300800 */
[----:B------:R-:W5:Y:S04]  /*15800*/  LDL.LU R3, [R1+0x251c] ;  /* 0x00251c0001037983 */ /* 0x000f680000300800 */
[----:B----4-:R0:W-:Y:S04]  /*15810*/  STL.64 [R1+0x2500], R10 ;  /* 0x0025000a01007387 */ /* 0x0101e80000100a00 */
[----:B--2---:R1:W-:Y:S04]  /*15820*/  STL.64 [R1+0x24f8], R8 ;  /* 0x0024f80801007387 */ /* 0x0043e80000100a00 */
[----:B-----5:R-:W2:Y:S01]  /*15830*/  LDSM.16.MT88.4 R12, [R3+UR6+0x12000] ;  /* 0x01200006030c783b */ /* 0x020ea20008004200 */
[----:B0-----:R-:W-:-:S02]  /*15840*/  MOV R10, R2 ;  /* 0x00000002000a7202 */ /* 0x001fc40000000f00 */
[----:B------:R-:W-:Y:S01]  /*15850*/  MOV R11, R28 ;  /* 0x0000001c000b7202 */ /* 0x000fe20000000f00 */
[----:B-1----:R-:W4:Y:S01]  /*15860*/  LDL.LU R8, [R1+0x80] ;  /* 0x0000800001087983 */ /* 0x002f220000300800 */
[----:B------:R-:W-:-:S03]  /*15870*/  MOV R9, R0 ;  /* 0x0000000000097202 */ /* 0x000fc60000000f00 */
[----:B------:R-:W5:Y:S04]  /*15880*/  LDL.LU R0, [R1+0x2518] ;  /* 0x0025180001007983 */ /* 0x000f680000300800 */
[----:B------:R-:W3:Y:S04]  /*15890*/  LDL.LU R2, [R1+0x2514] ;  /* 0x0025140001027983 */ /* 0x000ee80000300800 */
[----:B------:R-:W3:Y:S04]  /*158a0*/  LDL.LU R28, [R1+0x2510] ;  /* 0x00251000011c7983 */ /* 0x000ee80000300800 */
[----:B------:R-:W-:Y:S04]  /*158b0*/  STL [R1+0x2484], R3 ;  /* 0x0024840301007387 */ /* 0x000fe80000100800 */
[----:B--2---:R-:W-:Y:S04]  /*158c0*/  STL.64 [R1+0x2448], R14 ;  /* 0x0024480e01007387 */ /* 0x004fe80000100a00 */
[----:B------:R0:W-:Y:S02]  /*158d0*/  STL.64 [R1+0x2440], R12 ;  /* 0x0024400c01007387 */ /* 0x0001e40000100a00 */
[----:B0-----:R-:W-:-:S02]  /*158e0*/  MOV R12, R23 ;  /* 0x00000017000c7202 */ /* 0x001fc40000000f00 */
[----:B------:R-:W2:Y:S01]  /*158f0*/  LDL.LU R23, [R1+0x250c] ;  /* 0x00250c0001177983 */ /* 0x000ea20000300800 */
[----:B------:R-:W-:-:S03]  /*15900*/  IMAD.MOV.U32 R13, RZ, RZ, R29 ;  /* 0x000000ffff0d7224 */ /* 0x000fc600078e001d */
[----:B------:R-:W2:Y:S04]  /*15910*/  LDL.LU R29, [R1+0x2508] ;  /* 0x00250800011d7983 */ /* 0x000ea80000300800 */
[----:B---3--:R-:W0:Y:S04]  /*15920*/  LDSM.16.M88.4 R24, [R28+UR6+0x100] ;  /* 0x000100061c18783b */ /* 0x008e280008000200 */
[----:B0-----:R-:W-:Y:S04]  /*15930*/  STL.64 [R1+0xb0], R24 ;  /* 0x0000b01801007387 */ /* 0x001fe80000100a00 */
[----:B------:R-:W-:Y:S04]  /*15940*/  STL.64 [R1+0xb8], R26 ;  /* 0x0000b81a01007387 */ /* 0x000fe80000100a00 */
[----:B------:R-:W0:Y:S01]  /*15950*/  LDSM.16.M88.4 R24, [R28+UR6+0x4100] ;  /* 0x004100061c18783b */ /* 0x000e220008000200 */
[----:B------:R-:W-:-:S02]  /*15960*/  MOV R14, R2 ;  /* 0x00000002000e7202 */ /* 0x000fc40000000f00 */
[----:B-----5:R-:W-:Y:S02]  /*15970*/  MOV R15, R0 ;  /* 0x00000000000f7202 */ /* 0x020fe40000000f00 */
[----:B0-----:R-:W-:Y:S01]  /*15980*/  MOV R2, R26 ;  /* 0x0000001a00027202 */ /* 0x001fe20000000f00 */
[----:B------:R2:W-:Y:S01]  /*15990*/  STL.64 [R1+0x100], R24 ;  /* 0x0001001801007387 */ /* 0x0005e20000100a00 */
[----:B------:R-:W-:Y:S02]  /*159a0*/  MOV R0, R27 ;  /* 0x0000001b00007202 */ /* 0x000fe40000000f00 */
[----:B------:R-:W-:Y:S02]  /*159b0*/  MOV R26, R21 ;  /* 0x00000015001a7202 */ /* 0x000fe40000000f00 */
[----:B------:R-:W-:Y:S01]  /*159c0*/  MOV R27, R20 ;  /* 0x00000014001b7202 */ /* 0x000fe20000000f00 */
[----:B--2---:R-:W-:Y:S01]  /*159d0*/  IMAD.MOV.U32 R24, RZ, RZ, R23 ;  /* 0x000000ffff187224 */ /* 0x004fe200078e0017 */
[----:B------:R-:W-:-:S02]  /*159e0*/  MOV R25, R22 ;  /* 0x0000001600197202 */ /* 0x000fc40000000f00 */
[----:B------:R-:W0:Y:S04]  /*159f0*/  LDSM.16.M88.4 R20, [R28+UR6+0x8100] ;  /* 0x008100061c14783b */ /* 0x000e280008000200 */
[----:B------:R-:W-:Y:S04]  /*15a00*/  STL [R1+0x23a0], R0 ;  /* 0x0023a00001007387 */ /* 0x000fe80000100800 */
[----:B------:R-:W-:Y:S04]  /*15a10*/  STL [R1+0x239c], R2 ;  /* 0x00239c0201007387 */ /* 0x000fe80000100800 */
[----:B0-----:R-:W-:Y:S04]  /*15a20*/  STL.64 [R1+0x110], R20 ;  /* 0x0001101401007387 */ /* 0x001fe80000100a00 */
[----:B------:R-:W-:Y:S04]  /*15a30*/  STL.64 [R1+0x118], R22 ;  /* 0x0001181601007387 */ /* 0x000fe80000100a00 */
[----:B------:R-:W0:Y:S04]  /*15a40*/  LDSM.16.M88.4 R20, [R28+UR6+0xc100] ;  /* 0x00c100061c14783b */ /* 0x000e280008000200 */
[----:B------:R-:W-:Y:S01]  /*15a50*/  STL [R1+0x22e4], R28 ;  /* 0x0022e41c01007387 */ /* 0x000fe20000100800 */
[C---:B----4-:R-:W-:Y:S03]  /*15a60*/  HMMA.16816.F32 R8, R16.reuse, R4, R8 ;  /* 0x000000041008723c */ /* 0x050fe60000001808 */
[----:B0-----:R-:W-:Y:S04]  /*15a70*/  STL.64 [R1+0x120], R20 ;  /* 0x0001201401007387 */ /* 0x001fe80000100a00 */
[----:B------:R-:W-:Y:S04]  /*15a80*/  STL.64 [R1+0x128], R22 ;  /* 0x0001281601007387 */ /* 0x000fe80000100a00 */
[----:B------:R-:W0:Y:S04]  /*15a90*/  LDSM.16.MT88.4 R20, [R29+UR6+0x12000] ;  /* 0x012000061d14783b */ /* 0x000e280008004200 */
[----:B------:R-:W-:Y:S04]  /*15aa0*/  STL [R1+0x2480], R29 ;  /* 0x0024801d01007387 */ /* 0x000fe80000100800 */
[----:B0-----:R0:W-:Y:S04]  /*15ab0*/  STL [R1+0x2408], R20 ;  /* 0x0024081401007387 */ /* 0x0011e80000100800 */
[----:B------:R1:W-:Y:S04]  /*15ac0*/  STL [R1+0x2404], R21 ;  /* 0x0024041501007387 */ /* 0x0003e80000100800 */
[----:B------:R2:W-:Y:S04]  /*15ad0*/  STL [R1+0x2400], R22 ;  /* 0x0024001601007387 */ /* 0x0005e80000100800 */
[----:B------:R3:W-:Y:S04]  /*15ae0*/  STL [R1+0x23fc], R23 ;  /* 0x0023fc1701007387 */ /* 0x0007e80000100800 */
[----:B0-----:R-:W4:Y:S04]  /*15af0*/  LDL.LU R20, [R1+0xd0] ;  /* 0x0000d00001147983 */ /* 0x001f280000300800 */
[----:B-1----:R-:W4:Y:S04]  /*15b00*/  LDL.LU R21, [R1+0xd4] ;  /* 0x0000d40001157983 */ /* 0x002f280000300800 */
[----:B--2---:R-:W2:Y:S04]  /*15b10*/  LDL.LU R22, [R1+0xd8] ;  /* 0x0000d80001167983 */ /* 0x004ea80000300800 */
[----:B---3--:R-:W2:Y:S04]  /*15b20*/  LDL.LU R23, [R1+0xdc] ;  /* 0x0000dc0001177983 */ /* 0x008ea80000300800 */
[----:B------:R-:W-:Y:S04]  /*15b30*/  STL.64 [R1+0x80], R8 ;  /* 0x0000800801007387 */ /* 0x000fe80000100a00 */
[----:B------:R0:W-:Y:S04]  /*15b40*/  STL.64 [R1+0x88], R10 ;  /* 0x0000880a01007387 */ /* 0x0001e80000100a00 */
[----:B0-----:R-:W4:Y:S04]  /*15b50*/  LDL.LU.64 R10, [R1+0x2500] ;  /* 0x00250000010a7983 */ /* 0x001f280000300a00 */
[----:B------:R-:W4:Y:S04]  /*15b60*/  LDL.LU.64 R8, [R1+0x24f8] ;  /* 0x0024f80001087983 */ /* 0x000f280000300a00 */
[----:B------:R0:W-:Y:S04]  /*15b70*/  STL.64 [R1+0x24d0], R6 ;  /* 0x0024d00601007387 */ /* 0x0001e80000100a00 */
[----:B0-----:R-:W3:Y:S01]  /*15b80*/  LDL.LU.64 R6, [R1+0x98] ;  /* 0x0000980001067983 */ /* 0x001ee20000300a00 */
[----:B----4-:R-:W-:-:S15]  /*15b90*/  HMMA.16816.F32 R8, R16, R20, R8 ;  /* 0x000000141008723c */ /* 0x010fde0000001808 */
[----:B------:R-:W-:-:S04]  /*15ba0*/  NOP ;  /* 0x0000000000007918 */ /* 0x000fc80000000000 */
[----:B------:R-:W-:Y:S04]  /*15bb0*/  STL.64 [R1+0x70], R8 ;  /* 0x0000700801007387 */ /* 0x000fe80000100a00 */
[----:B------:R0:W-:Y:S04]  /*15bc0*/  STL.64 [R1+0x78], R10 ;  /* 0x0000780a01007387 */ /* 0x0001e80000100a00 */
[----:B0-----:R-:W4:Y:S04]  /*15bd0*/  LDL.LU.64 R10, [R1+0x24f0] ;  /* 0x0024f000010a7983 */ /* 0x001f280000300a00 */
[----:B------:R-:W4:Y:S02]  /*15be0*/  LDL.LU.64 R8, [R1+0x24e8] ;  /* 0x0024e80001087983 */ /* 0x000f240000300a00 */
[----:B----4-:R-:W-:-:S15]  /*15bf0*/  HMMA.16816.F32 R8, R16, R12, R8 ;  /* 0x0000000c1008723c */ /* 0x010fde0000001808 */
[----:B------:R-:W-:-:S04]  /*15c00*/  NOP ;  /* 0x0000000000007918 */ /* 0x000fc80000000000 */
[----:B------:R-:W-:Y:S01]  /*15c10*/  MOV R17, R10 ;  /* 0x0000000a00117202 */ /* 0x000fe20000000f00 */
[----:B------:R-:W-:Y:S01]  /*15c20*/  IMAD.MOV.U32 R18, RZ, RZ, R9 ;  /* 0x000000ffff127224 */ /* 0x000fe200078e0009 */
[----:B------:R-:W-:Y:S02]  /*15c30*/  MOV R16, R11 ;  /* 0x0000000b00107202 */ /* 0x000fe40000000f00 */
[----:B------:R-:W-:Y:S01]  /*15c40*/  MOV R19, R8 ;  /* 0x0000000800137202 */ /* 0x000fe20000000f00 */
[----:B------:R-:W4:Y:S04]  /*15c50*/  LDL.LU.64 R10, [R1+0x24e0] ;  /* 0x0024e000010a7983 */ /* 0x000f280000300a00 */
[----:B------:R-:W4:Y:S04]  /*15c60*/  LDL.LU.64 R8, [R1+0x24d8] ;  /* 0x0024d80001087983 */ /* 0x000f280000300a00 */
[----:B------:R0:W-:Y:S04]  /*15c70*/  STL [R1+0x2494], R16 ;  /* 0x0024941001007387 */ /* 0x0001e80000100800 */
[----:B------:R-:W-:Y:S04]  /*15c80*/  STL [R1+0x2490], R18 ;  /* 0x0024901201007387 */ /* 0x000fe80000100800 */
[----:B------:R-:W-:Y:S04]  /*15c90*/  STL [R1+0x248c], R19 ;  /* 0x00248c1301007387 */ /* 0x000fe80000100800 */
[----:B------:R1:W-:Y:S01]  /*15ca0*/  STL [R1+0x2488], R17 ;  /* 0x0024881101007387 */ /* 0x0003e20000100800 */
[----:B---3--:R-:W-:-:S03]  /*15cb0*/  MOV R13, R6 ;  /* 0x00000006000d7202 */ /* 0x008fc60000000f00 */
[----:B0-----:R-:W3:Y:S01]  /*15cc0*/  LDL.LU R16, [R1+0x30] ;  /* 0x0000300001107983 */ /* 0x001ee20000300800 */
[----:B------:R-:W-:-:S03]  /*15cd0*/  MOV R12, R7 ;  /* 0x00000007000c7202 */ /* 0x000fc60000000f00 */
[----:B-1----:R-:W3:Y:S04]  /*15ce0*/  LDL.LU R17, [R1+0x34] ;  /* 0x0000340001117983 */ /* 0x002ee80000300800 */
[----:B------:R-:W3:Y:S04]  /*15cf0*/  LDL.LU R18, [R1+0x38] ;  /* 0x0000380001127983 */ /* 0x000ee80000300800 */
[----:B------:R-:W3:Y:S01]  /*15d00*/  LDL.LU R19, [R1+0x3c] ;  /* 0x00003c0001137983 */ /* 0x000ee20000300800 */
[----:B----4-:R-:W-:Y:S03]  /*15d10*/  HMMA.16816.F32 R24, R8, R6, R24 ;  /* 0x000000060818723c */ /* 0x010fe60000001818 */
[----:B------:R-:W3:-:S15]  /*15d20*/  LDL.LU.64 R6, [R1+0x24d0] ;  /* 0x0024d00001067983 */ /* 0x000ede0000300a00 */
[----:B------:R-:W-:Y:S01]  /*15d30*/  NOP ;  /* 0x0000000000007918 */ /* 0x000fe20000000000 */
[----:B------:R-:W-:Y:S01]  /*15d40*/  IMAD.MOV.U32 R21, RZ, RZ, R26 ;  /* 0x000000ffff157224 */ /* 0x000fe200078e001a */
[----:B------:R0:W-:Y:S01]  /*15d50*/  STL.64 [R1+0x50], R24 ;  /* 0x0000501801007387 */ /* 0x0001e20000100a00 */
[----:B------:R-:W-:-:S03]  /*15d60*/  MOV R20, R27 ;  /* 0x0000001b00147202 */ /* 0x000fc60000000f00 */
[----:B------:R-:W4:Y:S04]  /*15d70*/  LDL.LU.64 R26, [R1+0x24c8] ;  /* 0x0024c800011a7983 */ /* 0x000f280000300a00 */
[----:B0-----:R-:W4:Y:S04]  /*15d80*/  LDL.LU.64 R24, [R1+0x24c0] ;  /* 0x0024c00001187983 */ /* 0x001f280000300a00 */
[----:B------:R-:W-:Y:S01]  /*15d90*/  STL [R1+0x2498], R21 ;  /* 0x0024981501007387 */ /* 0x000fe20000100800 */
[----:B---3--:R-:W-:-:S15]  /*15da0*/  HMMA.16816.F32 R4, R8, R6, R16 ;  /* 0x000000060804723c */ /* 0x008fde0000001810 */
[----:B------:R-:W-:-:S04]  /*15db0*/  NOP ;  /* 0x0000000000007918 */ /* 0x000fc80000000000 */
[----:B------:R0:W-:Y:S01]  /*15dc0*/  STL [R1+0x48], R6 ;  /* 0x0000480601007387 */ /* 0x0001e20000100800 */
[----:B------:R-:W-:Y:S02]  /*15dd0*/  MOV R29, R7 ;  /* 0x00000007001d7202 */ /* 0x000fe40000000f00 */
[----:B------:R-:W-:Y:S02]  /*15de0*/  MOV R17, R4 ;  /* 0x0000000400117202 */ /* 0x000fe40000000f00 */
[----:B------:R-:W-:Y:S01]  /*15df0*/  MOV R3, R5 ;  /* 0x0000000500037202 */ /* 0x000fe20000000f00 */
[----:B0-----:R-:W2:Y:S04]  /*15e00*/  LDL.LU.64 R6, [R1+0x24b8] ;  /* 0x0024b80001067983 */ /* 0x001ea80000300a00 */
[----:B------:R-:W2:Y:S02]  /*15e10*/  LDL.LU.64 R4, [R1+0x24b0] ;  /* 0x0024b00001047983 */ /* 0x000ea40000300a00 */
[C---:B--2---:R-:W-:Y:S08]  /*15e20*/  HMMA.16816.F32 R4, R8.reuse, R22, R4 ;  /* 0x000000160804723c */ /* 0x044ff00000001804 */
[----:B----4-:R-:W-:Y:S11]  /*15e30*/  HMMA.16816.F32 R8, R8, R14, R24 ;  /* 0x0000000e0808723c */ /* 0x010ff60000001818 */
[----:B------:R-:W-:Y:S01]  /*15e40*/  MOV R18, R6 ;  /* 0x0000000600127202 */ /* 0x000fe20000000f00 */
[----:B------:R-:W-:Y:S01]  /*15e50*/  IMAD.MOV.U32 R21, RZ, RZ, R4 ;  /* 0x000000ffff157224 */ /* 0x000fe200078e0004 */
[----:B------:R-:W-:-:S02]  /*15e60*/  MOV R19, R7 ;  /* 0x0000000700137202 */ /* 0x000fc40000000f00 */
[----:B------:R-:W-:Y:S01]  /*15e70*/  MOV R16, R5 ;  /* 0x0000000500107202 */ /* 0x000fe20000000f00 */
[----:B------:R-:W2:Y:S04]  /*15e80*/  LDL.LU.64 R6, [R1+0x24a8] ;  /* 0x0024a80001067983 */ /* 0x000ea80000300a00 */
[----:B------:R-:W2:Y:S01]  /*15e90*/  LDL.LU.64 R4, [R1+0x24a0] ;  /* 0x0024a00001047983 */ /* 0x000ea20000300a00 */
[----:B------:R-:W-:-:S03]  /*15ea0*/  MOV R28, R9 ;  /* 0x00000009001c7202 */ /* 0x000fc60000000f00 */
[----:B------:R-:W-:Y:S01]  /*15eb0*/  STL.64 [R1+0x2468], R22 ;  /* 0x0024681601007387 */ /* 0x000fe20000100a00 */
[----:B------:R-:W-:-:S03]  /*15ec0*/  IMAD.MOV.U32 R2, RZ, RZ, R10 ;  /* 0x000000ffff027224 */ /* 0x000fc600078e000a */
[----:B------:R0:W-:Y:S01]  /*15ed0*/  STL [R1], R8 ;  /* 0x0000000801007387 */ /* 0x0001e20000100800 */
[----:B------:R-:W-:-:S03]  /*15ee0*/  MOV R0, R11 ;  /* 0x0000000b00007202 */ /* 0x000fc60000000f00 */
[----:B0-----:R-:W2:Y:S04]  /*15ef0*/  LDL.LU R8, [R1+0x10] ;  /* 0x0000100001087983 */ /* 0x001ea80000300800 */
[----:B------:R-:W2:Y:S04]  /*15f00*/  LDL.LU R9, [R1+0x14] ;  /* 0x0000140001097983 */ /* 0x000ea80000300800 */
[----:B------:R-:W2:Y:S04]  /*15f10*/  LDL.LU R10, [R1+0x18] ;  /* 0x00001800010a7983 */ /* 0x000ea80000300800 */
[----:B------:R-:W2:Y:S01]  /*15f20*/  LDL.LU R11, [R1+0x1c] ;  /* 0x00001c00010b7983 */ /* 0x000ea20000300800 */
[----:B------:R-:W-:-:S02]  /*15f30*/  MOV R27, R12 ;  /* 0x0000000c001b7202 */ /* 0x000fc40000000f00 */
[----:B------:R-:W-:Y:S01]  /*15f40*/  MOV R26, R13 ;  /* 0x0000000d001a7202 */ /* 0x000fe20000000f00 */
[----:B------:R0:W-:Y:S04]  /*15f50*/  STL.64 [R1+0x2460], R14 ;  /* 0x0024600e01007387 */ /* 0x0001e80000100a00 */
[----:B------:R-:W3:Y:S04]  /*15f60*/  LDL.LU R12, [R1+0x70] ;  /* 0x00007000010c7983 */ /* 0x000ee80000300800 */
[----:B------:R-:W3:Y:S04]  /*15f70*/  LDL.LU R13, [R1+0x74] ;  /* 0x00007400010d7983 */ /* 0x000ee80000300800 */
[----:B0-----:R-:W4:Y:S04]  /*15f80*/  LDL.LU R14, [R1+0x78] ;  /* 0x00007800010e7983 */ /* 0x001f280000300800 */
[----:B------:R-:W4:Y:S01]  /*15f90*/  LDL.LU R15, [R1+0x7c] ;  /* 0x00007c00010f7983 */ /* 0x000f220000300800 */
[----:B--2---:R-:W-:Y:S03]  /*15fa0*/  HMMA.16816.F32 R24, R4, R26, R8 ;  /* 0x0000001a0418723c */ /* 0x004fe60000001808 */
[----:B----4-:R-:W-:Y:S04]  /*15fb0*/  STL.64 [R1+0x2478], R14 ;  /* 0x0024780e01007387 */ /* 0x010fe80000100a00 */
[----:B---3--:R0:W-:Y:S04]  /*15fc0*/  STL.64 [R1+0x2470], R12 ;  /* 0x0024700c01007387 */ /* 0x0081e80000100a00 */
[----:B------:R-:W2:Y:S04]  /*15fd0*/  LDL.LU R22, [R1+0xc8] ;  /* 0x0000c80001167983 */ /* 0x000ea80000300800 */
[----:B------:R-:W2:Y:S04]  /*15fe0*/  LDL.LU R23, [R1+0xcc] ;  /* 0x0000cc0001177983 */ /* 0x000ea80000300800 */
[----:B0-----:R-:W2:Y:S04]  /*15ff0*/  LDL.LU R12, [R1+0x80] ;  /* 0x00008000010c7983 */ /* 0x001ea80000300800 */
[----:B------:R-:W2:Y:S04]  /*16000*/  LDL.LU R13, [R1+0x84] ;  /* 0x00008400010d7983 */ /* 0x000ea80000300800 */
[----:B------:R-:W2:Y:S04]  /*16010*/  LDL.LU R14, [R1+0x88] ;  /* 0x00008800010e7983 */ /* 0x000ea80000300800 */
[----:B------:R-:W2:Y:S04]  /*16020*/  LDL.LU R15, [R1+0x8c] ;  /* 0x00008c00010f7983 */ /* 0x000ea80000300800 */
[----:B------:R0:W-:Y:S04]  /*16030*/  STL.64 [R1+0x2418], R26 ;  /* 0x0024181a01007387 */ /* 0x0001e80000100a00 */
[----:B------:R1:W-:Y:S01]  /*16040*/  STL.64 [R1+0x2410], R24 ;  /* 0x0024101801007387 */ /* 0x0003e20000100a00 */
[----:B0-----:R-:W-:-:S02]  /*16050*/  MOV R26, R18 ;  /* 0x00000012001a7202 */ /* 0x001fc40000000f00 */
[----:B------:R-:W-:Y:S02]  /*16060*/  MOV R27, R19 ;  /* 0x00000013001b7202 */ /* 0x000fe40000000f00 */
[----:B-1----:R-:W-:Y:S01]  /*16070*/  MOV R24, R21 ;  /* 0x0000001500187202 */ /* 0x002fe20000000f00 */
[----:B------:R-:W-:Y:S01]  /*16080*/  IMAD.MOV.U32 R25, RZ, RZ, R16 ;  /* 0x000000ffff197224 */ /* 0x000fe200078e0010 */
[----:B------:R-:W3:Y:S04]  /*16090*/  LDL.LU R21, [R1+0x2498] ;  /* 0x0024980001157983 */ /* 0x000ee80000300800 */
[----:B------:R-:W4:Y:S04]  /*160a0*/  LDL.LU R16, [R1+0x2494] ;  /* 0x0024940001107983 */ /* 0x000f280000300800 */
[----:B------:R-:W5:Y:S04]  /*160b0*/  LDL.LU R18, [R1+0x2490] ;  /* 0x0024900001127983 */ /* 0x000f680000300800 */
[----:B------:R-:W2:Y:S04]  /*160c0*/  LDL.LU R19, [R1+0x248c] ;  /* 0x00248c0001137983 */ /* 0x000ea80000300800 */
[----:B------:R-:W-:Y:S04]  /*160d0*/  STL.64 [R1+0x2438], R26 ;  /* 0x0024381a01007387 */ /* 0x000fe80000100a00 */
[----:B------:R0:W-:Y:S02]  /*160e0*/  STL.64 [R1+0x2430], R24 ;  /* 0x0024301801007387 */ /* 0x0001e40000100a00 */
[----:B0-----:R-:W-:-:S02]  /*160f0*/  MOV R24, R17 ;  /* 0x0000001100187202 */ /* 0x001fc40000000f00 */
[----:B------:R-:W2:Y:S01]  /*16100*/  LDL.LU R17, [R1+0x2488] ;  /* 0x0024880001117983 */ /* 0x000ea20000300800 */
[----:B------:R-:W-:-:S03]  /*16110*/  MOV R25, R3 ;  /* 0x0000000300197202 */ /* 0x000fc60000000f00 */
[----:B------:R-:W2:Y:S04]  /*16120*/  LDL.LU R3, [R1+0x2484] ;  /* 0x0024840001037983 */ /* 0x000ea80000300800 */
[----:B------:R-:W2:Y:S01]  /*16130*/  LDL.LU R26, [R1+0x48] ;  /* 0x00004800011a7983 */ /* 0x000ea20000300800 */
[----:B------:R-:W-:-:S03]  /*16140*/  IMAD.MOV.U32 R27, RZ, RZ, R29 ;  /* 0x000000ffff1b7224 */ /* 0x000fc600078e001d */
[----:B------:R-:W3:Y:S04]  /*16150*/  LDL.LU R29, [R1+0x2480] ;  /* 0x00248000011d7983 */ /* 0x000ee80000300800 */
[----:B--2---:R0:W-:Y:S04]  /*16160*/  STL.64 [R1+0x2458], R26 ;  /* 0x0024581a01007387 */ /* 0x0041e80000100a00 */
[----:B------:R1:W-:Y:S04]  /*16170*/  STL.64 [R1+0x2450], R24 ;  /* 0x0024501801007387 */ /* 0x0003e80000100a00 */
[----:B---3--:R-:W-:Y:S01]  /*16180*/  LDSM.16.MT88.4 R8, [R29+UR6+0x12400] ;  /* 0x012400061d08783b */ /* 0x008fe20008004200 */
[----:B0-----:R-:W-:-:S02]  /*16190*/  MOV R26, R17 ;  /* 0x00000011001a7202 */ /* 0x001fc40000000f00 */
[----:B----4-:R-:W-:Y:S02]  /*161a0*/  MOV R27, R16 ;  /* 0x00000010001b7202 */ /* 0x010fe40000000f00 */
[----:B-1----:R-:W-:Y:S02]  /*161b0*/  MOV R24, R19 ;  /* 0x0000001300187202 */ /* 0x002fe40000000f00 */
[----:B-----5:R-:W-:Y:S02]  /*161c0*/  MOV R25, R18 ;  /* 0x0000001200197202 */ /* 0x020fe40000000f00 */
[----:B------:R-:W0:Y:S04]  /*161d0*/  LDSM.16.MT88.4 R16, [R3+UR6+0x12400] ;  /* 0x012400060310783b */ /* 0x000e280008004200 */
[----:B0-----:R-:W-:Y:S04]  /*161e0*/  STL [R1+0x23c4], R16 ;  /* 0x0023c41001007387 */ /* 0x001fe80000100800 */
[----:B------:R0:W-:Y:S04]  /*161f0*/  STL [R1+0x23c0], R17 ;  /* 0x0023c01101007387 */ /* 0x0001e80000100800 */
[----:B------:R-:W-:Y:S04]  /*16200*/  STL [R1+0x23a8], R18 ;  /* 0x0023a81201007387 */ /* 0x000fe80000100800 */
[----:B------:R-:W-:Y:S04]  /*16210*/  STL [R1+0x23a4], R19 ;  /* 0x0023a41301007387 */ /* 0x000fe80000100800 */
[----:B0-----:R-:W2:Y:S04]  /*16220*/  LDL.LU.64 R16, [R1+0x100] ;  /* 0x0001000001107983 */ /* 0x001ea80000300a00 */
[----:B------:R0:W-:Y:S02]  /*16230*/  STL.64 [R1+0x2388], R10 ;  /* 0x0023880a01007387 */ /* 0x0001e40000100a00 */
[----:B0-----:R-:W-:Y:S01]  /*16240*/  IMAD.MOV.U32 R10, RZ, RZ, R21 ;  /* 0x000000ffff0a7224 */ /* 0x001fe200078e0015 */
[----:B------:R-:W-:-:S02]  /*16250*/  MOV R11, R20 ;  /* 0x00000014000b7202 */ /* 0x000fc40000000f00 */
[C---:B------:R-:W-:Y:S01]  /*16260*/  HMMA.16816.F32 R20, R4.reuse, R22, R12 ;  /* 0x000000160414723c */ /* 0x040fe2000000180c */
[----:B------:R0:W-:Y:S04]  /*16270*/  STL.64 [R1+0x2380], R8 ;  /* 0x0023800801007387 */ /* 0x0001e80000100a00 */
[----:B0-----:R-:W3:Y:S04]  /*16280*/  LDL.LU R8, [R1+0x50] ;  /* 0x0000500001087983 */ /* 0x001ee80000300800 */
[----:B------:R-:W3:Y:S04]  /*16290*/  LDL.LU R9, [R1+0x54] ;  /* 0x0000540001097983 */ /* 0x000ee80000300800 */
[----:B------:R-:W4:Y:S04]  /*162a0*/  LDL.LU.64 R14, [R1+0x2478] ;  /* 0x00247800010e7983 */ /* 0x000f280000300a00 */
[----:B------:R-:W4:Y:S04]  /*162b0*/  LDL.LU.64 R12, [R1+0x2470] ;  /* 0x00247000010c7983 */ /* 0x000f280000300a00 */
[----:B------:R-:W-:Y:S04]  /*162c0*/  STL.64 [R1+0x20], R20 ;  /* 0x0000201401007387 */ /* 0x000fe80000100a00 */
[----:B------:R0:W-:Y:S04]  /*162d0*/  STL.64 [R1+0x28], R22 ;  /* 0x0000281601007387 */ /* 0x0001e80000100a00 */
[----:B0-----:R-:W4:Y:S02]  /*162e0*/  LDL.LU.64 R22, [R1+0x2468] ;  /* 0x0024680001167983 */ /* 0x001f240000300a00 */
[----:B----4-:R-:W-:-:S15]  /*162f0*/  HMMA.16816.F32 R12, R4, R22, R12 ;  /* 0x00000016040c723c */ /* 0x010fde000000180c */
[----:B------:R-:W-:-:S04]  /*16300*/  NOP ;  /* 0x0000000000007918 */ /* 0x000fc80000000000 */
[----:B------:R-:W-:Y:S01]  /*16310*/  MOV R22, R14 ;  /* 0x0000000e00167202 */ /* 0x000fe20000000f00 */
[----:B------:R-:W-:Y:S02]  /*16320*/  IMAD.MOV.U32 R23, RZ, RZ, R15 ;  /* 0x000000ffff177224 */ /* 0x000fe400078e000f */
[----:B------:R-:W4:Y:S01]  /*16330*/  LDL.LU.64 R14, [R1+0x2460] ;  /* 0x00246000010e7983 */ /* 0x000f220000300a00 */
[----:B------:R-:W-:Y:S02]  /*16340*/  MOV R20, R12 ;  /* 0x0000000c00147202 */ /* 0x000fe40000000f00 */
[----:B------:R-:W-:Y:S01]  /*16350*/  MOV R21, R13 ;  /* 0x0000000d00157202 */ /* 0x000fe20000000f00 */
[----:B------:R-:W-:Y:S04]  /*16360*/  STL.64 [R1+0x2428], R22 ;  /* 0x0024281601007387 */ /* 0x000fe80000100a00 */
[----:B------:R0:W-:Y:S04]  /*16370*/  STL.64 [R1+0x2420], R20 ;  /* 0x0024201401007387 */ /* 0x0001e80000100a00 */
[----:B0-----:R-:W5:Y:S01]  /*16380*/  LDL.64 R20, [R1+0x110] ;  /* 0x0001100001147983 */ /* 0x001f620000100a00 */
[----:B----4-:R-:W-:Y:S03]  /*16390*/  HMMA.16816.F32 R4, R4, R14, R24 ;  /* 0x0000000e0404723c */ /* 0x010fe60000001818 */
[----:B------:R-:W4:Y:S04]  /*163a0*/  LDL.LU.64 R26, [R1+0x2458] ;  /* 0x00245800011a7983 */ /* 0x000f280000300a00 */
[----:B------:R-:W4:Y:S04]  /*163b0*/  LDL.LU.64 R24, [R1+0x2450] ;  /* 0x0024500001187983 */ /* 0x000f280000300a00 */
[----:B------:R-:W4:Y:S04]  /*163c0*/  LDL.LU.64 R14, [R1+0x2448] ;  /* 0x00244800010e7983 */ /* 0x000f280000300a00 */
[----:B------:R-:W4:Y:S04]  /*163d0*/  LDL.LU.64 R12, [R1+0x2440] ;  /* 0x00244000010c7983 */ /* 0x000f280000300a00 */
[----:B------:R0:W-:Y:S04]  /*163e0*/  STL.64 [R1+0x10], R4 ;  /* 0x0000100401007387 */ /* 0x0001e80000100a00 */
[----:B------:R2:W-:Y:S04]  /*163f0*/  STL.64 [R1+0x18], R6 ;  /* 0x0000180601007387 */ /* 0x0005e80000100a00 */
[----:B0-----:R-:W3:Y:S04]  /*16400*/  LDL.LU R4, [R1+0xb0] ;  /* 0x0000b00001047983 */ /* 0x001ee80000300800 */
[----:B------:R-:W3:Y:S01]  /*16410*/  LDL.LU R5, [R1+0xb4] ;  /* 0x0000b40001057983 */ /* 0x000ee20000300800 */
[----:B--2---:R-:W-:Y:S01]  /*16420*/  MOV R7, R16 ;  /* 0x0000001000077202 */ /* 0x004fe20000000f00 */
[----:B------:R-:W-:Y:S01]  /*16430*/  IMAD.MOV.U32 R6, RZ, RZ, R17 ;  /* 0x000000ffff067224 */ /* 0x000fe200078e0011 */
[C---:B----4-:R-:W-:Y:S08]  /*16440*/  HMMA.16816.F32 R24, R12.reuse, R16, R24 ;  /* 0x000000100c18723c */ /* 0x050ff00000001818 */
[----:B---3--:R-:W-:Y:S11]  /*16450*/  HMMA.16816.F32 R8, R12, R4, R8 ;  /* 0x000000040c08723c */ /* 0x008ff60000001808 */
[----:B------:R-:W-:-:S02]  /*16460*/  MOV R16, R26 ;  /* 0x0000001a00107202 */ /* 0x000fc40000000f00 */
[----:B------:R-:W-:-:S06]  /*16470*/  MOV R17, R27 ;  /* 0x0000001b00117202 */ /* 0x000fcc0000000f00 */
[----:B------:R-:W-:Y:S04]  /*16480*/  STL.64 [R1+0x23b8], R10 ;  /* 0x0023b80a01007387 */ /* 0x000fe80000100a00 */
[----:B------:R0:W-:Y:S04]  /*16490*/  STL.64 [R1+0x23b0], R8 ;  /* 0x0023b00801007387 */ /* 0x0001e80000100a00 */
[----:B0-----:R-:W2:Y:S04]  /*164a0*/  LDL.LU R8, [R1] ;  /* 0x0000000001087983 */ /* 0x001ea80000300800 */
[----:B------:R0:W-:Y:S04]  /*164b0*/  STL.64 [R1+0x40], R24 ;  /* 0x0000401801007387 */ /* 0x0001e80000100a00 */
[----:B------:R-:W3:Y:S04]  /*164c0*/  LDL.LU.64 R26, [R1+0x2438] ;  /* 0x00243800011a7983 */ /* 0x000ee80000300a00 */
[----:B0-----:R-:W3:Y:S01]  /*164d0*/  LDL.LU.64 R24, [R1+0x2430] ;  /* 0x0024300001187983 */ /* 0x001ee20000300a00 */
[----:B------:R-:W-:-:S02]  /*164e0*/  MOV R9, R28 ;  /* 0x0000001c00097202 */ /* 0x000fc40000000f00 */
[----:B-----5:R-:W-:Y:S01]  /*164f0*/  MOV R28, R21 ;  /* 0x00000015001c7202 */ /* 0x020fe20000000f00 */
[----:B------:R-:W4:Y:S01]  /*16500*/  LDL.LU.64 R22, [R1+0x2428] ;  /* 0x0024280001167983 */ /* 0x000f220000300a00 */
[----:B------:R-:W-:Y:S01]  /*16510*/  MOV R10, R2 ;  /* 0x00000002000a7202 */ /* 0x000fe20000000f00 */
[----:B---3--:R-:W-:Y:S02]  /*16520*/  HMMA.16816.F32 R24, R12, R20, R24 ;  /* 0x000000140c18723c */ /* 0x008fe40000001818 */
[----:B------:R-:W3:Y:S01]  /*16530*/  LDL.LU.64 R20, [R1+0x2420] ;  /* 0x0024200001147983 */ /* 0x000ee20000300a00 */
[----:B------:R-:W-:-:S15]  /*16540*/  MOV R11, R0 ;  /* 0x00000000000b7202 */ /* 0x000fde0000000f00 */
[----:B------:R-:W-:Y:S01]  /*16550*/  NOP ;  /* 0x0000000000007918 */ /* 0x000fe20000000000 */
[----:B------:R-:W-:Y:S01]  /*16560*/  MOV R18, R24 ;  /* 0x0000001800127202 */ /* 0x000fe20000000f00 */
[----:B------:R-:W-:Y:S01]  /*16570*/  IMAD.MOV.U32 R19, RZ, RZ, R25 ;  /* 0x000000ffff137224 */ /* 0x000fe200078e0019 */
[----:B------:R-:W-:Y:S02]  /*16580*/  MOV R0, R26 ;  /* 0x0000001a00007202 */ /* 0x000fe40000000f00 */
[----:B------:R-:W-:Y:S02]  /*16590*/  MOV R2, R27 ;  /* 0x0000001b00027202 */ /* 0x000fe40000000f00 */
[----:B------:R-:W5:Y:S04]  /*165a0*/  LDL.LU.64 R26, [R1+0x2418] ;  /* 0x00241800011a7983 */ /* 0x000f680000300a00 */
[----:B------:R-:W5:Y:S04]  /*165b0*/  LDL.LU.64 R24, [R1+0x2410] ;  /* 0x0024100001187983 */ /* 0x000f680000300a00 */
[----:B------:R4:W-:Y:S04]  /*165c0*/  STL.64 [R1+0x23d0], R18 ;  /* 0x0023d01201007387 */ /* 0x0009e80000100a00 */
[----:B------:R3:W-:Y:S01]  /*165d0*/  STL.64 [R1+0x23c8], R16 ;  /* 0x0023c81001007387 */ /* 0x0007e20000100a00 */
[----:B----4-:R-:W-:Y:S01]  /*165e0*/  IMAD.MOV.U32 R18, RZ, RZ, R22 ;  /* 0x000000ffff127224 */ /* 0x010fe200078e0016 */
[----:B------:R-:W-:-:S02]  /*165f0*/  MOV R19, R23 ;  /* 0x0000001700137202 */ /* 0x000fc40000000f00 */
[----:B---3--:R-:W-:Y:S02]  /*16600*/  MOV R16, R20 ;  /* 0x0000001400107202 */ /* 0x008fe40000000f00 */
[----:B------:R-:W5:Y:S01]  /*16610*/  LDL.LU R20, [R1+0x2408] ;  /* 0x0024080001147983 */ /* 0x000f620000300800 */
[----:B------:R-:W-:-:S03]  /*16620*/  MOV R17, R21 ;  /* 0x0000001500117202 */ /* 0x000fc60000000f00 */
[----:B------:R-:W5:Y:S04]  /*16630*/  LDL.LU R21, [R1+0x2404] ;  /* 0x0024040001157983 */ /* 0x000f680000300800 */
[----:B------:R-:W5:Y:S04]  /*16640*/  LDL.LU R22, [R1+0x2400] ;  /* 0x0024000001167983 */ /* 0x000f680000300800 */
[----:B------:R-:W5:Y:S04]  /*16650*/  LDL.LU R23, [R1+0x23fc] ;  /* 0x0023fc0001177983 */ /* 0x000f680000300800 */
[----:B------:R-:W-:Y:S04]  /*16660*/  STL.64 [R1+0x23e0], R18 ;  /* 0x0023e01201007387 */ /* 0x000fe80000100a00 */
[----:B------:R0:W-:Y:S02]  /*16670*/  STL.64 [R1+0x23d8], R16 ;  /* 0x0023d81001007387 */ /* 0x0001e40000100a00 */
[----:B0-----:R-:W-:-:S02]  /*16680*/  MOV R16, R7 ;  /* 0x0000000700107202 */ /* 0x001fc40000000f00 */
[----:B------:R-:W-:-:S05]  /*16690*/  MOV R17, R6 ;  /* 0x0000000600117202 */ /* 0x000fca0000000f00 */
[----:B------:R0:W-:Y:S04]  /*166a0*/  STL.64 [R1+0x23f0], R16 ;  /* 0x0023f01001007387 */ /* 0x0001e80000100a00 */
[----:B0-----:R-:W2:Y:S01]  /*166b0*/  LDL.LU.64 R16, [R1+0x120] ;  /* 0x0001200001107983 */ /* 0x001ea20000300a00 */
[----:B-----5:R-:W-:Y:S03]  /*166c0*/  HMMA.16816.F32 R24, R20, R4, R24 ;  /* 0x000000041418723c */ /* 0x020fe60000001818 */
[----:B------:R-:W0:Y:S05]  /*166d0*/  LDSM.16.MT88.4 R4, [R3+UR6+0x12800] ;  /* 0x012800060304783b */ /* 0x000e2a0008004200 */
[----:B--2---:R-:W-:-:S15]  /*166e0*/  HMMA.16816.F32 R12, R12, R16, R8 ;  /* 0x000000100c0c723c */ /* 0x004fde0000001808 */
[----:B------:R-:W-:-:S04]  /*166f0*/  NOP ;  /* 0x0000000000007918 */ /* 0x000fc80000000000 */
[----:B------:R-:W-:Y:S04]  /*16700*/  STL.64 [R1+0x90], R12 ;  /* 0x0000900c01007387 */ /* 0x000fe80000100a00 */
[----:B------:R-:W-:Y:S04]  /*16710*/  STL.64 [R1+0x98], R14 ;  /* 0x0000980e01007387 */ /* 0x000fe80000100a00 */
[----:B------:R-:W-:Y:S04]  /*16720*/  STL [R1+0x2398], R25 ;  /* 0x0023981901007387 */ /* 0x000fe80000100800 */
[----:B------:R-:W-:Y:S04]  /*16730*/  STL [R1+0x2394], R26 ;  /* 0x0023941a01007387 */ /* 0x000fe80000100800 */
[----:B------:R-:W-:Y:S04]  /*16740*/  STL [R1+0x2390], R27 ;  /* 0x0023901b01007387 */ /* 0x000fe80000100800 */
[----:B------:R1:W-:Y:S01]  /*16750*/  STL [R1+0x23e8], R24 ;  /* 0x0023e81801007387 */ /* 0x0003e20000100800 */
[----:B------:R-:W-:Y:S01]  /*16760*/  MOV R9, R16 ;  /* 0x0000001000097202 */ /* 0x000fe20000000f00 */
[----:B------:R-:W-:-:S02]  /*16770*/  IMAD.MOV.U32 R8, RZ, RZ, R17 ;  /* 0x000000ffff087224 */ /* 0x000fc400078e0011 */
[----:B------:R-:W2:Y:S04]  /*16780*/  LDSM.16.MT88.4 R12, [R29+UR6+0x12800] ;  /* 0x012800061d0c783b */ /* 0x000ea80008004200 */
[----:B-1----:R-:W3:Y:S04]  /*16790*/  LDL.LU R24, [R1+0x20] ;  /* 0x0000200001187983 */ /* 0x002ee80000300800 */
[----:B------:R-:W3:Y:S04]  /*167a0*/  LDL.LU R25, [R1+0x24] ;  /* 0x0000240001197983 */ /* 0x000ee80000300800 */
[----:B------:R-:W3:Y:S04]  /*167b0*/  LDL.LU R26, [R1+0x28] ;  /* 0x00002800011a7983 */ /* 0x000ee80000300800 */
[----:B------:R-:W3:Y:S04]  /*167c0*/  LDL.LU R27, [R1+0x2c] ;  /* 0x00002c00011b7983 */ /* 0x000ee80000300800 */
[----:B------:R-:W4:Y:S04]  /*167d0*/  LDL.LU R3, [R1+0x23f8] ;  /* 0x0023f80001037983 */ /* 0x000f280000300800 */
[----:B0-----:R-:W-:Y:S04]  /*167e0*/  STL.64 [R1+0x2310], R6 ;  /* 0x0023100601007387 */ /* 0x001fe80000100a00 */
[----:B------:R0:W-:Y:S02]  /*167f0*/  STL.64 [R1+0x2308], R4 ;  /* 0x0023080401007387 */ /* 0x0001e40000100a00 */
[----:B0-----:R-:W-:-:S02]  /*16800*/  MOV R5, R8 ;  /* 0x0000000800057202 */ /* 0x001fc40000000f00 */
[----:B------:R-:W-:Y:S01]  /*16810*/  MOV R4, R9 ;  /* 0x0000000900047202 */ /* 0x000fe20000000f00 */
[----:B------:R-:W5:Y:S04]  /*16820*/  LDL.LU R8, [R1+0x10] ;  /* 0x0000100001087983 */ /* 0x000f680000300800 */
[----:B------:R-:W5:Y:S04]  /*16830*/  LDL.LU R9, [R1+0x14] ;  /* 0x0000140001097983 */ /* 0x000f680000300800 */
[----:B------:R-:W5:Y:S04]  /*16840*/  LDL.LU R10, [R1+0x18] ;  /* 0x00001800010a7983 */ /* 0x000f680000300800 */
[----:B------:R-:W5:Y:S04]  /*16850*/  LDL.LU R11, [R1+0x1c] ;  /* 0x00001c00010b7983 */ /* 0x000f680000300800 */
[----:B--2---:R-:W-:Y:S04]  /*16860*/  STL.64 [R1+0x2320], R14 ;  /* 0x0023200e01007387 */ /* 0x004fe80000100a00 */
[----:B----4-:R-:W0:Y:S04]  /*16870*/  LDSM.16.M88.4 R16, [R3+UR6+0x100] ;  /* 0x000100060310783b */ /* 0x010e280008000200 */
[----:B0-----:R-:W-:Y:S04]  /*16880*/  STL.64 [R1+0xa0], R16 ;  /* 0x0000a01001007387 */ /* 0x001fe80000100a00 */
[----:B------:R-:W-:Y:S04]  /*16890*/  STL.64 [R1+0xa8], R18 ;  /* 0x0000a81201007387 */ /* 0x000fe80000100a00 */
[----:B------:R-:W0:Y:S04]  /*168a0*/  LDSM.16.M88.4 R16, [R3+UR6+0x4100] ;  /* 0x004100060310783b */ /* 0x000e280008000200 */
[----:B------:R1:W-:Y:S04]  /*168b0*/  STL.64 [R1+0x2318], R12 ;  /* 0x0023180c01007387 */ /* 0x0003e80000100a00 */
[----:B-1----:R-:W2:Y:S04]  /*168c0*/  LDL.LU R12, [R1+0x110] ;  /* 0x00011000010c7983 */ /* 0x002ea80000300800 */
[----:B------:R-:W4:Y:S04]  /*168d0*/  LDL.LU R14, [R1+0x118] ;  /* 0x00011800010e7983 */ /* 0x000f280000300800 */
[----:B------:R-:W4:Y:S04]  /*168e0*/  LDL.LU R15, [R1+0x11c] ;  /* 0x00011c00010f7983 */ /* 0x000f280000300800 */
[----:B0-----:R-:W-:Y:S04]  /*168f0*/  STL.64 [R1+0xc0], R16 ;  /* 0x0000c01001007387 */ /* 0x001fe80000100a00 */
[----:B------:R-:W-:Y:S04]  /*16900*/  STL.64 [R1+0xc8], R18 ;  /* 0x0000c81201007387 */ /* 0x000fe80000100a00 */
[----:B------:R-:W0:Y:S04]  /*16910*/  LDSM.16.M88.4 R16, [R3+UR6+0x8100] ;  /* 0x008100060310783b */ /* 0x000e280008000200 */
[----:B0-----:R0:W-:Y:S04]  /*16920*/  STL.64 [R1+0xf0], R16 ;  /* 0x0000f01001007387 */ /* 0x0011e80000100a00 */
[----:B------:R3:W-:Y:S04]  /*16930*/  STL.64 [R1+0xf8], R18 ;  /* 0x0000f81201007387 */ /* 0x0007e80000100a00 */
[----:B0-----:R-:W3:Y:S01]  /*16940*/  LDL.LU.64 R16, [R1+0x23f0] ;  /* 0x0023f00001107983 */ /* 0x001ee20000300a00 */
[----:B------:R-:W-:Y:S01]  /*16950*/  MOV R13, R28 ;  /* 0x0000001c000d7202 */ /* 0x000fe20000000f00 */
[----:B---3--:R-:W-:Y:S02]  /*16960*/  HMMA.16816.F32 R16, R20, R16, R24 ;  /* 0x000000101410723c */ /* 0x008fe40000001818 */
[----:B------:R-:W3:-:S15]  /*16970*/  LDL.LU R24, [R1+0x23e8] ;  /* 0x0023e80001187983 */ /* 0x000ede0000300800 */
[----:B------:R-:W-:Y:S02]  /*16980*/  NOP ;  /* 0x0000000000007918 */ /* 0x000fe40000000000 */
[----:B------:R-:W-:Y:S04]  /*16990*/  STL.64 [R1+0x50], R16 ;  /* 0x0000501001007387 */ /* 0x000fe80000100a00 */
[----:B------:R-:W-:Y:S04]  /*169a0*/  STL.64 [R1+0x58], R18 ;  /* 0x0000581201007387 */ /* 0x000fe80000100a00 */
[----:B------:R-:W0:Y:S04]  /*169b0*/  LDSM.16.M88.4 R16, [R3+UR6+0xc100] ;  /* 0x00c100060310783b */ /* 0x000e280008000200 */
[----:B0-----:R-:W-:Y:S01]  /*169c0*/  STL [R1+0xe0], R16 ;  /* 0x0000e01001007387 */ /* 0x001fe20000100800 */
[----:B------:R-:W-:-:S03]  /*169d0*/  MOV R28, R17 ;  /* 0x00000011001c7202 */ /* 0x000fc60000000f00 */
[----:B------:R0:W-:Y:S04]  /*169e0*/  STL.64 [R1+0xe8], R18 ;  /* 0x0000e81201007387 */ /* 0x0001e80000100a00 */
[----:B0-----:R-:W2:Y:S04]  /*169f0*/  LDL.LU.64 R18, [R1+0x23e0] ;  /* 0x0023e00001127983 */ /* 0x001ea80000300a00 */
[----:B------:R-:W2:Y:S04]  /*16a00*/  LDL.LU.64 R16, [R1+0x23d8] ;  /* 0x0023d80001107983 */ /* 0x000ea80000300a00 */
[----:B------:R-:W-:Y:S04]  /*16a10*/  STL [R1+0x22f8], R28 ;  /* 0x0022f81c01007387 */ /* 0x000fe80000100800 */
[----:B------:R0:W-:Y:S04]  /*16a20*/  STL [R1+0x21a0], R3 ;  /* 0x0021a00301007387 */ /* 0x0001e80000100800 */
[----:B0-----:R-:W3:Y:S01]  /*16a30*/  LDL R3, [R1+0x130] ;  /* 0x0001300001037983 */ /* 0x001ee20000100800 */
[----:B--2---:R-:W-:-:S15]  /*16a40*/  HMMA.16816.F32 R16, R20, R12, R16 ;  /* 0x0000000c1410723c */ /* 0x004fde0000001810 */
[----:B------:R-:W-:-:S04]  /*16a50*/  NOP ;  /* 0x0000000000007918 */ /* 0x000fc80000000000 */
[----:B------:R-:W-:Y:S01]  /*16a60*/  MOV R27, R18 ;  /* 0x00000012001b7202 */ /* 0x000fe20000000f00 */
[----:B------:R-:W-:Y:S01]  /*16a70*/  IMAD.MOV.U32 R25, RZ, RZ, R16 ;  /* 0x000000ffff197224 */ /* 0x000fe200078e0010 */
[----:B------:R-:W-:Y:S02]  /*16a80*/  MOV R28, R19 ;  /* 0x00000013001c7202 */ /* 0x000fe40000000f00 */
[----:B------:R-:W-:Y:S01]  /*16a90*/  MOV R26, R17 ;  /* 0x00000011001a7202 */ /* 0x000fe20000000f00 */
[----:B------:R-:W2:Y:S04]  /*16aa0*/  LDL.LU.64 R18, [R1+0x23d0] ;  /* 0x0023d00001127983 */ /* 0x000ea80000300a00 */
[----:B------:R-:W2:Y:S04]  /*16ab0*/  LDL.LU.64 R16, [R1+0x23c8] ;  /* 0x0023c80001107983 */ /* 0x000ea80000300a00 */
[----:B----4-:R2:W-:Y:S04]  /*16ac0*/  STL.64 [R1+0x2368], R14 ;  /* 0x0023680e01007387 */ /* 0x0105e80000100a00 */
[----:B------:R-:W4:Y:S04]  /*16ad0*/  LDL.LU R12, [R1+0x40] ;  /* 0x00004000010c7983 */ /* 0x000f280000300800 */
[----:B------:R-:W4:Y:S01]  /*16ae0*/  LDL.LU R13, [R1+0x44] ;  /* 0x00004400010d7983 */ /* 0x000f220000300800 */
[----:B-----5:R-:W-:Y:S01]  /*16af0*/  HMMA.16816.F32 R4, R20, R4, R8 ;  /* 0x000000041404723c */ /* 0x020fe20000001808 */
[----:B------:R-:W-:-:S02]  /*16b00*/  MOV R22, R0 ;  /* 0x0000000000167202 */ /* 0x000fc40000000f00 */
[----:B------:R-:W-:Y:S02]  /*16b10*/  MOV R23, R2 ;  /* 0x0000000200177202 */ /* 0x000fe40000000f00 */
[----:B--2---:R-:W-:Y:S01]  /*16b20*/  MOV R14, R16 ;  /* 0x00000010000e7202 */ /* 0x004fe20000000f00 */
[----:B------:R-:W-:Y:S01]  /*16b30*/  IMAD.MOV.U32 R15, RZ, RZ, R17 ;  /* 0x000000ffff0f7224 */ /* 0x000fe200078e0011 */
[----:B------:R-:W2:Y:S04]  /*16b40*/  LDL.LU R16, [R1+0x23c4] ;  /* 0x0023c40001107983 */ /* 0x000ea80000300800 */
[----:B------:R-:W2:Y:S04]  /*16b50*/  LDL.LU R17, [R1+0x23c0] ;  /* 0x0023c00001117983 */ /* 0x000ea80000300800 */
[----:B------:R0:W-:Y:S04]  /*16b60*/  STL.64 [R1+0x2378], R14 ;  /* 0x0023780e01007387 */ /* 0x0001e80000100a00 */
[----:B----4-:R-:W-:Y:S01]  /*16b70*/  STL.64 [R1+0x2370], R12 ;  /* 0x0023700c01007387 */ /* 0x010fe20000100a00 */
[----:B------:R-:W-:-:S02]  /*16b80*/  MOV R20, R18 ;  /* 0x0000001200147202 */ /* 0x000fc40000000f00 */
[----:B------:R-:W-:Y:S01]  /*16b90*/  MOV R21, R19 ;  /* 0x0000001300157202 */ /* 0x000fe20000000f00 */
[----:B0-----:R-:W2:Y:S04]  /*16ba0*/  LDL.LU R14, [R1+0xb8] ;  /* 0x0000b800010e7983 */ /* 0x001ea80000300800 */
[----:B------:R-:W2:Y:S04]  /*16bb0*/  LDL.LU R15, [R1+0xbc] ;  /* 0x0000bc00010f7983 */ /* 0x000ea80000300800 */
[----:B------:R-:W2:Y:S04]  /*16bc0*/  LDL.LU.64 R10, [R1+0x23b8] ;  /* 0x0023b800010a7983 */ /* 0x000ea80000300a00 */
[----:B------:R-:W2:Y:S04]  /*16bd0*/  LDL.LU.64 R8, [R1+0x23b0] ;  /* 0x0023b00001087983 */ /* 0x000ea80000300a00 */
[----:B------:R-:W2:Y:S04]  /*16be0*/  LDL.LU R18, [R1+0x23a8] ;  /* 0x0023a80001127983 */ /* 0x000ea80000300800 */
[----:B------:R-:W2:Y:S04]  /*16bf0*/  LDL.LU R19, [R1+0x23a4] ;  /* 0x0023a40001137983 */ /* 0x000ea80000300800 */
[----:B------:R-:W4:Y:S04]  /*16c00*/  LDL.LU R0, [R1+0x23a0] ;  /* 0x0023a00001007983 */ /* 0x000f280000300800 */
[----:B------:R-:W5:Y:S04]  /*16c10*/  LDL.LU R2, [R1+0x239c] ;  /* 0x00239c0001027983 */ /* 0x000f680000300800 */
[----:B------:R0:W-:Y:S04]  /*16c20*/  STL.64 [R1+0x2330], R6 ;  /* 0x0023300601007387 */ /* 0x0001e80000100a00 */
[----:B------:R1:W-:Y:S01]  /*16c30*/  STL.64 [R1+0x2328], R4 ;  /* 0x0023280401007387 */ /* 0x0003e20000100a00 */
[----:B0-----:R-:W-:-:S02]  /*16c40*/  MOV R6, R27 ;  /* 0x0000001b00067202 */ /* 0x001fc40000000f00 */
[----:B------:R-:W-:Y:S01]  /*16c50*/  MOV R7, R28 ;  /* 0x0000001c00077202 */ /* 0x000fe20000000f00 */
[----:B-1----:R-:W-:Y:S01]  /*16c60*/  IMAD.MOV.U32 R4, RZ, RZ, R25 ;  /* 0x000000ffff047224 */ /* 0x002fe200078e0019 */
[----:B------:R-:W-:Y:S01]  /*16c70*/  MOV R5, R26 ;  /* 0x0000001a00057202 */ /* 0x000fe20000000f00 */
[----:B------:R-:W3:Y:S04]  /*16c80*/  LDL.LU R25, [R1+0x2398] ;  /* 0x0023980001197983 */ /* 0x000ee80000300800 */
[----:B------:R-:W3:Y:S04]  /*16c90*/  LDL.LU R26, [R1+0x2394] ;  /* 0x00239400011a7983 */ /* 0x000ee80000300800 */
[----:B------:R-:W3:Y:S04]  /*16ca0*/  LDL.LU R27, [R1+0x2390] ;  /* 0x00239000011b7983 */ /* 0x000ee80000300800 */
[----:B------:R4:W-:Y:S04]  /*16cb0*/  STL.64 [R1+0x2340], R6 ;  /* 0x0023400601007387 */ /* 0x0009e80000100a00 */
[----:B------:R0:W-:Y:S01]  /*16cc0*/  STL.64 [R1+0x2338], R4 ;  /* 0x0023380401007387 */ /* 0x0001e20000100a00 */
[----:B--2---:R-:W-:Y:S01]  /*16cd0*/  HMMA.16816.F32 R8, R16, R14, R8 ;  /* 0x0000000e1008723c */ /* 0x004fe20000001808 */
[----:B----4-:R-:W-:Y:S01]  /*16ce0*/  IMAD.MOV.U32 R7, RZ, RZ, R0 ;  /* 0x000000ffff077224 */ /* 0x010fe200078e0000 */
[----:B-----5:R-:W-:-:S15]  /*16cf0*/  MOV R6, R2 ;  /* 0x0000000200067202 */ /* 0x020fde0000000f00 */
[----:B------:R-:W-:Y:S02]  /*16d00*/  NOP ;  /* 0x0000000000007918 */ /* 0x000fe40000000000 */
[----:B------:R-:W-:Y:S02]  /*16d10*/  MOV R2, R10 ;  /* 0x0000000a00027202 */ /* 0x000fe40000000f00 */
[----:B------:R-:W-:Y:S02]  /*16d20*/  MOV R0, R11 ;  /* 0x0000000b00007202 */ /* 0x000fe40000000f00 */
[----:B0-----:R-:W-:Y:S01]  /*16d30*/  MOV R5, R8 ;  /* 0x0000000800057202 */ /* 0x001fe20000000f00 */
[----:B------:R-:W3:Y:S01]  /*16d40*/  LDL.LU.64 R10, [R1+0x2388] ;  /* 0x00238800010a7983 */ /* 0x000ee20000300a00 */
[----:B------:R-:W-:-:S03]  /*16d50*/  MOV R4, R9 ;  /* 0x0000000900047202 */ /* 0x000fc60000000f00 */
[----:B------:R-:W3:Y:S02]  /*16d60*/  LDL.LU.64 R8, [R1+0x2380] ;  /* 0x0023800001087983 */ /* 0x000ee40000300a00 */
[----:B---3--:R-:W-:Y:S02]  /*16d70*/  HMMA.16816.F32 R24, R8, R14, R24 ;  /* 0x0000000e0818723c */ /* 0x008fe40000001818 */
[----:B------:R-:W2:Y:S04]  /*16d80*/  LDL.LU.64 R14, [R1+0x2378] ;  /* 0x00237800010e7983 */ /* 0x000ea80000300a00 */
[----:B------:R-:W2:-:S13]  /*16d90*/  LDL.LU.64 R12, [R1+0x2370] ;  /* 0x00237000010c7983 */ /* 0x000e9a0000300a00 */
[----:B------:R-:W-:Y:S04]  /*16da0*/  STL.64 [R1+0x2360], R26 ;  /* 0x0023601a01007387 */ /* 0x000fe80000100a00 */
[----:B------:R0:W-:Y:S04]  /*16db0*/  STL.64 [R1+0x2358], R24 ;  /* 0x0023581801007387 */ /* 0x0001e80000100a00 */
[----:B0-----:R-:W3:Y:S04]  /*16dc0*/  LDL.LU R24, [R1+0x90] ;  /* 0x0000900001187983 */ /* 0x001ee80000300800 */
[----:B------:R-:W3:Y:S04]  /*16dd0*/  LDL.LU R25, [R1+0x94] ;  /* 0x0000940001197983 */ /* 0x000ee80000300800 */
[----:B------:R-:W3:Y:S04]  /*16de0*/  LDL.LU R26, [R1+0x98] ;  /* 0x00009800011a7983 */ /* 0x000ee80000300800 */
[----:B------:R-:W3:Y:S04]  /*16df0*/  LDL.LU R27, [R1+0x9c] ;  /* 0x00009c00011b7983 */ /* 0x000ee80000300800 */
[----:B------:R0:W-:Y:S04]  /*16e00*/  STL.64 [R1+0x2350], R10 ;  /* 0x0023500a01007387 */ /* 0x0001e80000100a00 */
[----:B------:R-:W-:Y:S04]  /*16e10*/  STL.64 [R1+0x2348], R8 ;  /* 0x0023480801007387 */ /* 0x000fe80000100a00 */
[----:B0-----:R-:W4:Y:S01]  /*16e20*/  LDL.LU.64 R10, [R1+0x128] ;  /* 0x00012800010a7983 */ /* 0x001f220000300a00 */
[----:B--2---:R-:W-:-:S15]  /*16e30*/  HMMA.16816.F32 R12, R16, R6, R12 ;  /* 0x00000006100c723c */ /* 0x004fde000000180c */
[----:B------:R-:W-:-:S04]  /*16e40*/  NOP ;  /* 0x0000000000007918 */ /* 0x000fc80000000000 */
[----:B------:R-:W-:Y:S01]  /*16e50*/  STL.64 [R1+0x40], R12 ;  /* 0x0000400c01007387 */ /* 0x000fe20000100a00 */
[----:B------:R-:W-:-:S03]  /*16e60*/  IMAD.MOV.U32 R28, RZ, RZ, R15 ;  /* 0x000000ffff1c7224 */ /* 0x000fc600078e000f */
[----:B------:R0:W-:Y:S04]  /*16e70*/  STL [R1+0x48], R14 ;  /* 0x0000480e01007387 */ /* 0x0001e80000100800 */
[----:B0-----:R-:W2:Y:S01]  /*16e80*/  LDL.LU.64 R14, [R1+0x2368] ;  /* 0x00236800010e7983 */ /* 0x001ea20000300a00 */
[----:B----4-:R-:W-:Y:S01]  /*16e90*/  MOV R12, R10 ;  /* 0x0000000a000c7202 */ /* 0x010fe20000000f00 */
[----:B--2---:R-:W-:-:S15]  /*16ea0*/  HMMA.16816.F32 R20, R16, R14, R20 ;  /* 0x0000000e1014723c */ /* 0x004fde0000001814 */
[----:B------:R-:W-:-:S04]  /*16eb0*/  NOP ;  /* 0x0000000000007918 */ /* 0x000fc80000000000 */
[----:B------:R-:W-:Y:S04]  /*16ec0*/  STL.64 [R1+0x70], R20 ;  /* 0x0000701401007387 */ /* 0x000fe80000100a00 */
[----:B------:R-:W-:Y:S04]  /*16ed0*/  STL.64 [R1+0x78], R22 ;  /* 0x0000781601007387 */ /* 0x000fe80000100a00 */
[----:B------:R-:W0:Y:S01]  /*16ee0*/  LDSM.16.MT88.4 R20, [R3+UR6+0x12c00] ;  /* 0x012c00060314783b */ /* 0x000e220008004200 */
[----:B---3--:R-:W-:Y:S03]  /*16ef0*/  HMMA.16816.F32 R16, R16, R10, R24 ;  /* 0x0000000a1010723c */ /* 0x008fe60000001818 */
[----:B0-----:R-:W-:Y:S01]  /*16f00*/  STL.64 [R1], R20 ;  /* 0x0000001401007387 */ /* 0x001fe20000100a00 */
[----:B------:R-:W-:-:S03]  /*16f10*/  MOV R3, R23 ;  /* 0x0000001700037202 */ /* 0x000fc60000000f00 */
[----:B------:R-:W-:Y:S04]  /*16f20*/  STL [R1+0x8], R22 ;  /* 0x0000081601007387 */ /* 0x000fe80000100800 */
[----:B------:R-:W0:Y:S04]  /*16f30*/  LDSM.16.MT88.4 R20, [R29+UR6+0x12c00] ;  /* 0x012c00061d14783b */ /* 0x000e280008004200 */
[----:B------:R1:W-:Y:S04]  /*16f40*/  STL [R1+0x22b8], R3 ;  /* 0x0022b80301007387 */ /* 0x0003e80000100800 */
[----:B------:R-:W-:Y:S01]  /*16f50*/  STL [R1+0x22d0], R29 ;  /* 0x0022d01d01007387 */ /* 0x000fe20000100800 */
[----:B-1----:R-:W-:-:S03]  /*16f60*/  MOV R3, R11 ;  /* 0x0000000b00037202 */ /* 0x002fc60000000f00 */
[----:B0-----:R0:W-:Y:S04]  /*16f70*/  STL.64 [R1+0x2258], R22 ;  /* 0x0022581601007387 */ /* 0x0011e80000100a00 */
[----:B------:R-:W-:Y:S04]  /*16f80*/  STL.64 [R1+0x2250], R20 ;  /* 0x0022501401007387 */ /* 0x000fe80000100a00 */
[----:B------:R-:W2:Y:S04]  /*16f90*/  LDL.LU.64 R26, [R1+0x2360] ;  /* 0x00236000011a7983 */ /* 0x000ea80000300a00 */
[----:B------:R-:W2:Y:S01]  /*16fa0*/  LDL.LU.64 R24, [R1+0x2358] ;  /* 0x0023580001187983 */ /* 0x000ea20000300a00 */
[----:B0-----:R-:W-:-:S03]  /*16fb0*/  MOV R22, R2 ;  /* 0x0000000200167202 */ /* 0x001fc60000000f00 */
[----:B------:R-:W3:Y:S01]  /*16fc0*/  LDL.LU.64 R10, [R1+0x2350] ;  /* 0x00235000010a7983 */ /* 0x000ee20000300a00 */
[----:B------:R-:W-:-:S03]  /*16fd0*/  IMAD.MOV.U32 R23, RZ, RZ, R0 ;  /* 0x000000ffff177224 */ /* 0x000fc600078e0000 */
[----:B------:R-:W3:Y:S01]  /*16fe0*/  LDL.LU.64 R8, [R1+0x2348] ;  /* 0x0023480001087983 */ /* 0x000ee20000300a00 */
[----:B------:R-:W-:-:S03]  /*16ff0*/  MOV R2, R18 ;  /* 0x0000001200027202 */ /* 0x000fc60000000f00 */
[----:B------:R0:W-:Y:S01]  /*17000*/  STL.64 [R1+0x90], R16 ;  /* 0x0000901001007387 */ /* 0x0001e20000100a00 */
[----:B------:R-:W-:-:S03]  /*17010*/  MOV R0, R19 ;  /* 0x0000001300007202 */ /* 0x000fc60000000f00 */
[----:B0-----:R-:W3:Y:S04]  /*17020*/  LDL.LU R16, [R1+0x50] ;  /* 0x0000500001107983 */ /* 0x001ee80000300800 */
[----:B------:R-:W3:Y:S04]  /*17030*/  LDL.LU R17, [R1+0x54] ;  /* 0x0000540001117983 */ /* 0x000ee80000300800 */
[----:B------:R-:W3:Y:S04]  /*17040*/  LDL.LU R18, [R1+0x58] ;  /* 0x0000580001127983 */ /* 0x000ee80000300800 */
[----:B------:R-:W3:Y:S01]  /*17050*/  LDL.LU R19, [R1+0x5c] ;  /* 0x00005c0001137983 */ /* 0x000ee20000300800 */
[----:B------:R-:W-:-:S02]  /*17060*/  MOV R20, R5 ;  /* 0x0000000500147202 */ /* 0x000fc40000000f00 */
[----:B------:R-:W-:Y:S02]  /*17070*/  MOV R21, R4 ;  /* 0x0000000400157202 */ /* 0x000fe40000000f00 */
[----:B---3--:R-:W-:-:S15]  /*17080*/  HMMA.16816.F32 R4, R8, R6, R16 ;  /* 0x000000060804723c */ /* 0x008fde0000001810 */
[----:B------:R-:W-:-:S04]  /*17090*/  NOP ;  /* 0x0000000000007918 */ /* 0x000fc80000000000 */
[----:B------:R-:W-:Y:S01]  /*170a0*/  MOV R17, R6 ;  /* 0x0000000600117202 */ /* 0x000fe20000000f00 */
[----:B------:R-:W-:Y:S01]  /*170b0*/  IMAD.MOV.U32 R19, RZ, RZ, R4 ;  /* 0x000000ffff137224 */ /* 0x000fe200078e0004 */
[----:B------:R-:W-:Y:S02]  /*170c0*/  MOV R16, R7 ;  /* 0x0000000700107202 */ /* 0x000fe40000000f00 */
[----:B------:R-:W-:Y:S01]  /*170d0*/  MOV R18, R5 ;  /* 0x0000000500127202 */ /* 0x000fe20000000f00 */
[----:B------:R-:W3:Y:S04]  /*170e0*/  LDL.LU.64 R6, [R1+0x2340] ;  /* 0x0023400001067983 */ /* 0x000ee80000300a00 */
[----:B------:R-:W3:Y:S04]  /*170f0*/  LDL.LU.64 R4, [R1+0x2338] ;  /* 0x0023380001047983 */ /* 0x000ee80000300a00 */
[----:B------:R-:W-:Y:S04]  /*17100*/  STL [R1+0x22e0], R16 ;  /* 0x0022e01001007387 */ /* 0x000fe80000100800 */
[----:B------:R-:W-:Y:S04]  /*17110*/  STL [R1+0x22dc], R17 ;  /* 0x0022dc1101007387 */ /* 0x000fe80000100800 */
[----:B------:R0:W-:Y:S04]  /*17120*/  STL [R1+0x22d8], R18 ;  /* 0x0022d81201007387 */ /* 0x0001e80000100800 */
[----:B------:R1:W-:Y:S01]  /*17130*/  STL [R1+0x22d4], R19 ;  /* 0x0022d41301007387 */ /* 0x0003e20000100800 */
[----:B0-----:R-:W-:-:S02]  /*17140*/  MOV R18, R12 ;  /* 0x0000000c00127202 */ /* 0x001fc40000000f00 */
[----:B---3--:R-:W-:Y:S01]  /*17150*/  HMMA.16816.F32 R12, R8, R14, R4 ;  /* 0x0000000e080c723c */ /* 0x008fe20000001804 */
[----:B------:R-:W3:Y:S04]  /*17160*/  LDL.LU.64 R6, [R1+0x2330] ;  /* 0x0023300001067983 */ /* 0x000ee80000300a00 */
[----:B------:R-:W3:Y:S01]  /*17170*/  LDL.LU.64 R4, [R1+0x2328] ;  /* 0x0023280001047983 */ /* 0x000ee20000300a00 */
[----:B-1----:R-:W-:-:S13]  /*17180*/  IMAD.MOV.U32 R19, RZ, RZ, R3 ;  /* 0x000000ffff137224 */ /* 0x002fda00078e0003 */
[----:B------:R-:W-:Y:S01]  /*17190*/  STL.64 [R1+0x60], R12 ;  /* 0x0000600c01007387 */ /* 0x000fe20000100a00 */
[----:B------:R-:W-:-:S03]  /*171a0*/  MOV R29, R15 ;  /* 0x0000000f001d7202 */ /* 0x000fc60000000f00 */
[----:B------:R0:W-:Y:S04]  /*171b0*/  STL [R1+0x68], R14 ;  /* 0x0000680e01007387 */ /* 0x0001e80000100800 */
[----:B0-----:R-:W2:Y:S04]  /*171c0*/  LDL.LU.64 R14, [R1+0x2320] ;  /* 0x00232000010e7983 */ /* 0x001ea80000300a00 */
[----:B------:R-:W2:Y:S01]  /*171d0*/  LDL.LU.64 R12, [R1+0x2318] ;  /* 0x00231800010c7983 */ /* 0x000ea20000300a00 */
[----:B---3--:R-:W-:Y:S03]  /*171e0*/  HMMA.16816.F32 R8, R8, R18, R4 ;  /* 0x000000120808723c */ /* 0x008fe60000001804 */
[----:B------:R-:W3:Y:S04]  /*171f0*/  LDL.LU.64 R6, [R1+0x2310] ;  /* 0x0023100001067983 */ /* 0x000ee80000300a00 */
[----:B------:R-:W3:-:S12]  /*17200*/  LDL.LU.64 R4, [R1+0x2308] ;  /* 0x0023080001047983 */ /* 0x000ed80000300a00 */
[----:B------:R-:W-:Y:S01]  /*17210*/  MOV R18, R10 ;  /* 0x0000000a00127202 */ /* 0x000fe20000000f00 */
[----:B------:R-:W-:Y:S01]  /*17220*/  IMAD.MOV.U32 R19, RZ, RZ, R11 ;  /* 0x000000ffff137224 */ /* 0x000fe200078e000b */
[----:B------:R-:W-:Y:S02]  /*17230*/  MOV R16, R8 ;  /* 0x0000000800107202 */ /* 0x000fe40000000f00 */
[----:B------:R-:W-:Y:S02]  /*17240*/  MOV R17, R9 ;  /* 0x0000000900117202 */ /* 0x000fe40000000f00 */
[----:B------:R-:W-:Y:S04]  /*17250*/  STL.64 [R1+0x22f0], R18 ;  /* 0x0022f01201007387 */ /* 0x000fe80000100a00 */
[----:B------:R0:W-:Y:S04]  /*17260*/  STL.64 [R1+0x22e8], R16 ;  /* 0x0022e81001007387 */ /* 0x0001e80000100a00 */
[----:B0-----:R-:W4:Y:S04]  /*17270*/  LDL R16, [R1+0xc0] ;  /* 0x0000c00001107983 */ /* 0x001f280000100800 */
[----:B------:R-:W4:Y:S04]  /*17280*/  LDL R17, [R1+0xc4] ;  /* 0x0000c40001117983 */ /* 0x000f280000100800 */
[----:B----4-:R0:W-:Y:S04]  /*17290*/  STL.64 [R1+0x2300], R16 ;  /* 0x0023001001007387 */ /* 0x0101e80000100a00 */
[----:B0-----:R-:W3:Y:S04]  /*172a0*/  LDL.LU R16, [R1+0xa0] ;  /* 0x0000a00001107983 */ /* 0x001ee80000300800 */
[----:B------:R-:W3:Y:S04]  /*172b0*/  LDL.LU R17, [R1+0xa4] ;  /* 0x0000a40001117983 */ /* 0x000ee80000300800 */
[----:B------:R-:W4:Y:S01]  /*172c0*/  LDL R11, [R1+0x130] ;  /* 0x00013000010b7983 */ /* 0x000f220000100800 */
[-C--:B---3--:R-:W-:Y:S03]  /*172d0*/  HMMA.16816.F32 R20, R4, R16.reuse, R20 ;  /* 0x000000100414723c */ /* 0x088fe60000001814 */
[----:B----4-:R-:W0:Y:S05]  /*172e0*/  LDSM.16.MT88.4 R8, [R11+UR6+0x13000] ;  /* 0x013000060b08783b */ /* 0x010e2a0008004200 */
[----:B--2---:R-:W-:Y:S11]  /*172f0*/  HMMA.16816.F32 R24, R12, R16, R24 ;  /* 0x000000100c18723c */ /* 0x004ff60000001818 */
[----:B------:R-:W-:Y:S04]  /*17300*/  STL.64 [R1+0x2268], R22 ;  /* 0x0022681601007387 */ /* 0x000fe80000100a00 */
[----:B------:R1:W-:Y:S04]  /*17310*/  STL.64 [R1+0x2260], R20 ;  /* 0x0022601401007387 */ /* 0x0003e80000100a00 */
[----:B-1----:R-:W2:Y:S04]  /*17320*/  LDL.LU R20, [R1+0x70] ;  /* 0x0000700001147983 */ /* 0x002ea80000300800 */
[----:B------:R-:W2:Y:S04]  /*17330*/  LDL.LU R21, [R1+0x74] ;  /* 0x0000740001157983 */ /* 0x000ea80000300800 */
[----:B------:R-:W2:Y:S04]  /*17340*/  LDL.LU R22, [R1+0x78] ;  /* 0x0000780001167983 */ /* 0x000ea80000300800 */
[----:B------:R-:W2:Y:S04]  /*17350*/  LDL.LU R23, [R1+0x7c] ;  /* 0x00007c0001177983 */ /* 0x000ea80000300800 */
[----:B------:R-:W3:Y:S04]  /*17360*/  LDL.LU.64 R16, [R1+0x2300] ;  /* 0x0023000001107983 */ /* 0x000ee80000300a00 */
[----:B------:R1:W-:Y:S04]  /*17370*/  STL.64 [R1+0x22b0], R14 ;  /* 0x0022b00e01007387 */ /* 0x0003e80000100a00 */
[----:B------:R4:W-:Y:S01]  /*17380*/  STL.64 [R1+0x22a8], R12 ;  /* 0x0022a80c01007387 */ /* 0x0009e20000100a00 */
[----:B-1----:R-:W-:-:S03]  /*17390*/  MOV R15, R28 ;  /* 0x0000001c000f7202 */ /* 0x002fc60000000f00 */
[----:B----4-:R-:W3:Y:S04]  /*173a0*/  LDL.LU R12, [R1+0x40] ;  /* 0x00004000010c7983 */ /* 0x010ee80000300800 */
[----:B------:R-:W3:Y:S04]  /*173b0*/  LDL.LU R13, [R1+0x44] ;  /* 0x00004400010d7983 */ /* 0x000ee80000300800 */
[----:B------:R-:W3:Y:S04]  /*173c0*/  LDL.LU R14, [R1+0x48] ;  /* 0x00004800010e7983 */ /* 0x000ee80000300800 */
[----:B------:R-:W4:Y:S04]  /*173d0*/  LDL.LU R28, [R1+0x22f8] ;  /* 0x0022f800011c7983 */ /* 0x000f280000300800 */
[----:B------:R-:W-:Y:S04]  /*173e0*/  STL.64 [R1+0x2278], R26 ;  /* 0x0022781a01007387 */ /* 0x000fe80000100a00 */
[----:B------:R1:W-:Y:S04]  /*173f0*/  STL.64 [R1+0x2270], R24 ;  /* 0x0022701801007387 */ /* 0x0003e80000100a00 */
[----:B-1----:R-:W2:Y:S04]  /*17400*/  LDL.LU R24, [R1+0xf0] ;  /* 0x0000f00001187983 */ /* 0x002ea80000300800 */
[----:B------:R-:W2:Y:S01]  /*17410*/  LDL.LU R25, [R1+0xf4] ;  /* 0x0000f40001197983 */ /* 0x000ea20000300800 */
[C---:B---3--:R-:W-:Y:S08]  /*17420*/  HMMA.16816.F32 R16, R4.reuse, R16, R12 ;  /* 0x000000100410723c */ /* 0x048ff0000000180c */
[----:B--2---:R-:W-:Y:S11]  /*17430*/  HMMA.16816.F32 R20, R4, R24, R20 ;  /* 0x000000180414723c */ /* 0x004ff60000001814 */
[----:B------:R-:W-:Y:S01]  /*17440*/  MOV R15, R16 ;  /* 0x00000010000f7202 */ /* 0x000fe20000000f00 */
[----:B------:R-:W-:Y:S01]  /*17450*/  IMAD.MOV.U32 R12, RZ, RZ, R19 ;  /* 0x000000ffff0c7224 */ /* 0x000fe200078e0013 */
[----:B------:R-:W-:-:S02]  /*17460*/  MOV R14, R17 ;  /* 0x00000011000e7202 */ /* 0x000fc40000000f00 */
[----:B------:R-:W-:Y:S02]  /*17470*/  MOV R13, R18 ;  /* 0x00000012000d7202 */ /* 0x000fe40000000f00 */
[----:B------:R-:W2:Y:S04]  /*17480*/  LDL.LU.64 R18, [R1+0x22f0] ;  /* 0x0022f00001127983 */ /* 0x000ea80000300a00 */
[----:B------:R-:W3:Y:S04]  /*17490*/  LDL.LU.64 R16, [R1+0x22e8] ;  /* 0x0022e80001107983 */ /* 0x000ee80000300a00 */
[----:B------:R-:W-:Y:S04]  /*174a0*/  STL.64 [R1+0x22c8], R14 ;  /* 0x0022c80e01007387 */ /* 0x000fe80000100a00 */
[----:B------:R-:W-:Y:S04]  /*174b0*/  STL.64 [R1+0x22c0], R12 ;  /* 0x0022c00c01007387 */ /* 0x000fe80000100a00 */
[----:B------:R-:W-:Y:S04]  /*174c0*/  STL [R1+0x10], R20 ;  /* 0x0000101401007387 */ /* 0x000fe80000100800 */
[----:B------:R-:W-:Y:S04]  /*174d0*/  STL.64 [R1+0x2290], R24 ;  /* 0x0022901801007387 */ /* 0x000fe80000100a00 */
[----:B0-----:R-:W-:Y:S04]  /*174e0*/  STL.64 [R1+0x21c8], R10 ;  /* 0x0021c80a01007387 */ /* 0x001fe80000100a00 */
[----:B------:R0:W-:Y:S04]  /*174f0*/  STL.64 [R1+0x21c0], R8 ;  /* 0x0021c00801007387 */ /* 0x0001e80000100a00 */
[----:B0-----:R-:W5:Y:S01]  /*17500*/  LDL.LU R8, [R1+0xe0] ;  /* 0x0000e00001087983 */ /* 0x001f620000300800 */
[----:B----4-:R-:W-:-:S03]  /*17510*/  MOV R9, R28 ;  /* 0x0000001c00097202 */ /* 0x010fc60000000f00 */
[----:B------:R-:W4:Y:S04]  /*17520*/  LDL.LU R28, [R1+0x22e4] ;  /* 0x0022e400011c7983 */ /* 0x000f280000300800 */
[----:B------:R-:W2:Y:S01]  /*17530*/  LDL.LU R10, [R1+0xe8] ;  /* 0x0000e800010a7983 */ /* 0x000ea20000300800 */
[----:B------:R-:W-:Y:S02]  /*17540*/  MOV R3, R21 ;  /* 0x0000001500037202 */ /* 0x000fe40000000f00 */
[----:B------:R-:W-:Y:S02]  /*17550*/  MOV R27, R22 ;  /* 0x00000016001b7202 */ /* 0x000fe40000000f00 */
[----:B------:R-:W-:Y:S01]  /*17560*/  MOV R26, R23 ;  /* 0x00000017001a7202 */ /* 0x000fe20000000f00 */
[----:B------:R-:W-:Y:S01]  /*17570*/  IMAD.MOV.U32 R14, RZ, RZ, R2 ;  /* 0x000000ffff0e7224 */ /* 0x000fe200078e0002 */
[----:B------:R-:W-:Y:S01]  /*17580*/  MOV R15, R0 ;  /* 0x00000000000f7202 */ /* 0x000fe20000000f00 */
[----:B----4-:R-:W0:Y:S04]  /*17590*/  LDSM.16.M88.4 R20, [R28+UR6+0x180] ;  /* 0x000180061c14783b */ /* 0x010e280008000200 */
[----:B--2---:R-:W-:Y:S04]  /*175a0*/  STL [R1+0x221c], R10 ;  /* 0x00221c0a01007387 */ /* 0x004fe80000100800 */
[----:B------:R-:W2:Y:S04]  /*175b0*/  LDL.LU R11, [R1+0xec] ;  /* 0x0000ec00010b7983 */ /* 0x000ea80000300800 */
[----:B------:R-:W5:Y:S04]  /*175c0*/  LDL.LU R12, [R1+0x90] ;  /* 0x00009000010c7983 */ /* 0x000f680000300800 */
[----:B------:R-:W5:Y:S01]  /*175d0*/  LDL.LU R13, [R1+0x94] ;  /* 0x00009400010d7983 */ /* 0x000f620000300800 */
[----:B0-----:R-:W-:-:S03]  /*175e0*/  MOV R2, R20 ;  /* 0x0000001400027202 */ /* 0x001fc60000000f00 */
[----:B------:R0:W-:Y:S01]  /*175f0*/  STL.64 [R1+0xd8], R22 ;  /* 0x0000d81601007387 */ /* 0x0001e20000100a00 */
[----:B------:R-:W-:Y:S01]  /*17600*/  MOV R0, R21 ;  /* 0x0000001500007202 */ /* 0x000fe20000000f00 */
[----:B---3--:R-:W-:Y:S01]  /*17610*/  IMAD.MOV.U32 R21, RZ, RZ, R17 ;  /* 0x000000ffff157224 */ /* 0x008fe200078e0011 */
[----:B------:R-:W-:Y:S02]  /*17620*/  MOV R20, R16 ;  /* 0x0000001000147202 */ /* 0x000fe40000000f00 */
[----:B------:R-:W3:Y:S04]  /*17630*/  LDL.LU R16, [R1+0x22e0] ;  /* 0x0022e00001107983 */ /* 0x000ee80000300800 */
[----:B------:R-:W4:Y:S01]  /*17640*/  LDL.LU R17, [R1+0x22dc] ;  /* 0x0022dc0001117983 */ /* 0x000f220000300800 */
[----:B0-----:R-:W-:-:S02]  /*17650*/  MOV R22, R18 ;  /* 0x0000001200167202 */ /* 0x001fc40000000f00 */
[----:B------:R-:W-:Y:S01]  /*17660*/  MOV R23, R19 ;  /* 0x0000001300177202 */ /* 0x000fe20000000f00 */
[----:B------:R-:W2:Y:S04]  /*17670*/  LDL.LU R18, [R1+0x22d8] ;  /* 0x0022d80001127983 */ /* 0x000ea80000300800 */
[----:B------:R-:W2:Y:S04]  /*17680*/  LDL.LU R19, [R1+0x22d4] ;  /* 0x0022d40001137983 */ /* 0x000ea80000300800 */
[----:B------:R0:W-:Y:S04]  /*17690*/  STL.64 [R1+0x2288], R22 ;  /* 0x0022881601007387 */ /* 0x0001e80000100a00 */
[----:B------:R1:W-:Y:S01]  /*176a0*/  STL.64 [R1+0x2280], R20 ;  /* 0x0022801401007387 */ /* 0x0003e20000100a00 */
[----:B0-----:R-:W-:-:S03]  /*176b0*/  MOV R23, R29 ;  /* 0x0000001d00177202 */ /* 0x001fc60000000f00 */
[----:B-1----:R-:W2:Y:S04]  /*176c0*/  LDL.LU R20, [R1+0x60] ;  /* 0x0000600001147983 */ /* 0x002ea80000300800 */
[----:B------:R-:W2:Y:S04]  /*176d0*/  LDL.LU R21, [R1+0x64] ;  /* 0x0000640001157983 */ /* 0x000ea80000300800 */
[----:B------:R-:W2:Y:S04]  /*176e0*/  LDL.LU R22, [R1+0x68] ;  /* 0x0000680001167983 */ /* 0x000ea80000300800 */
[----:B------:R-:W3:Y:S01]  /*176f0*/  LDL.LU R29, [R1+0x22d0] ;  /* 0x0022d000011d7983 */ /* 0x000ee20000300800 */
[----:B-----5:R-:W-:-:S15]  /*17700*/  HMMA.16816.F32 R12, R4, R8, R12 ;  /* 0x00000008040c723c */ /* 0x020fde000000180c */
[----:B------:R-:W-:-:S04]  /*17710*/  NOP ;  /* 0x0000000000007918 */ /* 0x000fc80000000000 */
[----:B------:R-:W-:Y:S01]  /*17720*/  MOV R7, R12 ;  /* 0x0000000c00077202 */ /* 0x000fe20000000f00 */
[----:B------:R-:W-:Y:S01]  /*17730*/  IMAD.MOV.U32 R5, RZ, RZ, R14 ;  /* 0x000000ffff057224 */ /* 0x000fe200078e000e */
[----:B------:R-:W-:Y:S02]  /*17740*/  MOV R6, R13 ;  /* 0x0000000d00067202 */ /* 0x000fe40000000f00 */
[----:B------:R-:W-:Y:S01]  /*17750*/  MOV R4, R15 ;  /* 0x0000000f00047202 */ /* 0x000fe20000000f00 */
[----:B--2---:R4:W-:Y:S04]  /*17760*/  STL.64 [R1+0x22a0], R22 ;  /* 0x0022a01601007387 */ /* 0x0049e80000100a00 */
[----:B------:R0:W-:Y:S04]  /*17770*/  STL.64 [R1+0x2298], R20 ;  /* 0x0022981401007387 */ /* 0x0001e80000100a00 */
[----:B------:R-:W2:Y:S01]  /*17780*/  LDL.LU R24, [R1+0xc0] ;  /* 0x0000c00001187983 */ /* 0x000ea20000300800 */
[----:B----4-:R-:W-:-:S03]  /*17790*/  MOV R22, R17 ;  /* 0x0000001100167202 */ /* 0x010fc60000000f00 */
[----:B------:R-:W2:Y:S01]  /*177a0*/  LDL.LU R25, [R1+0xc4] ;  /* 0x0000c40001197983 */ /* 0x000ea20000300800 */
[----:B---3--:R-:W-:Y:S02]  /*177b0*/  MOV R23, R16 ;  /* 0x0000001000177202 */ /* 0x008fe40000000f00 */
[----:B0-----:R-:W-:Y:S01]  /*177c0*/  MOV R20, R19 ;  /* 0x0000001300147202 */ /* 0x001fe20000000f00 */
[----:B------:R-:W-:Y:S02]  /*177d0*/  IMAD.MOV.U32 R21, RZ, RZ, R18 ;  /* 0x000000ffff157224 */ /* 0x000fe400078e0012 */
[----:B------:R-:W0:Y:S04]  /*177e0*/  LDSM.16.MT88.4 R16, [R29+UR6+0x13000] ;  /* 0x013000061d10783b */ /* 0x000e280008004200 */
[----:B------:R-:W-:Y:S04]  /*177f0*/  STL [R1+0x2204], R2 ;  /* 0x0022040201007387 */ /* 0x000fe80000100800 */
[----:B------:R-:W-:Y:S04]  /*17800*/  STL [R1+0x2200], R0 ;  /* 0x0022000001007387 */ /* 0x000fe80000100800 */
[----:B0-----:R-:W-:Y:S04]  /*17810*/  STL [R1+0x21b0], R16 ;  /* 0x0021b01001007387 */ /* 0x001fe80000100800 */
[----:B------:R-:W-:Y:S04]  /*17820*/  STL [R1+0x21ac], R17 ;  /* 0x0021ac1101007387 */ /* 0x000fe80000100800 */
[----:B------:R0:W-:Y:S04]  /*17830*/  STL [R1+0x21a8], R18 ;  /* 0x0021a81201007387 */ /* 0x0001e80000100800 */
[----:B------:R1:W-:Y:S04]  /*17840*/  STL [R1+0x21a4], R19 ;  /* 0x0021a41301007387 */ /* 0x0003e80000100800 */
[----:B0-----:R-:W3:Y:S04]  /*17850*/  LDL.LU R18, [R1+0xa8] ;  /* 0x0000a80001127983 */ /* 0x001ee80000300800 */
[----:B-1----:R-:W3:Y:S04]  /*17860*/  LDL.LU R19, [R1+0xac] ;  /* 0x0000ac0001137983 */ /* 0x002ee80000300800 */
[----:B------:R-:W4:Y:S04]  /*17870*/  LDL.LU.64 R14, [R1+0x22c8] ;  /* 0x0022c800010e7983 */ /* 0x000f280000300a00 */
[----:B------:R-:W5:Y:S04]  /*17880*/  LDL.LU.64 R12, [R1+0x22c0] ;  /* 0x0022c000010c7983 */ /* 0x000f680000300a00 */
[----:B------:R-:W-:Y:S04]  /*17890*/  STL.64 [R1+0x2228], R6 ;  /* 0x0022280601007387 */ /* 0x000fe80000100a00 */
[----:B------:R-:W-:Y:S04]  /*178a0*/  STL.64 [R1+0x2220], R4 ;  /* 0x0022200401007387 */ /* 0x000fe80000100a00 */
[----:B------:R-:W0:Y:S04]  /*178b0*/  LDSM.16.M88.4 R4, [R28+UR6+0x4180] ;  /* 0x004180061c04783b */ /* 0x000e280008000200 */
[----:B0-----:R-:W-:Y:S01]  /*178c0*/  STL.64 [R1+0x100], R4 ;  /* 0x0001000401007387 */ /* 0x001fe20000100a00 */
[----:B------:R-:W-:-:S03]  /*178d0*/  MOV R0, R4 ;  /* 0x0000000400007202 */ /* 0x000fc60000000f00 */
[----:B------:R-:W-:Y:S04]  /*178e0*/  STL.64 [R1+0x108], R6 ;  /* 0x0001080601007387 */ /* 0x000fe80000100a00 */
[----:B------:R-:W0:Y:S04]  /*178f0*/  LDSM.16.M88.4 R4, [R28+UR6+0x8180] ;  /* 0x008180061c04783b */ /* 0x000e280008000200 */
[----:B------:R-:W-:Y:S04]  /*17900*/  STL [R1+0x2214], R0 ;  /* 0x0022140001007387 */ /* 0x000fe80000100800 */
[----:B0-----:R0:W-:Y:S01]  /*17910*/  STL [R1+0x114], R5 ;  /* 0x0001140501007387 */ /* 0x0011e20000100800 */
[----:B------:R-:W-:-:S03]  /*17920*/  MOV R10, R4 ;  /* 0x00000004000a7202 */ /* 0x000fc60000000f00 */
[----:B------:R1:W-:Y:S04]  /*17930*/  STL.64 [R1+0x118], R6 ;  /* 0x0001180601007387 */ /* 0x0003e80000100a00 */
[----:B------:R-:W2:Y:S01]  /*17940*/  LDL.LU R4, [R1+0x10] ;  /* 0x0000100001047983 */ /* 0x000ea20000300800 */
[----:B0-----:R-:W-:-:S03]  /*17950*/  MOV R5, R3 ;  /* 0x0000000300057202 */ /* 0x001fc60000000f00 */
[----:B------:R-:W3:Y:S01]  /*17960*/  LDL.LU R3, [R1+0x22b8] ;  /* 0x0022b80001037983 */ /* 0x000ee20000300800 */
[----:B-1----:R-:W-:Y:S01]  /*17970*/  IMAD.MOV.U32 R6, RZ, RZ, R27 ;  /* 0x000000ffff067224 */ /* 0x002fe200078e001b */
[----:B------:R-:W-:-:S05]  /*17980*/  MOV R7, R26 ;  /* 0x0000001a00077202 */ /* 0x000fca0000000f00 */
[----:B------:R5:W-:Y:S02]  /*17990*/  STL.64 [R1+0x2240], R6 ;  /* 0x0022400601007387 */ /* 0x000be40000100a00 */
[----:B-----5:R-:W-:Y:S01]  /*179a0*/  MOV R6, R13 ;  /* 0x0000000d00067202 */ /* 0x020fe20000000f00 */
[----:B------:R-:W-:Y:S01]  /*179b0*/  IMAD.MOV.U32 R7, RZ, RZ, R12 ;  /* 0x000000ffff077224 */ /* 0x000fe200078e000c */
[----:B--2---:R4:W-:Y:S02]  /*179c0*/  STL.64 [R1+0x2238], R4 ;  /* 0x0022380401007387 */ /* 0x0049e40000100a00 */
[----:B----4-:R-:W-:Y:S02]  /*179d0*/  MOV R4, R15 ;  /* 0x0000000f00047202 */ /* 0x010fe40000000f00 */
[----:B------:R-:W-:Y:S02]  /*179e0*/  MOV R5, R14 ;  /* 0x0000000e00057202 */ /* 0x000fe40000000f00 */
[----:B------:R-:W0:Y:S04]  /*179f0*/  LDSM.16.M88.4 R12, [R28+UR6+0xc180] ;  /* 0x00c180061c0c783b */ /* 0x000e280008000200 */
[----:B0-----:R-:W-:Y:S04]  /*17a00*/  STL.64 [R1+0x120], R12 ;  /* 0x0001200c01007387 */ /* 0x001fe80000100a00 */
[----:B------:R0:W-:Y:S04]  /*17a10*/  STL.64 [R1+0x128], R14 ;  /* 0x0001280e01007387 */ /* 0x0001e80000100a00 */
[----:B0-----:R-:W2:Y:S04]  /*17a20*/  LDL.LU.64 R14, [R1+0x22b0] ;  /* 0x0022b000010e7983 */ /* 0x001ea80000300a00 */
[----:B------:R-:W2:Y:S02]  /*17a30*/  LDL.LU.64 R12, [R1+0x22a8] ;  /* 0x0022a800010c7983 */ /* 0x000ea40000300a00 */
[----:B--2---:R-:W-:Y:S02]  /*17a40*/  HMMA.16816.F32 R24, R12, R24, R20 ;  /* 0x000000180c18723c */ /* 0x004fe40000001814 */
[----:B------:R-:W2:Y:S04]  /*17a50*/  LDL.LU.64 R22, [R1+0x22a0] ;  /* 0x0022a00001167983 */ /* 0x000ea80000300a00 */
[----:B------:R-:W2:-:S13]  /*17a60*/  LDL.LU.64 R20, [R1+0x2298] ;  /* 0x0022980001147983 */ /* 0x000e9a0000300a00 */
[----:B------:R0:W-:Y:S04]  /*17a70*/  STL.64 [R1+0x70], R24 ;  /* 0x0000701801007387 */ /* 0x0001e80000100a00 */
[----:B------:R2:W-:Y:S04]  /*17a80*/  STL.64 [R1+0x78], R26 ;  /* 0x0000781a01007387 */ /* 0x0005e80000100a00 */
[----:B0-----:R-:W2:Y:S02]  /*17a90*/  LDL.LU.64 R24, [R1+0x2290] ;  /* 0x0022900001187983 */ /* 0x001ea40000300a00 */
[----:B--2---:R-:W-:Y:S02]  /*17aa0*/  HMMA.16816.F32 R24, R12, R24, R20 ;  /* 0x000000180c18723c */ /* 0x004fe40000001814 */
[----:B------:R-:W2:Y:S04]  /*17ab0*/  LDL.LU.64 R22, [R1+0x2288] ;  /* 0x0022880001167983 */ /* 0x000ea80000300a00 */
[----:B------:R-:W2:-:S13]  /*17ac0*/  LDL.LU.64 R20, [R1+0x2280] ;  /* 0x0022800001147983 */ /* 0x000e9a0000300a00 */
[----:B------:R-:W-:Y:S01]  /*17ad0*/  MOV R0, R27 ;  /* 0x0000001b00007202 */ /* 0x000fe20000000f00 */
[----:B------:R-:W-:Y:S04]  /*17ae0*/  STL.64 [R1+0x60], R24 ;  /* 0x0000601801007387 */ /* 0x000fe80000100a00 */
[----:B------:R0:W-:Y:S04]  /*17af0*/  STL [R1+0x68], R26 ;  /* 0x0000681a01007387 */ /* 0x0001e80000100800 */
[----:B0-----:R-:W4:Y:S04]  /*17b00*/  LDL.LU.64 R26, [R1+0x2278] ;  /* 0x00227800011a7983 */ /* 0x001f280000300a00 */
[----:B------:R-:W4:Y:S04]  /*17b10*/  LDL.LU.64 R24, [R1+0x2270] ;  /* 0x0022700001187983 */ /* 0x000f280000300a00 */
[----:B------:R-:W-:Y:S01]  /*17b20*/  STL [R1+0x2218], R0 ;  /* 0x0022180001007387 */ /* 0x000fe20000100800 */
[----:B--2---:R-:W-:Y:S03]  /*17b30*/  HMMA.16816.F32 R12, R12, R8, R20 ;  /* 0x000000080c0c723c */ /* 0x004fe60000001814 */
[----:B------:R-:W2:Y:S04]  /*17b40*/  LDL.LU.64 R22, [R1+0x2268] ;  /* 0x0022680001167983 */ /* 0x000ea80000300a00 */
[----:B------:R-:W2:-:S12]  /*17b50*/  LDL.LU.64 R20, [R1+0x2260] ;  /* 0x0022600001147983 */ /* 0x000e980000300a00 */
[----:B------:R0:W-:Y:S04]  /*17b60*/  STL.64 [R1+0x50], R12 ;  /* 0x0000500c01007387 */ /* 0x0001e80000100a00 */
[----:B------:R1:W-:Y:S04]  /*17b70*/  STL.64 [R1+0x58], R14 ;  /* 0x0000580e01007387 */ /* 0x0003e80000100a00 */
[----:B0-----:R-:W2:Y:S04]  /*17b80*/  LDL.LU R12, [R1] ;  /* 0x00000000010c7983 */ /* 0x001ea80000300800 */
[----:B------:R-:W2:Y:S04]  /*17b90*/  LDL.LU R13, [R1+0x4] ;  /* 0x00000400010d7983 */ /* 0x000ea80000300800 */
[----:B-1----:R-:W2:Y:S01]  /*17ba0*/  LDL.LU R14, [R1+0x8] ;  /* 0x00000800010e7983 */ /* 0x002ea20000300800 */
[----:B---3--:R-:W-:-:S07]  /*17bb0*/  MOV R15, R3 ;  /* 0x00000003000f7202 */ /* 0x008fce0000000f00 */
[----:B--2---:R-:W-:-:S15]  /*17bc0*/  HMMA.16816.F32 R20, R12, R18, R20 ;  /* 0x000000120c14723c */ /* 0x004fde0000001814 */
[----:B------:R-:W-:-:S04]  /*17bd0*/  NOP ;  /* 0x0000000000007918 */ /* 0x000fc80000000000 */
[----:B------:R-:W-:Y:S01]  /*17be0*/  STL.64 [R1+0x40], R20 ;  /* 0x0000401401007387 */ /* 0x000fe20000100a00 */
[----:B------:R-:W-:-:S03]  /*17bf0*/  MOV R0, R23 ;  /* 0x0000001700007202 */ /* 0x000fc60000000f00 */
[----:B------:R0:W-:Y:S04]  /*17c00*/  STL [R1+0x48], R22 ;  /* 0x0000481601007387 */ /* 0x0001e80000100800 */
[----:B0-----:R-:W4:Y:S04]  /*17c10*/  LDL.LU.64 R22, [R1+0x2258] ;  /* 0x0022580001167983 */ /* 0x001f280000300a00 */
[----:B------:R-:W4:Y:S02]  /*17c20*/  LDL.LU.64 R20, [R1+0x2250] ;  /* 0x0022500001147983 */ /* 0x000f240000300a00 */
[----:B----4-:R-:W-:-:S15]  /*17c30*/  HMMA.16816.F32 R24, R20, R18, R24 ;  /* 0x000000121418723c */ /* 0x010fde0000001818 */
[----:B------:R-:W-:-:S04]  /*17c40*/  NOP ;  /* 0x0000000000007918 */ /* 0x000fc80000000000 */
[----:B------:R-:W-:Y:S01]  /*17c50*/  MOV R17, R26 ;  /* 0x0000001a00117202 */ /* 0x000fe20000000f00 */
[----:B------:R-:W-:Y:S01]  /*17c60*/  IMAD.MOV.U32 R16, RZ, RZ, R27 ;  /* 0x000000ffff107224 */ /* 0x000fe200078e001b */
[----:B------:R-:W-:Y:S04]  /*17c70*/  STL.64 [R1+0x30], R24 ;  /* 0x0000301801007387 */ /* 0x000fe80000100a00 */
[----:B------:R-:W-:Y:S04]  /*17c80*/  STL.64 [R1+0x2248], R16 ;  /* 0x0022481001007387 */ /* 0x000fe80000100a00 */
[----:B------:R-:W2:Y:S04]  /*17c90*/  LDL.LU.64 R18, [R1+0xc8] ;  /* 0x0000c80001127983 */ /* 0x000ea80000300a00 */
[----:B------:R-:W3:Y:S01]  /*17ca0*/  LDL R27, [R1+0x130] ;  /* 0x00013000011b7983 */ /* 0x000ee20000100800 */
[----:B--2---:R-:W-:Y:S03]  /*17cb0*/  HMMA.16816.F32 R4, R12, R18, R4 ;  /* 0x000000120c04723c */ /* 0x004fe60000001804 */
[----:B---3--:R0:W-:Y:S01]  /*17cc0*/  STL [R1+0x2230], R27 ;  /* 0x0022301b01007387 */ /* 0x0081e20000100800 */
[----:B------:R-:W-:-:S02]  /*17cd0*/  MOV R9, R18 ;  /* 0x0000001200097202 */ /* 0x000fc40000000f00 */
[----:B------:R-:W-:Y:S01]  /*17ce0*/  MOV R8, R19 ;  /* 0x0000001300087202 */ /* 0x000fe20000000f00 */
[----:B0-----:R-:W2:Y:S04]  /*17cf0*/  LDL.LU.64 R26, [R1+0xf8] ;  /* 0x0000f800011a7983 */ /* 0x001ea80000300a00 */
[----:B------:R-:W-:Y:S08]  /*17d00*/  STL [R1+0x2210], R21 ;  /* 0x0022101501007387 */ /* 0x000ff00000100800 */
[----:B------:R-:W-:Y:S01]  /*17d10*/  IMAD.MOV.U32 R3, RZ, RZ, R6 ;  /* 0x000000ffff037224 */ /* 0x000fe200078e0006 */
[----:B------:R-:W-:Y:S01]  /*17d20*/  MOV R28, R7 ;  /* 0x00000007001c7202 */ /* 0x000fe20000000f00 */
[----:B------:R-:W-:Y:S01]  /*17d30*/  STL [R1+0x220c], R22 ;  /* 0x00220c1601007387 */ /* 0x000fe20000100800 */
[----:B------:R-:W-:-:S03]  /*17d40*/  MOV R18, R4 ;  /* 0x0000000400127202 */ /* 0x000fc60000000f00 */
[----:B------:R-:W-:Y:S01]  /*17d50*/  STL [R1+0x2208], R23 ;  /* 0x0022081701007387 */ /* 0x000fe20000100800 */
[----:B------:R-:W-:-:S03]  /*17d60*/  MOV R19, R5 ;  /* 0x0000000500137202 */ /* 0x000fc60000000f00 */
[----:B------:R-:W3:Y:S04]  /*17d70*/  LDL.LU.64 R16, [R1+0x2248] ;  /* 0x0022480001107983 */ /* 0x000ee80000300a00 */
[----:B------:R-:W4:Y:S04]  /*17d80*/  LDL.LU.64 R6, [R1+0x2240] ;  /* 0x0022400001067983 */ /* 0x000f280000300a00 */
[----:B------:R-:W4:Y:S04]  /*17d90*/  LDL.LU.64 R4, [R1+0x2238] ;  /* 0x0022380001047983 */ /* 0x000f280000300a00 */
[----:B------:R2:W-:Y:S04]  /*17da0*/  STL [R1+0x21b8], R18 ;  /* 0x0021b81201007387 */ /* 0x0005e80000100800 */
[----:B------:R0:W-:Y:S01]  /*17db0*/  STL [R1+0x21b4], R19 ;  /* 0x0021b41301007387 */ /* 0x0001e20000100800 */
[----:B--2---:R-:W-:Y:S01]  /*17dc0*/  MOV R18, R27 ;  /* 0x0000001b00127202 */ /* 0x004fe20000000f00 */
[----:B----4-:R-:W-:Y:S02]  /*17dd0*/  HMMA.16816.F32 R4, R12, R26, R4 ;  /* 0x0000001a0c04723c */ /* 0x010fe40000001804 */
[----:B------:R-:W2:Y:S01]  /*17de0*/  LDL.LU R27, [R1+0x2230] ;  /* 0x00223000011b7983 */ /* 0x000ea20000300800 */
[----:B0-----:R-:W-:-:S15]  /*17df0*/  MOV R19, R26 ;  /* 0x0000001a00137202 */ /* 0x001fde0000000f00 */
[----:B------:R-:W-:Y:S01]  /*17e00*/  NOP ;  /* 0x0000000000007918 */ /* 0x000fe20000000000 */
[----:B------:R-:W-:Y:S01]  /*17e10*/  MOV R23, R6 ;  /* 0x0000000600177202 */ /* 0x000fe20000000f00 */
[----:B------:R-:W-:Y:S01]  /*17e20*/  IMAD.MOV.U32 R22, RZ, RZ, R5 ;  /* 0x000000ffff167224 */ /* 0x000fe200078e0005 */
[----:B------:R-:W-:Y:S02]  /*17e30*/  MOV R2, R7 ;  /* 0x0000000700027202 */ /* 0x000fe40000000f00 */
[----:B------:R-:W-:Y:S01]  /*17e40*/  MOV R21, R4 ;  /* 0x0000000400157202 */ /* 0x000fe20000000f00 */
[----:B------:R-:W4:Y:S04]  /*17e50*/  LDL.LU.64 R6, [R1+0x2228] ;  /* 0x0022280001067983 */ /* 0x000f280000300a00 */
[----:B------:R-:W5:Y:S04]  /*17e60*/  LDL.LU.64 R4, [R1+0x2220] ;  /* 0x0022200001047983 */ /* 0x000f680000300a00 */
[----:B--2---:R-:W0:Y:S04]  /*17e70*/  LDSM.16.MT88.4 R24, [R27+UR6+0x13400] ;  /* 0x013400061b18783b */ /* 0x004e280008004200 */
[----:B0-----:R-:W-:Y:S04]  /*17e80*/  STL.64 [R1+0x2120], R26 ;  /* 0x0021201a01007387 */ /* 0x001fe80000100a00 */
[----:B------:R0:W-:Y:S02]  /*17e90*/  STL.64 [R1+0x2118], R24 ;  /* 0x0021181801007387 */ /* 0x0001e40000100a00 */
[----:B0-----:R-:W-:-:S02]  /*17ea0*/  MOV R24, R10 ;  /* 0x0000000a00187202 */ /* 0x001fc40000000f00 */
[----:B------:R-:W2:Y:S04]  /*17eb0*/  LDL.LU R10, [R1+0x221c] ;  /* 0x00221c00010a7983 */ /* 0x000ea80000300800 */
[----:B------:R-:W2:Y:S01]  /*17ec0*/  LDL.LU R25, [R1+0x114] ;  /* 0x0001140001197983 */ /* 0x000ea20000300800 */
[----:B-----5:R-:W-:Y:S02]  /*17ed0*/  MOV R26, R5 ;  /* 0x00000005001a7202 */ /* 0x020fe40000000f00 */
[----:B------:R-:W-:Y:S01]  /*17ee0*/  MOV R27, R4 ;  /* 0x00000004001b7202 */ /* 0x000fe20000000f00 */
[----:B--2---:R4:W-:Y:S02]  /*17ef0*/  STL.64 [R1+0x2198], R24 ;  /* 0x0021981801007387 */ /* 0x0049e40000100a00 */
[----:B----4-:R-:W-:Y:S01]  /*17f00*/  MOV R24, R7 ;  /* 0x0000000700187202 */ /* 0x010fe20000000f00 */
[----:B------:R-:W-:-:S02]  /*17f10*/  IMAD.MOV.U32 R25, RZ, RZ, R6 ;  /* 0x000000ffff197224 */ /* 0x000fc400078e0006 */
[----:B------:R-:W0:Y:S05]  /*17f20*/  LDSM.16.MT88.4 R4, [R29+UR6+0x13400] ;  /* 0x013400061d04783b */ /* 0x000e2a0008004200 */
[----:B------:R-:W-:Y:S01]  /*17f30*/  HMMA.16816.F32 R12, R12, R10, R24 ;  /* 0x0000000a0c0c723c */ /* 0x000fe20000001818 */
[----:B0-----:R-:W-:Y:S04]  /*17f40*/  STL.64 [R1+0x2110], R6 ;  /* 0x0021100601007387 */ /* 0x001fe80000100a00 */
[----:B------:R-:W-:Y:S04]  /*17f50*/  STL.64 [R1+0x2108], R4 ;  /* 0x0021080401007387 */ /* 0x000fe80000100a00 */
[----:B------:R0:W-:Y:S02]  /*17f60*/  STL.64 [R1+0x21e0], R10 ;  /* 0x0021e00a01007387 */ /* 0x0001e40000100a00 */
[----:B0-----:R-:W-:-:S02]  /*17f70*/  MOV R10, R19 ;  /* 0x00000013000a7202 */ /* 0x001fc40000000f00 */
[----:B------:R-:W-:Y:S01]  /*17f80*/  MOV R11, R18 ;  /* 0x00000012000b7202 */ /* 0x000fe20000000f00 */
[----:B------:R-:W-:Y:S01]  /*17f90*/  IMAD.MOV.U32 R18, RZ, RZ, R9 ;  /* 0x000000ffff127224 */ /* 0x000fe200078e0009 */
[----:B------:R-:W-:-:S03]  /*17fa0*/  MOV R19, R8 ;  /* 0x0000000800137202 */ /* 0x000fc60000000f00 */
[----:B------:R0:W-:Y:S04]  /*17fb0*/  STL.64 [R1+0x21f8], R10 ;  /* 0x0021f80a01007387 */ /* 0x0001e80000100a00 */
[----:B------:R-:W2:Y:S04]  /*17fc0*/  LDL.LU R8, [R1+0x70] ;  /* 0x0000700001087983 */ /* 0x000ea80000300800 */
[----:B------:R-:W2:Y:S04]  /*17fd0*/  LDL.LU R9, [R1+0x74] ;  /* 0x0000740001097983 */ /* 0x000ea80000300800 */
[----:B0-----:R-:W2:Y:S04]  /*17fe0*/  LDL.LU R10, [R1+0x78] ;  /* 0x00007800010a7983 */ /* 0x001ea80000300800 */
[----:B------:R-:W2:Y:S04]  /*17ff0*/  LDL.LU R11, [R1+0x7c] ;  /* 0x00007c00010b7983 */ /* 0x000ea80000300800 */
[----:B------:R-:W4:Y:S04]  /*18000*/  LDL.LU R4, [R1+0x40] ;  /* 0x0000400001047983 */ /* 0x000f280000300800 */
[----:B------:R-:W4:Y:S04]  /*18010*/  LDL.LU R5, [R1+0x44] ;  /* 0x0000440001057983 */ /* 0x000f280000300800 */
[----:B------:R-:W5:Y:S01]  /*18020*/  LDL.LU R6, [R1+0x48] ;  /* 0x0000480001067983 */ /* 0x000f620000300800 */
[----:B------:R-:W-:-:S03]  /*18030*/  MOV R7, R0 ;  /* 0x0000000000077202 */ /* 0x000fc60000000f00 */
[----:B------:R-:W2:Y:S04]  /*18040*/  LDL.LU R0, [R1+0x2218] ;  /* 0x0022180001007983 */ /* 0x000ea80000300800 */
[----:B-----5:R-:W-:Y:S04]  /*18050*/  STL.64 [R1+0x21d8], R6 ;  /* 0x0021d80601007387 */ /* 0x020fe80000100a00 */
[----:B----4-:R0:W-:Y:S04]  /*18060*/  STL.64 [R1+0x21d0], R4 ;  /* 0x0021d00401007387 */ /* 0x0101e80000100a00 */
[----:B0-----:R-:W4:Y:S04]  /*18070*/  LDL.LU R4, [R1+0x50] ;  /* 0x0000500001047983 */ /* 0x001f280000300800 */
[----:B------:R-:W4:Y:S04]  /*18080*/  LDL.LU R5, [R1+0x54] ;  /* 0x0000540001057983 */ /* 0x000f280000300800 */
[----:B------:R-:W5:Y:S04]  /*18090*/  LDL.LU R6, [R1+0x58] ;  /* 0x0000580001067983 */ /* 0x000f680000300800 */
[----:B------:R-:W5:Y:S04]  /*180a0*/  LDL.LU R7, [R1+0x5c] ;  /* 0x00005c0001077983 */ /* 0x000f680000300800 */
[----:B-----5:R2:W-:Y:S04]  /*180b0*/  STL.64 [R1+0x21f0], R6 ;  /* 0x0021f00601007387 */ /* 0x0205e80000100a00 */
[----:B----4-:R0:W-:Y:S01]  /*180c0*/  STL.64 [R1+0x21e8], R4 ;  /* 0x0021e80401007387 */ /* 0x0101e20000100a00 */
[----:B--2---:R-:W-:-:S03]  /*180d0*/  MOV R7, R0 ;  /* 0x0000000000077202 */ /* 0x004fc60000000f00 */
[----:B0-----:R-:W2:Y:S04]  /*180e0*/  LDL.LU R4, [R1+0x60] ;  /* 0x0000600001047983 */ /* 0x001ea80000300800 */
[----:B------:R-:W2:Y:S04]  /*180f0*/  LDL.LU R5, [R1+0x64] ;  /* 0x0000640001057983 */ /* 0x000ea80000300800 */
[----:B------:R-:W2:Y:S04]  /*18100*/  LDL.LU R6, [R1+0x68] ;  /* 0x0000680001067983 */ /* 0x000ea80000300800 */
[----:B------:R-:W4:Y:S04]  /*18110*/  LDL.LU R0, [R1+0x2214] ;  /* 0x0022140001007983 */ /* 0x000f280000300800 */
[----:B------:R0:W-:Y:S04]  /*18120*/  STL.64 [R1+0x2170], R14 ;  /* 0x0021700e01007387 */ /* 0x0001e80000100a00 */
[----:B------:R1:W-:Y:S01]  /*18130*/  STL.64 [R1+0x2168], R12 ;  /* 0x0021680c01007387 */ /* 0x0003e20000100a00 */
[----:B0-----:R-:W-:-:S02]  /*18140*/  MOV R14, R23 ;  /* 0x00000017000e7202 */ /* 0x001fc40000000f00 */
[----:B-1----:R-:W-:Y:S01]  /*18150*/  MOV R12, R21 ;  /* 0x00000015000c7202 */ /* 0x002fe20000000f00 */
[----:B------:R-:W-:Y:S01]  /*18160*/  IMAD.MOV.U32 R13, RZ, RZ, R22 ;  /* 0x000000ffff0d7224 */ /* 0x000fe200078e0016 */
[----:B------:R-:W5:Y:S04]  /*18170*/  LDL.LU R21, [R1+0x2210] ;  /* 0x0022100001157983 */ /* 0x000f680000300800 */
[----:B------:R-:W5:Y:S04]  /*18180*/  LDL.LU R22, [R1+0x220c] ;  /* 0x00220c0001167983 */ /* 0x000f680000300800 */
[----:B------:R-:W5:Y:S01]  /*18190*/  LDL.LU R23, [R1+0x2208] ;  /* 0x0022080001177983 */ /* 0x000f620000300800 */
[----:B------:R-:W-:-:S03]  /*181a0*/  MOV R15, R2 ;  /* 0x00000002000f7202 */ /* 0x000fc60000000f00 */
[----:B------:R-:W2:Y:S04]  /*181b0*/  LDL.LU R2, [R1+0x2204] ;  /* 0x0022040001027983 */ /* 0x000ea80000300800 */
[----:B------:R-:W-:Y:S04]  /*181c0*/  STL.64 [R1+0x2180], R14 ;  /* 0x0021800e01007387 */ /* 0x000fe80000100a00 */
[----:B------:R4:W-:Y:S02]  /*181d0*/  STL.64 [R1+0x2178], R12 ;  /* 0x0021780c01007387 */ /* 0x0009e40000100a00 */
[----:B----4-:R-:W-:-:S02]  /*181e0*/  MOV R12, R0 ;  /* 0x00000000000c7202 */ /* 0x010fc40000000f00 */
[----:B------:R-:W4:Y:S04]  /*181f0*/  LDL.LU R0, [R1+0x2200] ;  /* 0x0022000001007983 */ /* 0x000f280000300800 */
[----:B------:R-:W2:Y:S01]  /*18200*/  LDL R13, [R1+0x104] ;  /* 0x00010400010d7983 */ /* 0x000ea20000100800 */
[----:B---3--:R-:W-:Y:S01]  /*18210*/  MOV R26, R17 ;  /* 0x00000011001a7202 */ /* 0x008fe20000000f00 */
[----:B------:R-:W-:Y:S02]  /*18220*/  IMAD.MOV.U32 R27, RZ, RZ, R16 ;  /* 0x000000ffff1b7224 */ /* 0x000fe400078e0010 */
[----:B------:R-:W3:Y:S04]  /*18230*/  LDL.LU R24, [R1+0x30] ;  /* 0x0000300001187983 */ /* 0x000ee80000300800 */
[----:B------:R-:W3:Y:S01]  /*18240*/  LDL.LU R25, [R1+0x34] ;  /* 0x0000340001197983 */ /* 0x000ee20000300800 */
[----:B-----5:R-:W-:-:S15]  /*18250*/  HMMA.16816.F32 R8, R20, R18, R8 ;  /* 0x000000121408723c */ /* 0x020fde0000001808 */
[----:B------:R-:W-:-:S04]  /*18260*/  NOP ;  /* 0x0000000000007918 */ /* 0x000fc80000000000 */
[----:B------:R-:W-:Y:S01]  /*18270*/  IMAD.MOV.U32 R16, RZ, RZ, R10 ;  /* 0x000000ffff107224 */ /* 0x000fe200078e000a */
[----:B------:R-:W-:Y:S01]  /*18280*/  MOV R17, R11 ;  /* 0x0000000b00117202 */ /* 0x000fe20000000f00 */
[----:B--2---:R0:W-:Y:S04]  /*18290*/  STL.64 [R1+0x2190], R12 ;  /* 0x0021900c01007387 */ /* 0x0041e80000100a00 */
[----:B------:R-:W2:Y:S01]  /*182a0*/  LDL.LU.64 R10, [R1+0x21f8] ;  /* 0x0021f800010a7983 */ /* 0x000ea20000300a00 */
[----:B------:R-:W-:Y:S02]  /*182b0*/  MOV R18, R8 ;  /* 0x0000000800127202 */ /* 0x000fe40000000f00 */
[----:B------:R-:W-:Y:S02]  /*182c0*/  MOV R19, R9 ;  /* 0x0000000900137202 */ /* 0x000fe40000000f00 */
[----:B0-----:R-:W-:-:S02]  /*182d0*/  MOV R12, R2 ;  /* 0x00000002000c7202 */ /* 0x001fc40000000f00 */
[----:B----4-:R-:W-:Y:S01]  /*182e0*/  MOV R13, R0 ;  /* 0x00000000000d7202 */ /* 0x010fe20000000f00 */
[----:B--2---:R-:W-:Y:S01]  /*182f0*/  HMMA.16816.F32 R8, R20, R10, R4 ;  /* 0x0000000a1408723c */ /* 0x004fe20000001804 */
[----:B------:R-:W2:Y:S04]  /*18300*/  LDL.LU.64 R6, [R1+0x21f0] ;  /* 0x0021f00001067983 */ /* 0x000ea80000300a00 */
[----:B------:R-:W2:-:S14]  /*18310*/  LDL.LU.64 R4, [R1+0x21e8] ;  /* 0x0021e80001047983 */ /* 0x000e9c0000300a00 */
[----:B------:R-:W-:Y:S01]  /*18320*/  MOV R2, R10 ;  /* 0x0000000a00027202 */ /* 0x000fe20000000f00 */
[----:B------:R-:W-:Y:S02]  /*18330*/  IMAD.MOV.U32 R0, RZ, RZ, R11 ;  /* 0x000000ffff007224 */ /* 0x000fe400078e000b */
[----:B------:R-:W2:Y:S01]  /*18340*/  LDL.LU.64 R10, [R1+0x21e0] ;  /* 0x0021e000010a7983 */ /* 0x000ea20000300a00 */
[----:B------:R-:W-:Y:S02]  /*18350*/  MOV R15, R8 ;  /* 0x00000008000f7202 */ /* 0x000fe40000000f00 */
[----:B------:R-:W-:Y:S01]  /*18360*/  MOV R14, R9 ;  /* 0x00000009000e7202 */ /* 0x000fe20000000f00 */
[----:B--2---:R-:W-:Y:S01]  /*18370*/  HMMA.16816.F32 R20, R20, R10, R4 ;  /* 0x0000000a1414723c */ /* 0x004fe20000001804 */
[----:B------:R-:W2:Y:S04]  /*18380*/  LDL.LU.64 R6, [R1+0x21d8] ;  /* 0x0021d80001067983 */ /* 0x000ea80000300a00 */
[----:B------:R-:W2:Y:S04]  /*18390*/  LDL.LU.64 R4, [R1+0x21d0] ;  /* 0x0021d00001047983 */ /* 0x000ea80000300a00 */
[----:B------:R-:W2:Y:S04]  /*183a0*/  LDL.LU.64 R10, [R1+0x21c8] ;  /* 0x0021c800010a7983 */ /* 0x000ea80000300a00 */
[----:B------:R-:W2:Y:S06]  /*183b0*/  LDL.LU.64 R8, [R1+0x21c0] ;  /* 0x0021c00001087983 */ /* 0x000eac0000300a00 */
[----:B------:R-:W-:Y:S04]  /*183c0*/  STL.64 [R1+0x2130], R22 ;  /* 0x0021301601007387 */ /* 0x000fe80000100a00 */
[----:B------:R-:W-:Y:S01]  /*183d0*/  STL.64 [R1+0x2128], R20 ;  /* 0x0021281401007387 */ /* 0x000fe20000100a00 */
[----:B--2---:R-:W-:-:S15]  /*183e0*/  HMMA.16816.F32 R4, R8, R12, R4 ;  /* 0x0000000c0804723c */ /* 0x004fde0000001804 */
[----:B------:R-:W-:-:S04]  /*183f0*/  NOP ;  /* 0x0000000000007918 */ /* 0x000fc80000000000 */
[----:B------:R0:W-:Y:S04]  /*18400*/  STL.64 [R1+0x2140], R6 ;  /* 0x0021400601007387 */ /* 0x0001e80000100a00 */
[----:B------:R1:W-:Y:S01]  /*18410*/  STL.64 [R1+0x2138], R4 ;  /* 0x0021380401007387 */ /* 0x0003e20000100a00 */
[----:B0-----:R-:W-:Y:S02]  /*18420*/  MOV R6, R16 ;  /* 0x0000001000067202 */ /* 0x001fe40000000f00 */
[----:B------:R-:W-:Y:S02]  /*18430*/  MOV R7, R17 ;  /* 0x0000001100077202 */ /* 0x000fe40000000f00 */
[----:B-1----:R-:W-:Y:S02]  /*18440*/  MOV R4, R18 ;  /* 0x0000001200047202 */ /* 0x002fe40000000f00 */
[----:B------:R-:W2:Y:S01]  /*18450*/  LDL.LU R18, [R1+0x21b8] ;  /* 0x0021b80001127983 */ /* 0x000ea20000300800 */
[----:B------:R-:W-:-:S03]  /*18460*/  MOV R5, R19 ;  /* 0x0000001300057202 */ /* 0x000fc60000000f00 */
[----:B------:R-:W4:Y:S04]  /*18470*/  LDL.LU R19, [R1+0x21b4] ;  /* 0x0021b40001137983 */ /* 0x000f280000300800 */
[----:B------:R-:W3:Y:S04]  /*18480*/  LDL.LU R16, [R1+0x21b0] ;  /* 0x0021b00001107983 */ /* 0x000ee80000300800 */
[----:B------:R-:W3:Y:S04]  /*18490*/  LDL.LU R17, [R1+0x21ac] ;  /* 0x0021ac0001117983 */ /* 0x000ee80000300800 */
[----:B------:R0:W-:Y:S04]  /*184a0*/  STL.64 [R1+0x2150], R6 ;  /* 0x0021500601007387 */ /* 0x0001e80000100a00 */
[----:B0-----:R-:W5:Y:S04]  /*184b0*/  LDL R7, [R1+0x130] ;  /* 0x0001300001077983 */ /* 0x001f680000100800 */
[----:B------:R2:W-:Y:S02]  /*184c0*/  STL.64 [R1+0x2148], R4 ;  /* 0x0021480401007387 */ /* 0x0005e40000100a00 */
[----:B--2---:R-:W-:Y:S01]  /*184d0*/  IMAD.MOV.U32 R4, RZ, RZ, R18 ;  /* 0x000000ffff047224 */ /* 0x004fe200078e0012 */
[----:B----4-:R-:W-:Y:S01]  /*184e0*/  MOV R5, R19 ;  /* 0x0000001300057202 */ /* 0x010fe20000000f00 */
[----:B-----5:R-:W-:Y:S04]  /*184f0*/  STL [R1+0x2188], R7 ;  /* 0x0021880701007387 */ /* 0x020fe80000100800 */
[----:B------:R-:W3:Y:S04]  /*18500*/  LDL.LU R18, [R1+0x21a8] ;  /* 0x0021a80001127983 */ /* 0x000ee80000300800 */
[----:B------:R-:W3:Y:S01]  /*18510*/  LDL.LU R19, [R1+0x21a4] ;  /* 0x0021a40001137983 */ /* 0x000ee20000300800 */
[----:B------:R-:W-:Y:S01]  /*18520*/  MOV R20, R15 ;  /* 0x0000000f00147202 */ /* 0x000fe20000000f00 */
[----:B------:R-:W-:Y:S01]  /*18530*/  IMAD.MOV.U32 R21, RZ, RZ, R14 ;  /* 0x000000ffff157224 */ /* 0x000fe200078e000e */
[----:B------:R-:W-:-:S02]  /*18540*/  MOV R22, R2 ;  /* 0x0000000200167202 */ /* 0x000fc40000000f00 */
[----:B------:R-:W-:Y:S02]  /*18550*/  MOV R23, R0 ;  /* 0x0000000000177202 */ /* 0x000fe40000000f00 */
[----:B------:R-:W-:Y:S02]  /*18560*/  MOV R6, R3 ;  /* 0x0000000300067202 */ /* 0x000fe40000000f00 */
[----:B------:R-:W2:Y:S04]  /*18570*/  LDL.LU R3, [R1+0x21a0] ;  /* 0x0021a00001037983 */ /* 0x000ea80000300800 */
[----:B------:R-:W-:Y:S04]  /*18580*/  STL.64 [R1+0x2160], R22 ;  /* 0x0021601601007387 */ /* 0x000fe80000100a00 */
[----:B------:R0:W-:Y:S04]  /*18590*/  STL.64 [R1+0x2158], R20 ;  /* 0x0021581401007387 */ /* 0x0001e80000100a00 */
[----:B0-----:R-:W4:Y:S01]  /*185a0*/  LDL.LU.64 R20, [R1+0x120] ;  /* 0x0001200001147983 */ /* 0x001f220000300a00 */
[----:B---3--:R-:W-:Y:S03]  /*185b0*/  HMMA.16816.F32 R12, R16, R12, R24 ;  /* 0x0000000c100c723c */ /* 0x008fe60000001818 */
[----:B------:R-:W3:-:S15]  /*185c0*/  LDL.LU.64 R24, [R1+0x2198] ;  /* 0x0021980001187983 */ /* 0x000ede0000300a00 */
[----:B------:R-:W-:Y:S01]  /*185d0*/  NOP ;  /* 0x0000000000007918 */ /* 0x000fe20000000000 */
[----:B------:R-:W-:Y:S02]  /*185e0*/  MOV R27, R12 ;  /* 0x0000000c001b7202 */ /* 0x000fe40000000f00 */
[----:B------:R-:W-:Y:S02]  /*185f0*/  MOV R26, R13 ;  /* 0x0000000d001a7202 */ /* 0x000fe40000000f00 */
[----:B------:R-:W5:Y:S01]  /*18600*/  LDL.LU.64 R12, [R1+0x2190] ;  /* 0x00219000010c7983 */ /* 0x000f620000300a00 */
[----:B------:R-:W-:Y:S01]  /*18610*/  MOV R7, R28 ;  /* 0x0000001c00077202 */ /* 0x000fe20000000f00 */
[----:B------:R-:W-:Y:S01]  /*18620*/  IMAD.MOV.U32 R2, RZ, RZ, R14 ;  /* 0x000000ffff027224 */ /* 0x000fe200078e000e */
[----:B------:R-:W-:-:S05]  /*18630*/  MOV R0, R15 ;  /* 0x0000000f00007202 */ /* 0x000fca0000000f00 */
[----:B-----5:R-:W-:Y:S01]  /*18640*/  HMMA.16816.F32 R12, R8, R12, R4 ;  /* 0x0000000c080c723c */ /* 0x020fe20000001804 */
[----:B------:R-:W5:-:S15]  /*18650*/  LDL.LU R7, [R1+0x2188] ;  /* 0x0021880001077983 */ /* 0x000f5e0000300800 */
[----:B------:R-:W-:-:S03]  /*18660*/  NOP ;  /* 0x0000000000007918 */ /* 0x000fc60000000000 */
[----:B------:R-:W-:Y:S01]  /*18670*/  STL.64 [R1+0x60], R12 ;  /* 0x0000600c01007387 */ /* 0x000fe20000100a00 */
[----:B------:R-:W-:-:S03]  /*18680*/  MOV R28, R15 ;  /* 0x0000000f001c7202 */ /* 0x000fc60000000f00 */
[----:B------:R0:W-:Y:S04]  /*18690*/  STL [R1+0x68], R14 ;  /* 0x0000680e01007387 */ /* 0x0001e80000100800 */
[----:B0-----:R-:W3:Y:S04]  /*186a0*/  LDL.LU.64 R14, [R1+0x2180] ;  /* 0x00218000010e7983 */ /* 0x001ee80000300a00 */
[----:B------:R-:W3:Y:S02]  /*186b0*/  LDL.LU.64 R12, [R1+0x2178] ;  /* 0x00217800010c7983 */ /* 0x000ee40000300a00 */
[----:B---3--:R-:W-:-:S15]  /*186c0*/  HMMA.16816.F32 R12, R8, R24, R12 ;  /* 0x00000018080c723c */ /* 0x008fde000000180c */
[----:B------:R-:W-:-:S04]  /*186d0*/  NOP ;  /* 0x0000000000007918 */ /* 0x000fc80000000000 */
[----:B------:R-:W-:Y:S04]  /*186e0*/  STL.64 [R1+0xe0], R12 ;  /* 0x0000e00c01007387 */ /* 0x000fe80000100a00 */
[----:B------:R0:W-:Y:S04]  /*186f0*/  STL.64 [R1+0xe8], R14 ;  /* 0x0000e80e01007387 */ /* 0x0001e80000100a00 */
[----:B0-----:R-:W3:Y:S04]  /*18700*/  LDL.LU.64 R14, [R1+0x2170] ;  /* 0x00217000010e7983 */ /* 0x001ee80000300a00 */
[----:B------:R-:W3:Y:S01]  /*18710*/  LDL.LU.64 R12, [R1+0x2168] ;  /* 0x00216800010c7983 */ /* 0x000ee20000300a00 */
[----:B----4-:R-:W-:-:S02]  /*18720*/  MOV R5, R20 ;  /* 0x0000001400057202 */ /* 0x010fc40000000f00 */
[----:B------:R-:W-:Y:S01]  /*18730*/  MOV R4, R21 ;  /* 0x0000001500047202 */ /* 0x000fe20000000f00 */
[----:B---3--:R-:W-:Y:S01]  /*18740*/  HMMA.16816.F32 R8, R8, R20, R12 ;  /* 0x000000140808723c */ /* 0x008fe2000000180c */
[----:B------:R-:W-:-:S15]  /*18750*/  LDSM.16.MT88.4 R12, [R29+UR6+0x13800] ;  /* 0x013800061d0c783b */ /* 0x000fde0008004200 */
[----:B------:R-:W-:-:S03]  /*18760*/  NOP ;  /* 0x0000000000007918 */ /* 0x000fc60000000000 */
[----:B------:R-:W-:Y:S04]  /*18770*/  STL.64 [R1+0xb0], R8 ;  /* 0x0000b00801007387 */ /* 0x000fe80000100a00 */
[----:B------:R-:W-:Y:S04]  /*18780*/  STL.64 [R1+0xb8], R10 ;  /* 0x0000b80a01007387 */ /* 0x000fe80000100a00 */
[----:B-----5:R-:W0:Y:S04]  /*18790*/  LDSM.16.MT88.4 R8, [R7+UR6+0x13800] ;  /* 0x013800060708783b */ /* 0x020e280008004200 */
[----:B------:R-:W3:Y:S04]  /*187a0*/  LDL.LU.64 R22, [R1+0x2160] ;  /* 0x0021600001167983 */ /* 0x000ee80000300a00 */
[----:B------:R-:W3:Y:S04]  /*187b0*/  LDL.LU.64 R20, [R1+0x2158] ;  /* 0x0021580001147983 */ /* 0x000ee80000300a00 */
[----:B0-----:R0:W-:Y:S04]  /*187c0*/  STL [R1+0x208c], R8 ;  /* 0x00208c0801007387 */ /* 0x0011e80000100800 */
[----:B------:R1:W-:Y:S01]  /*187d0*/  STL [R1+0x2088], R9 ;  /* 0x0020880901007387 */ /* 0x0003e20000100800 */
[----:B0-----:R-:W-:Y:S01]  /*187e0*/  IMAD.MOV.U32 R8, RZ, RZ, R5 ;  /* 0x000000ffff087224 */ /* 0x001fe200078e0005 */
[----:B-1----:R-:W-:-:S02]  /*187f0*/  MOV R9, R4 ;  /* 0x0000000400097202 */ /* 0x002fc40000000f00 */
[----:B--2---:R-:W0:Y:S04]  /*18800*/  LDSM.16.M88.4 R4, [R3+UR6+0x180] ;  /* 0x000180060304783b */ /* 0x004e280008000200 */
[----:B------:R-:W-:Y:S04]  /*18810*/  STL [R1+0x2084], R10 ;  /* 0x0020840a01007387 */ /* 0x000fe80000100800 */
[----:B------:R-:W-:Y:S04]  /*18820*/  STL [R1+0x2080], R11 ;  /* 0x0020800b01007387 */ /* 0x000fe80000100800 */
[----:B------:R-:W-:Y:S04]  /*18830*/  STL [R1+0x20f0], R29 ;  /* 0x0020f01d01007387 */ /* 0x000fe80000100800 */
[----:B0-----:R-:W-:Y:S04]  /*18840*/  STL.64 [R1+0xa0], R4 ;  /* 0x0000a00401007387 */ /* 0x001fe80000100a00 */
[----:B------:R-:W-:Y:S04]  /*18850*/  STL.64 [R1+0xa8], R6 ;  /* 0x0000a80601007387 */ /* 0x000fe80000100a00 */
[----:B------:R-:W-:Y:S04]  /*18860*/  STL.64 [R1+0x2078], R14 ;  /* 0x0020780e01007387 */ /* 0x000fe80000100a00 */
[----:B------:R0:W-:Y:S04]  /*18870*/  STL.64 [R1+0x2070], R12 ;  /* 0x0020700c01007387 */ /* 0x0001e80000100a00 */
[----:B------:R-:W1:Y:S04]  /*18880*/  LDSM.16.M88.4 R4, [R3+UR6+0x4180] ;  /* 0x004180060304783b */ /* 0x000e680008000200 */
[----:B0-----:R-:W2:Y:S04]  /*18890*/  LDL.LU.64 R12, [R1+0x100] ;  /* 0x00010000010c7983 */ /* 0x001ea80000300a00 */
[----:B------:R-:W4:Y:S04]  /*188a0*/  LDL.LU.64 R14, [R1+0x108] ;  /* 0x00010800010e7983 */ /* 0x000f280000300a00 */
[----:B----4-:R-:W-:Y:S04]  /*188b0*/  STL [R1+0x20f4], R15 ;  /* 0x0020f40f01007387 */ /* 0x010fe80000100800 */
[----:B-1----:R-:W-:Y:S04]  /*188c0*/  STL.64 [R1+0xc0], R4 ;  /* 0x0000c00401007387 */ /* 0x002fe80000100a00 */
[----:B------:R0:W-:Y:S04]  /*188d0*/  STL.64 [R1+0xc8], R6 ;  /* 0x0000c80601007387 */ /* 0x0001e80000100a00 */
[----:B0-----:R-:W2:Y:S04]  /*188e0*/  LDL.LU.64 R6, [R1+0x2150] ;  /* 0x0021500001067983 */ /* 0x001ea80000300a00 */
[----:B------:R-:W2:Y:S02]  /*188f0*/  LDL.LU.64 R4, [R1+0x2148] ;  /* 0x0021480001047983 */ /* 0x000ea40000300a00 */
[----:B--2---:R-:W-:Y:S01]  /*18900*/  HMMA.16816.F32 R4, R16, R12, R4 ;  /* 0x0000000c1004723c */ /* 0x004fe20000001804 */
[----:B------:R-:W-:-:S15]  /*18910*/  MOV R12, R27 ;  /* 0x0000001b000c7202 */ /* 0x000fde0000000f00 */
[----:B------:R-:W-:-:S03]  /*18920*/  NOP ;  /* 0x0000000000007918 */ /* 0x000fc60000000000 */
[----:B------:R-:W-:Y:S01]  /*18930*/  MOV R15, R4 ;  /* 0x00000004000f7202 */ /* 0x000fe20000000f00 */
[----:B------:R-:W-:Y:S01]  /*18940*/  STL [R1+0x34], R5 ;  /* 0x0000340501007387 */ /* 0x000fe20000100800 */
[----:B------:R-:W-:-:S03]  /*18950*/  MOV R13, R7 ;  /* 0x00000007000d7202 */ /* 0x000fc60000000f00 */
[----:B------:R0:W-:Y:S04]  /*18960*/  STL [R1+0x38], R6 ;  /* 0x0000380601007387 */ /* 0x0001e80000100800 */
[----:B0-----:R-:W2:Y:S04]  /*18970*/  LDL.LU.64 R6, [R1+0x2140] ;  /* 0x0021400001067983 */ /* 0x001ea80000300a00 */
[----:B------:R-:W2:Y:S04]  /*18980*/  LDL.LU.64 R4, [R1+0x2138] ;  /* 0x0021380001047983 */ /* 0x000ea80000300a00 */
[----:B------:R-:W-:Y:S04]  /*18990*/  STL.64 [R1+0x2100], R14 ;  /* 0x0021000e01007387 */ /* 0x000fe80000100a00 */
[----:B------:R0:W-:Y:S02]  /*189a0*/  STL [R1+0x20fc], R13 ;  /* 0x0020fc0d01007387 */ /* 0x0001e40000100800 */
[----:B0-----:R-:W-:-:S02]  /*189b0*/  IMAD.MOV.U32 R13, RZ, RZ, R26 ;  /* 0x000000ffff0d7224 */ /* 0x001fc400078e001a */
[----:B---3--:R-:W-:Y:S01]  /*189c0*/  HMMA.16816.F32 R24, R16, R24, R20 ;  /* 0x000000181018723c */ /* 0x008fe20000001814 */
[----:B------:R-:W3:Y:S04]  /*189d0*/  LDL.LU.64 R22, [R1+0x2130] ;  /* 0x0021300001167983 */ /* 0x000ee80000300a00 */
[----:B------:R-:W3:-:S14]  /*189e0*/  LDL.LU.64 R20, [R1+0x2128] ;  /* 0x0021280001147983 */ /* 0x000edc0000300a00 */
[----:B------:R-:W-:Y:S01]  /*189f0*/  STL.64 [R1+0x70], R24 ;  /* 0x0000701801007387 */ /* 0x000fe20000100a00 */
[----:B------:R-:W-:-:S03]  /*18a00*/  MOV R29, R27 ;  /* 0x0000001b001d7202 */ /* 0x000fc60000000f00 */
[----:B------:R0:W-:Y:S04]  /*18a10*/  STL [R1+0x78], R26 ;  /* 0x0000781a01007387 */ /* 0x0001e80000100800 */
[----:B0-----:R-:W2:Y:S04]  /*18a20*/  LDL.LU.64 R26, [R1+0x2120] ;  /* 0x00212000011a7983 */ /* 0x001ea80000300a00 */
[----:B------:R-:W2:Y:S01]  /*18a30*/  LDL.LU.64 R24, [R1+0x2118] ;  /* 0x0021180001187983 */ /* 0x000ea20000300a00 */
[----:B---3--:R-:W-:Y:S03]  /*18a40*/  HMMA.16816.F32 R8, R16, R8, R20 ;  /* 0x000000081008723c */ /* 0x008fe60000001814 */
[----:B------:R-:W3:Y:S04]  /*18a50*/  LDL.LU R19, [R1+0x130] ;  /* 0x0001300001137983 */ /* 0x000ee80000300800 */
[----:B---3--:R0:W-:Y:S04]  /*18a60*/  STL [R1+0x20f8], R19 ;  /* 0x0020f81301007387 */ /* 0x0081e80000100800 */
[----:B------:R-:W2:Y:S04]  /*18a70*/  LDL.LU R18, [R1+0xd8] ;  /* 0x0000d80001127983 */ /* 0x000ea80000300800 */
[----:B0-----:R-:W2:Y:S01]  /*18a80*/  LDL.LU R19, [R1+0xdc] ;  /* 0x0000dc0001137983 */ /* 0x001ea20000300800 */
[----:B------:R-:W-:-:S03]  /*18a90*/  MOV R14, R2 ;  /* 0x00000002000e7202 */ /* 0x000fc60000000f00 */
[----:B------:R-:W-:Y:S01]  /*18aa0*/  IMAD.MOV.U32 R16, RZ, RZ, R11 ;  /* 0x000000ffff107224 */ /* 0x000fe200078e000b */
[----:B------:R-:W-:Y:S01]  /*18ab0*/  MOV R15, R0 ;  /* 0x00000000000f7202 */ /* 0x000fe20000000f00 */
[----:B------:R-:W3:Y:S01]  /*18ac0*/  LDL.LU R20, [R1+0x60] ;  /* 0x0000600001147983 */ /* 0x000ee20000300800 */
[----:B------:R-:W-:Y:S02]  /*18ad0*/  MOV R17, R10 ;  /* 0x0000000a00117202 */ /* 0x000fe40000000f00 */
[----:B------:R-:W-:Y:S01]  /*18ae0*/  MOV R2, R8 ;  /* 0x0000000800027202 */ /* 0x000fe20000000f00 */
[----:B------:R-:W3:Y:S01]  /*18af0*/  LDL.LU R21, [R1+0x64] ;  /* 0x0000640001157983 */ /* 0x000ee20000300800 */
[----:B------:R-:W-:-:S03]  /*18b00*/  MOV R0, R9 ;  /* 0x0000000900007202 */ /* 0x000fc60000000f00 */
[----:B------:R-:W3:Y:S01]  /*18b10*/  LDL.LU R22, [R1+0x68] ;  /* 0x0000680001167983 */ /* 0x000ee20000300800 */
[----:B--2---:R-:W-:-:S15]  /*18b20*/  HMMA.16816.F32 R4, R24, R18, R4 ;  /* 0x000000121804723c */ /* 0x004fde0000001804 */
[----:B------:R-:W-:-:S04]  /*18b30*/  NOP ;  /* 0x0000000000007918 */ /* 0x000fc80000000000 */
[----:B------:R-:W-:Y:S01]  /*18b40*/  IMAD.MOV.U32 R10, RZ, RZ, R6 ;  /* 0x000000ffff0a7224 */ /* 0x000fe200078e0006 */
[----:B------:R-:W-:Y:S02]  /*18b50*/  MOV R11, R7 ;  /* 0x00000007000b7202 */ /* 0x000fe40000000f00 */
[----:B------:R-:W-:Y:S01]  /*18b60*/  MOV R8, R4 ;  /* 0x0000000400087202 */ /* 0x000fe20000000f00 */
[----:B------:R-:W2:Y:S01]  /*18b70*/  LDL.LU.64 R6, [R1+0x2110] ;  /* 0x0021100001067983 */ /* 0x000ea20000300a00 */
[----:B------:R-:W-:-:S03]  /*18b80*/  MOV R9, R5 ;  /* 0x0000000500097202 */ /* 0x000fc60000000f00 */
[----:B------:R-:W2:Y:S04]  /*18b90*/  LDL.LU.64 R4, [R1+0x2108] ;  /* 0x0021080001047983 */ /* 0x000ea80000300a00 */
[----:B------:R0:W-:Y:S02]  /*18ba0*/  STL.64 [R1+0x2098], R10 ;  /* 0x0020980a01007387 */ /* 0x0001e40000100a00 */
[----:B0-----:R-:W-:Y:S02]  /*18bb0*/  MOV R10, R17 ;  /* 0x00000011000a7202 */ /* 0x001fe40000000f00 */
[----:B------:R-:W-:Y:S01]  /*18bc0*/  MOV R11, R16 ;  /* 0x00000010000b7202 */ /* 0x000fe20000000f00 */
[----:B------:R0:W-:Y:S01]  /*18bd0*/  STL.64 [R1+0x2090], R8 ;  /* 0x0020900801007387 */ /* 0x0001e20000100a00 */
[----:B------:R-:W-:-:S02]  /*18be0*/  MOV R23, R28 ;  /* 0x0000001c00177202 */ /* 0x000fc40000000f00 */
[----:B0-----:R-:W-:Y:S02]  /*18bf0*/  MOV R8, R2 ;  /* 0x0000000200087202 */ /* 0x001fe40000000f00 */
[----:B------:R-:W-:Y:S01]  /*18c00*/  MOV R9, R0 ;  /* 0x0000000000097202 */ /* 0x000fe20000000f00 */
[----:B--2---:R-:W-:Y:S01]  /*18c10*/  HMMA.16816.F32 R16, R4, R18, R12 ;  /* 0x000000120410723c */ /* 0x004fe2000000180c */
[----:B------:R-:W2:Y:S04]  /*18c20*/  LDL.LU.64 R14, [R1+0x2100] ;  /* 0x00210000010e7983 */ /* 0x000ea80000300a00 */
[----:B------:R-:W4:-:S14]  /*18c30*/  LDL.LU R13, [R1+0x20fc] ;  /* 0x0020fc00010d7983 */ /* 0x000f1c0000300800 */
[----:B------:R-:W-:Y:S01]  /*18c40*/  IMAD.MOV.U32 R28, RZ, RZ, R17 ;  /* 0x000000ffff1c7224 */ /* 0x000fe200078e0011 */
[----:B------:R-:W-:Y:S01]  /*18c50*/  MOV R2, R18 ;  /* 0x0000001200027202 */ /* 0x000fe20000000f00 */
[----:B------:R-:W-:Y:S01]  /*18c60*/  STL [R1+0x20], R16 ;  /* 0x0000201001007387 */ /* 0x000fe20000100800 */
[----:B------:R-:W-:-:S03]  /*18c70*/  MOV R0, R19 ;  /* 0x0000001300007202 */ /* 0x000fc60000000f00 */
[----:B------:R-:W0:Y:S04]  /*18c80*/  LDSM.16.M88.4 R16, [R3+UR6+0x8180] ;  /* 0x008180060310783b */ /* 0x000e280008000200 */
[----:B0-----:R-:W-:Y:S04]  /*18c90*/  STL.64 [R1+0x80], R16 ;  /* 0x0000801001007387 */ /* 0x001fe80000100a00 */
[----:B------:R-:W-:Y:S04]  /*18ca0*/  STL.64 [R1+0x88], R18 ;  /* 0x0000881201007387 */ /* 0x000fe80000100a00 */
[----:B------:R-:W0:Y:S04]  /*18cb0*/  LDSM.16.M88.4 R16, [R3+UR6+0xc180] ;  /* 0x00c180060310783b */ /* 0x000e280008000200 */
[----:B0-----:R0:W-:Y:S04]  /*18cc0*/  STL.64 [R1+0x98], R18 ;  /* 0x0000981201007387 */ /* 0x0011e80000100a00 */
[----:B0-----:R-:W5:Y:S04]  /*18cd0*/  LDL.LU R19, [R1+0x20f8] ;  /* 0x0020f80001137983 */ /* 0x001f680000300800 */
[----:B------:R0:W-:Y:S04]  /*18ce0*/  STL.64 [R1+0x20a8], R10 ;  /* 0x0020a80a01007387 */ /* 0x0001e80000100a00 */
[----:B------:R2:W-:Y:S04]  /*18cf0*/  STL.64 [R1+0x20a0], R8 ;  /* 0x0020a00801007387 */ /* 0x0005e80000100a00 */
[----:B0-----:R-:W3:Y:S04]  /*18d00*/  LDL.LU R10, [R1+0x118] ;  /* 0x00011800010a7983 */ /* 0x001ee80000300800 */
[----:B------:R-:W3:Y:S01]  /*18d10*/  LDL.LU R11, [R1+0x11c] ;  /* 0x00011c00010b7983 */ /* 0x000ee20000300800 */
[----:B--2---:R-:W-:-:S03]  /*18d20*/  MOV R8, R15 ;  /* 0x0000000f00087202 */ /* 0x004fc60000000f00 */
[----:B---3--:R0:W-:Y:S04]  /*18d30*/  STL.64 [R1+0x20e8], R10 ;  /* 0x0020e80a01007387 */ /* 0x0081e80000100a00 */
[----:B------:R-:W2:Y:S01]  /*18d40*/  LDL.LU R15, [R1+0x20f4] ;  /* 0x0020f400010f7983 */ /* 0x000ea20000300800 */
[----:B------:R-:W-:Y:S02]  /*18d50*/  MOV R12, R16 ;  /* 0x00000010000c7202 */ /* 0x000fe40000000f00 */
[----:B------:R-:W-:Y:S01]  /*18d60*/  MOV R3, R17 ;  /* 0x0000001100037202 */ /* 0x000fe20000000f00 */
[----:B------:R-:W3:Y:S04]  /*18d70*/  LDL.LU R9, [R1+0x34] ;  /* 0x0000340001097983 */ /* 0x000ee80000300800 */
[----:B-----5:R-:W1:Y:S04]  /*18d80*/  LDSM.16.MT88.4 R16, [R19+UR6+0x13c00] ;  /* 0x013c00061310783b */ /* 0x020e680008004200 */
[----:B0-----:R-:W3:Y:S01]  /*18d90*/  LDL.LU R10, [R1+0x38] ;  /* 0x00003800010a7983 */ /* 0x001ee20000300800 */
[----:B----4-:R-:W-:-:S03]  /*18da0*/  IMAD.MOV.U32 R11, RZ, RZ, R13 ;  /* 0x000000ffff0b7224 */ /* 0x010fc600078e000d */
[----:B-1----:R-:W-:Y:S04]  /*18db0*/  STL.64 [R1+0x1fe0], R18 ;  /* 0x001fe01201007387 */ /* 0x002fe80000100a00 */
[----:B------:R0:W-:Y:S02]  /*18dc0*/  STL.64 [R1+0x1fd8], R16 ;  /* 0x001fd81001007387 */ /* 0x0001e40000100a00 */
[----:B0-----:R-:W-:-:S05]  /*18dd0*/  MOV R16, R12 ;  /* 0x0000000c00107202 */ /* 0x001fca0000000f00 */
[----:B------:R0:W-:Y:S01]  /*18de0*/  STL [R1+0x2060], R16 ;  /* 0x0020601001007387 */ /* 0x0001e20000100800 */
[----:B--2---:R-:W-:-:S15]  /*18df0*/  HMMA.16816.F32 R20, R24, R14, R20 ;  /* 0x0000000e1814723c */ /* 0x004fde0000001814 */
[----:B------:R-:W-:-:S04]  /*18e00*/  NOP ;  /* 0x0000000000007918 */ /* 0x000fc80000000000 */
[----:B------:R-:W-:Y:S04]  /*18e10*/  STL.64 [R1+0x50], R20 ;  /* 0x0000501401007387 */ /* 0x000fe80000100a00 */
[----:B------:R-:W2:Y:S01]  /*18e20*/  LDL.LU.64 R12, [R1+0xa0] ;  /* 0x0000a000010c7983 */ /* 0x000ea20000300a00 */
[----:B------:R-:W-:Y:S02]  /*18e30*/  MOV R17, R3 ;  /* 0x0000000300117202 */ /* 0x000fe40000000f00 */
[----:B0-----:R-:W-:Y:S01]  /*18e40*/  MOV R16, R14 ;  /* 0x0000000e00107202 */ /* 0x001fe20000000f00 */
[----:B------:R-:W-:Y:S01]  /*18e50*/  IMAD.MOV.U32 R14, RZ, RZ, R23 ;  /* 0x000000ffff0e7224 */ /* 0x000fe200078e0017 */
[----:B------:R-:W-:Y:S02]  /*18e60*/  MOV R3, R15 ;  /* 0x0000000f00037202 */ /* 0x000fe40000000f00 */
[----:B------:R-:W-:-:S05]  /*18e70*/  MOV R15, R22 ;  /* 0x00000016000f7202 */ /* 0x000fca0000000f00 */
[----:B------:R0:W-:Y:S02]  /*18e80*/  STL.64 [R1+0x20b8], R14 ;  /* 0x0020b80e01007387 */ /* 0x0001e40000100a00 */
[----:B0-----:R-:W-:Y:S02]  /*18e90*/  MOV R15, R29 ;  /* 0x0000001d000f7202 */ /* 0x001fe40000000f00 */
[----:B--2---:R0:W-:Y:S04]  /*18ea0*/  STL.64 [R1+0x20b0], R12 ;  /* 0x0020b00c01007387 */ /* 0x0041e80000100a00 */
[----:B0-----:R-:W2:Y:S04]  /*18eb0*/  LDL.LU R12, [R1+0x70] ;  /* 0x00007000010c7983 */ /* 0x001ea80000300800 */
[----:B------:R-:W2:Y:S04]  /*18ec0*/  LDL.LU R13, [R1+0x74] ;  /* 0x00007400010d7983 */ /* 0x000ea80000300800 */
[----:B------:R-:W4:Y:S04]  /*18ed0*/  LDL.LU R14, [R1+0x78] ;  /* 0x00007800010e7983 */ /* 0x000f280000300800 */
[----:B------:R-:W5:Y:S04]  /*18ee0*/  LDL.LU R29, [R1+0x20f0] ;  /* 0x0020f000011d7983 */ /* 0x000f680000300800 */
[----:B----4-:R0:W-:Y:S04]  /*18ef0*/  STL.64 [R1+0x20c8], R14 ;  /* 0x0020c80e01007387 */ /* 0x0101e80000100a00 */
[----:B--2---:R1:W-:Y:S04]  /*18f00*/  STL.64 [R1+0x20c0], R12 ;  /* 0x0020c00c01007387 */ /* 0x0043e80000100a00 */
[----:B-----5:R-:W2:Y:S04]  /*18f10*/  LDSM.16.MT88.4 R20, [R29+UR6+0x13c00] ;  /* 0x013c00061d14783b */ /* 0x020ea80008004200 */
[----:B0-----:R-:W4:Y:S01]  /*18f20*/  LDL.LU.64 R14, [R1+0x128] ;  /* 0x00012800010e7983 */ /* 0x001f220000300a00 */
[----:B------:R-:W-:-:S02]  /*18f30*/  MOV R18, R2 ;  /* 0x0000000200127202 */ /* 0x000fc40000000f00 */
[----:B------:R-:W-:Y:S01]  /*18f40*/  MOV R19, R0 ;  /* 0x0000000000137202 */ /* 0x000fe20000000f00 */
[----:B------:R-:W-:Y:S06]  /*18f50*/  BAR.SYNC.DEFER_BLOCKING 0x0 ;  /* 0x0000000000007b1d */ /* 0x000fec0000010000 */
[----:B----4-:R0:W-:Y:S04]  /*18f60*/  STL.64 [R1+0x20e0], R14 ;  /* 0x0020e00e01007387 */ /* 0x0101e80000100a00 */
[----:B-1----:R-:W4:Y:S04]  /*18f70*/  LDL.LU R12, [R1+0xe0] ;  /* 0x0000e000010c7983 */ /* 0x002f280000300800 */
[----:B------:R-:W4:Y:S04]  /*18f80*/  LDL.LU R13, [R1+0xe4] ;  /* 0x0000e400010d7983 */ /* 0x000f280000300800 */
[----:B0-----:R-:W4:Y:S04]  /*18f90*/  LDL.LU R14, [R1+0xe8] ;  /* 0x0000e800010e7983 */ /* 0x001f280000300800 */
[----:B------:R-:W4:Y:S04]  /*18fa0*/  LDL.LU R15, [R1+0xec] ;  /* 0x0000ec00010f7983 */ /* 0x000f280000300800 */
[----:B--2---:R-:W-:Y:S04]  /*18fb0*/  STL [R1+0x1fec], R20 ;  /* 0x001fec1401007387 */ /* 0x004fe80000100800 */
[----:B------:R-:W-:Y:S04]  /*18fc0*/  STL [R1+0x1fe8], R21 ;  /* 0x001fe81501007387 */ /* 0x000fe80000100800 */
[----:B------:R0:W-:Y:S04]  /*18fd0*/  STL [R1+0x1fd4], R22 ;  /* 0x001fd41601007387 */ /* 0x0001e80000100800 */
[----:B------:R1:W-:Y:S01]  /*18fe0*/  STL [R1+0x1fd0], R23 ;  /* 0x001fd01701007387 */ /* 0x0003e20000100800 */
[----:B0-----:R-:W-:-:S02]  /*18ff0*/  MOV R22, R16 ;  /* 0x0000001000167202 */ /* 0x001fc40000000f00 */
[----:B-1----:R-:W-:-:S07]  /*19000*/  MOV R23, R3 ;  /* 0x0000000300177202 */ /* 0x002fce0000000f00 */
[----:B---3--:R-:W-:Y:S01]  /*19010*/  HMMA.16816.F32 R20, R4, R22, R8 ;  /* 0x000000160414723c */ /* 0x008fe20000001808 */
[----:B------:R-:W4:Y:S04]  /*19020*/  LDL.LU.64 R10, [R1+0x20e8] ;  /* 0x0020e800010a7983 */ /* 0x000f280000300a00 */
[----:B------:R-:W-:Y:S04]  /*19030*/  STL.64 [R1+0x20d8], R6 ;  /* 0x0020d80601007387 */ /* 0x000fe80000100a00 */
[----:B------:R0:W-:Y:S10]  /*19040*/  STL.64 [R1+0x20d0], R4 ;  /* 0x0020d00401007387 */ /* 0x0001f40000100a00 */
[----:B------:R-:W-:Y:S04]  /*19050*/  STL.64 [R1+0x30], R20 ;  /* 0x0000301401007387 */ /* 0x000fe80000100a00 */
[----:B------:R1:W-:Y:S04]  /*19060*/  STL.64 [R1+0x38], R22 ;  /* 0x0000381601007387 */ /* 0x0003e80000100a00 */
[----:B0-----:R-:W2:Y:S04]  /*19070*/  LDL.LU R4, [R1+0xb0] ;  /* 0x0000b00001047983 */ /* 0x001ea80000300800 */
[----:B------:R-:W2:Y:S04]  /*19080*/  LDL.LU R5, [R1+0xb4] ;  /* 0x0000b40001057983 */ /* 0x000ea80000300800 */
[----:B------:R-:W2:Y:S04]  /*19090*/  LDL.LU R6, [R1+0xb8] ;  /* 0x0000b80001067983 */ /* 0x000ea80000300800 */
[----:B------:R-:W2:Y:S01]  /*190a0*/  LDL.LU R7, [R1+0xbc] ;  /* 0x0000bc0001077983 */ /* 0x000ea20000300800 */
[----:B----4-:R-:W-:-:S15]  /*190b0*/  HMMA.16816.F32 R12, R24, R10, R12 ;  /* 0x0000000a180c723c */ /* 0x010fde000000180c */
[----:B------:R-:W-:-:S04]  /*190c0*/  NOP ;  /* 0x0000000000007918 */ /* 0x000fc80000000000 */
[----:B-1----:R-:W-:Y:S01]  /*190d0*/  MOV R22, R14 ;  /* 0x0000000e00167202 */ /* 0x002fe20000000f00 */
[----:B------:R-:W-:Y:S01]  /*190e0*/  STL [R1+0x64], R13 ;  /* 0x0000640d01007387 */ /* 0x000fe20000100800 */
[----:B------:R-:W-:-:S03]  /*190f0*/  IMAD.MOV.U32 R23, RZ, RZ, R15 ;  /* 0x000000ffff177224 */ /* 0x000fc600078e000f */
[----:B------:R-:W2:Y:S01]  /*19100*/  LDL.LU.64 R14, [R1+0x20e0] ;  /* 0x0020e000010e7983 */ /* 0x000ea20000300a00 */
[----:B------:R-:W-:-:S05]  /*19110*/  MOV R16, R12 ;  /* 0x0000000c00107202 */ /* 0x000fca0000000f00 */
[----:B------:R0:W-:Y:S04]  /*19120*/  STL.64 [R1+0x2068], R16 ;  /* 0x0020681001007387 */ /* 0x0001e80000100a00 */
[----:B0-----:R-:W3:Y:S01]  /*19130*/  LDL.LU R16, [R1+0x20] ;  /* 0x0000200001107983 */ /* 0x001ee20000300800 */
[----:B--2---:R-:W-:Y:S03]  /*19140*/  HMMA.16816.F32 R24, R24, R14, R4 ;  /* 0x0000000e1818723c */ /* 0x004fe60000001804 */
[----:B------:R-:W2:Y:S01]  /*19150*/  LDL.LU.64 R6, [R1+0x20d8] ;  /* 0x0020d80001067983 */ /* 0x000ea20000300a00 */
[----:B------:R-:W-:Y:S02]  /*19160*/  MOV R2, R14 ;  /* 0x0000000e00027202 */ /* 0x000fe40000000f00 */
[----:B------:R-:W-:Y:S01]  /*19170*/  MOV R0, R15 ;  /* 0x0000000f00007202 */ /* 0x000fe20000000f00 */
[----:B------:R-:W2:Y:S04]  /*19180*/  LDL.LU.64 R4, [R1+0x20d0] ;  /* 0x0020d00001047983 */ /* 0x000ea80000300a00 */
[----:B------:R-:W2:Y:S04]  /*19190*/  LDL.LU.64 R14, [R1+0x20c8] ;  /* 0x0020c800010e7983 */ /* 0x000ea80000300a00 */
[----:B------:R-:W2:Y:S01]  /*191a0*/  LDL.LU.64 R12, [R1+0x20c0] ;  /* 0x0020c000010c7983 */ /* 0x000ea20000300a00 */
[----:B------:R-:W-:-:S03]  /*191b0*/  MOV R17, R28 ;  /* 0x0000001c00117202 */ /* 0x000fc60000000f00 */
[----:B------:R-:W-:Y:S01]  /*191c0*/  STL.64 [R1+0x40], R24 ;  /* 0x0000401801007387 */ /* 0x000fe20000100a00 */
[----:B------:R-:W-:Y:S01]  /*191d0*/  IMAD.MOV.U32 R29, RZ, RZ, R27 ;  /* 0x000000ffff1d7224 */ /* 0x000fe200078e001b */
[----:B------:R-:W-:Y:S02]  /*191e0*/  MOV R27, R0 ;  /* 0x00000000001b7202 */ /* 0x000fe40000000f00 */
[----:B------:R0:W-:Y:S02]  /*191f0*/  STL [R1+0x48], R26 ;  /* 0x0000481a01007387 */ /* 0x0001e40000100800 */
[----:B0-----:R-:W-:Y:S01]  /*19200*/  MOV R26, R2 ;  /* 0x00000002001a7202 */ /* 0x001fe20000000f00 */
[----:B--2---:R-:W-:Y:S01]  /*19210*/  HMMA.16816.F32 R8, R4, R10, R12 ;  /* 0x0000000a0408723c */ /* 0x004fe2000000180c */
[----:B------:R-:W2:Y:S04]  /*19220*/  LDL.LU.64 R14, [R1+0x20b8] ;  /* 0x0020b800010e7983 */ /* 0x000ea80000300a00 */
[----:B------:R-:W4:-:S14]  /*19230*/  LDL.LU.64 R12, [R1+0x20b0] ;  /* 0x0020b000010c7983 */ /* 0x000f1c0000300a00 */
[----:B------:R-:W-:Y:S01]  /*19240*/  MOV R2, R10 ;  /* 0x0000000a00027202 */ /* 0x000fe20000000f00 */
[----:B------:R-:W-:Y:S01]  /*19250*/  IMAD.MOV.U32 R0, RZ, RZ, R11 ;  /* 0x000000ffff007224 */ /* 0x000fe200078e000b */
[----:B------:R-:W-:Y:S01]  /*19260*/  MOV R28, R8 ;  /* 0x00000008001c7202 */ /* 0x000fe20000000f00 */
[----:B------:R-:W5:Y:S01]  /*19270*/  LDL.LU.64 R10, [R1+0x20a8] ;  /* 0x0020a800010a7983 */ /* 0x000f620000300a00 */
[----:B------:R-:W-:-:S03]  /*19280*/  MOV R3, R9 ;  /* 0x0000000900037202 */ /* 0x000fc60000000f00 */
[----:B------:R-:W5:Y:S02]  /*19290*/  LDL.LU.64 R8, [R1+0x20a0] ;  /* 0x0020a00001087983 */ /* 0x000f640000300a00 */
[----:B-----5:R-:W-:Y:S02]  /*192a0*/  HMMA.16816.F32 R24, R4, R26, R8 ;  /* 0x0000001a0418723c */ /* 0x020fe40000001808 */
[----:B------:R-:W5:Y:S04]  /*192b0*/  LDL.LU.64 R10, [R1+0x2098] ;  /* 0x00209800010a7983 */ /* 0x000f680000300a00 */
[----:B------:R-:W2:Y:S01]  /*192c0*/  LDL.LU.64 R8, [R1+0x2090] ;  /* 0x0020900001087983 */ /* 0x000ea20000300a00 */
[----:B-----5:R-:W-:Y:S02]  /*192d0*/  MOV R6, R10 ;  /* 0x0000000a00067202 */ /* 0x020fe40000000f00 */
[----:B--2---:R-:W-:-:S02]  /*192e0*/  MOV R4, R8 ;  /* 0x0000000800047202 */ /* 0x004fc40000000f00 */
[----:B------:R-:W2:Y:S01]  /*192f0*/  LDL.LU R8, [R1+0x208c] ;  /* 0x00208c0001087983 */ /* 0x000ea20000300800 */
[----:B------:R-:W-:Y:S02]  /*19300*/  MOV R5, R9 ;  /* 0x0000000900057202 */ /* 0x000fe40000000f00 */
[----:B------:R-:W-:Y:S01]  /*19310*/  MOV R7, R11 ;  /* 0x0000000b00077202 */ /* 0x000fe20000000f00 */
[----:B------:R-:W2:Y:S04]  /*19320*/  LDL.LU R9, [R1+0x2088] ;  /* 0x0020880001097983 */ /* 0x000ea80000300800 */
[----:B------:R-:W2:Y:S04]  /*19330*/  LDL.LU R10, [R1+0x2084] ;  /* 0x00208400010a7983 */ /* 0x000ea80000300800 */
[----:B------:R-:W2:Y:S04]  /*19340*/  LDL.LU R11, [R1+0x2080] ;  /* 0x00208000010b7983 */ /* 0x000ea80000300800 */
[----:B------:R0:W-:Y:S04]  /*19350*/  STL [R1+0x2000], R24 ;  /* 0x0020001801007387 */ /* 0x0001e80000100800 */
[----:B------:R-:W-:Y:S04]  /*19360*/  STL [R1+0x1ffc], R25 ;  /* 0x001ffc1901007387 */ /* 0x000fe80000100800 */
[----:B------:R1:W-:Y:S01]  /*19370*/  STL [R1+0x1ff8], R26 ;  /* 0x001ff81a01007387 */ /* 0x0003e20000100800 */
[----:B----4-:R-:W-:-:S03]  /*19380*/  MOV R21, R12 ;  /* 0x0000000c00157202 */ /* 0x010fc60000000f00 */
[----:B------:R4:W-:Y:S01]  /*19390*/  STL [R1+0x1ff4], R27 ;  /* 0x001ff41b01007387 */ /* 0x0009e20000100800 */
[----:B------:R-:W-:-:S03]  /*193a0*/  MOV R20, R13 ;  /* 0x0000000d00147202 */ /* 0x000fc60000000f00 */
[----:B0-----:R-:W5:Y:S01]  /*193b0*/  LDL.LU R24, [R1+0x50] ;  /* 0x0000500001187983 */ /* 0x001f620000300800 */
[----:B-1----:R-:W-:-:S03]  /*193c0*/  MOV R26, R15 ;  /* 0x0000000f001a7202 */ /* 0x002fc60000000f00 */
[----:B------:R-:W5:Y:S01]  /*193d0*/  LDL.LU R25, [R1+0x54] ;  /* 0x0000540001197983 */ /* 0x000f620000300800 */
[----:B----4-:R-:W-:-:S03]  /*193e0*/  IMAD.MOV.U32 R27, RZ, RZ, R14 ;  /* 0x000000ffff1b7224 */ /* 0x010fc600078e000e */
[----:B------:R-:W3:Y:S01]  /*193f0*/  LDL.LU.64 R14, [R1+0x2078] ;  /* 0x00207800010e7983 */ /* 0x000ee20000300a00 */
[----:B--2---:R-:W-:Y:S03]  /*19400*/  HMMA.16816.F32 R4, R8, R12, R4 ;  /* 0x0000000c0804723c */ /* 0x004fe60000001804 */
[----:B------:R-:W3:-:S15]  /*19410*/  LDL.LU.64 R12, [R1+0x2070] ;  /* 0x00207000010c7983 */ /* 0x000ede0000300a00 */
[----:B------:R-:W-:Y:S01]  /*19420*/  NOP ;  /* 0x0000000000007918 */ /* 0x000fe20000000000 */
[----:B------:R0:W-:Y:S04]  /*19430*/  STL [R1+0x200c], R4 ;  /* 0x00200c0401007387 */ /* 0x0001e80000100800 */
[----:B------:R1:W-:Y:S01]  /*19440*/  STL [R1+0x2008], R5 ;  /* 0x0020080501007387 */ /* 0x0003e20000100800 */
[----:B0-----:R-:W-:Y:S02]  /*19450*/  MOV R4, R21 ;  /* 0x0000001500047202 */ /* 0x001fe40000000f00 */
[----:B-1----:R-:W-:Y:S01]  /*19460*/  MOV R5, R20 ;  /* 0x0000001400057202 */ /* 0x002fe20000000f00 */
[----:B------:R-:W-:Y:S04]  /*19470*/  STL [R1+0x2004], R6 ;  /* 0x0020040601007387 */ /* 0x000fe80000100800 */
[----:B------:R3:W-:Y:S02]  /*19480*/  STL [R1+0x1ff0], R7 ;  /* 0x001ff00701007387 */ /* 0x0007e40000100800 */
[----:B---3--:R-:W-:Y:S02]  /*19490*/  HMMA.16816.F32 R4, R12, R4, R16 ;  /* 0x000000040c04723c */ /* 0x008fe40000001810 */
[----:B------:R-:W2:-:S15]  /*194a0*/  LDL.LU.64 R16, [R1+0x2068] ;  /* 0x0020680001107983 */ /* 0x000e9e0000300a00 */
[----:B------:R-:W-:Y:S02]  /*194b0*/  NOP ;  /* 0x0000000000007918 */ /* 0x000fe40000000000 */
[----:B------:R-:W-:Y:S01]  /*194c0*/  MOV R20, R4 ;  /* 0x0000000400147202 */ /* 0x000fe20000000f00 */
[----:B------:R-:W-:-:S05]  /*194d0*/  IMAD.MOV.U32 R21, RZ, RZ, R5 ;  /* 0x000000ffff157224 */ /* 0x000fca00078e0005 */
[----:B------:R2:W-:Y:S02]  /*194e0*/  STL.64 [R1+0x2040], R20 ;  /* 0x0020401401007387 */ /* 0x0005e40000100a00 */
[----:B--2---:R-:W-:Y:S02]  /*194f0*/  MOV R20, R16 ;  /* 0x0000001000147202 */ /* 0x004fe40000000f00 */
[----:B------:R-:W2:Y:S04]  /*19500*/  LDL.LU R16, [R1+0x2060] ;  /* 0x0020600001107983 */ /* 0x000ea80000300800 */
[----:B------:R-:W3:Y:S01]  /*19510*/  LDL.LU R21, [R1+0x64] ;  /* 0x0000640001157983 */ /* 0x000ee20000300800 */
[----:B------:R-:W-:Y:S02]  /*19520*/  MOV R19, R6 ;  /* 0x0000000600137202 */ /* 0x000fe40000000f00 */
[----:B------:R-:W-:Y:S01]  /*19530*/  MOV R18, R7 ;  /* 0x0000000700127202 */ /* 0x000fe20000000f00 */
[----:B------:R-:W-:Y:S04]  /*19540*/  STL.64 [R1+0x2050], R22 ;  /* 0x0020501601007387 */ /* 0x000fe80000100a00 */
[----:B---3--:R0:W-:Y:S04]  /*19550*/  STL.64 [R1+0x2048], R20 ;  /* 0x0020481401007387 */ /* 0x0081e80000100a00 */
[----:B0-----:R-:W5:Y:S04]  /*19560*/  LDL.LU R20, [R1+0xc0] ;  /* 0x0000c00001147983 */ /* 0x001f680000300800 */
[----:B------:R-:W5:Y:S04]  /*19570*/  LDL.LU R21, [R1+0xc4] ;  /* 0x0000c40001157983 */ /* 0x000f680000300800 */
[----:B------:R-:W-:Y:S04]  /*19580*/  STL.64 [R1+0x2038], R18 ;  /* 0x0020381201007387 */ /* 0x000fe80000100a00 */
[----:B--2---:R0:W-:Y:S04]  /*19590*/  STL.64 [R1+0x2030], R16 ;  /* 0x0020301001007387 */ /* 0x0041e80000100a00 */
[----:B0-----:R-:W2:Y:S04]  /*195a0*/  LDL R16, [R1+0x80] ;  /* 0x0000800001107983 */ /* 0x001ea80000100800 */
[----:B------:R-:W2:Y:S04]  /*195b0*/  LDL R17, [R1+0x84] ;  /* 0x0000840001117983 */ /* 0x000ea80000100800 */
[----:B--2---:R0:W-:Y:S04]  /*195c0*/  STL.64 [R1+0x2058], R16 ;  /* 0x0020581001007387 */ /* 0x0041e80000100a00 */
[----:B0-----:R-:W2:Y:S04]  /*195d0*/  LDL.LU R16, [R1+0x30] ;  /* 0x0000300001107983 */ /* 0x001ea80000300800 */
[----:B------:R-:W2:Y:S04]  /*195e0*/  LDL.LU R17, [R1+0x34] ;  /* 0x0000340001117983 */ /* 0x000ea80000300800 */
[----:B------:R-:W2:Y:S04]  /*195f0*/  LDL.LU R18, [R1+0x38] ;  /* 0x0000380001127983 */ /* 0x000ea80000300800 */
[----:B------:R-:W2:Y:S01]  /*19600*/  LDL.LU R19, [R1+0x3c] ;  /* 0x00003c0001137983 */ /* 0x000ea20000300800 */
[----:B-----5:R-:W-:-:S15]  /*19610*/  HMMA.16816.F32 R4, R8, R20, R24 ;  /* 0x000000140804723c */ /* 0x020fde0000001818 */
[----:B------:R-:W-:-:S04]  /*19620*/  NOP ;  /* 0x0000000000007918 */ /* 0x000fc80000000000 */
[----:B------:R-:W-:Y:S01]  /*19630*/  IMAD.MOV.U32 R27, RZ, RZ, R6 ;  /* 0x000000ffff1b7224 */ /* 0x000fe200078e0006 */
[----:B------:R-:W-:Y:S02]  /*19640*/  MOV R25, R4 ;  /* 0x0000000400197202 */ /* 0x000fe40000000f00 */
[----:B------:R-:W-:Y:S01]  /*19650*/  MOV R26, R5 ;  /* 0x00000005001a7202 */ /* 0x000fe20000000f00 */
[----:B--2---:R-:W-:Y:S01]  /*19660*/  HMMA.16816.F32 R20, R12, R20, R16 ;  /* 0x000000140c14723c */ /* 0x004fe20000001810 */
[----:B------:R-:W2:-:S15]  /*19670*/  LDL.LU.64 R16, [R1+0x2058] ;  /* 0x0020580001107983 */ /* 0x000e9e0000300a00 */
[----:B------:R-:W-:-:S03]  /*19680*/  NOP ;  /* 0x0000000000007918 */ /* 0x000fc60000000000 */
[----:B------:R-:W-:Y:S02]  /*19690*/  MOV R6, R22 ;  /* 0x0000001600067202 */ /* 0x000fe40000000f00 */
[----:B------:R-:W-:Y:S02]  /*196a0*/  MOV R24, R23 ;  /* 0x0000001700187202 */ /* 0x000fe40000000f00 */
[----:B------:R-:W-:Y:S01]  /*196b0*/  MOV R4, R20 ;  /* 0x0000001400047202 */ /* 0x000fe20000000f00 */
[----:B------:R-:W2:Y:S01]  /*196c0*/  LDL.LU.64 R22, [R1+0x2050] ;  /* 0x0020500001167983 */ /* 0x000ea20000300a00 */
[----:B------:R-:W-:-:S03]  /*196d0*/  MOV R5, R21 ;  /* 0x0000001500057202 */ /* 0x000fc60000000f00 */
[----:B------:R-:W2:Y:S04]  /*196e0*/  LDL.LU.64 R20, [R1+0x2048] ;  /* 0x0020480001147983 */ /* 0x000ea80000300a00 */
[----:B------:R-:W-:Y:S04]  /*196f0*/  STL.64 [R1+0x2028], R14 ;  /* 0x0020280e01007387 */ /* 0x000fe80000100a00 */
[----:B------:R0:W-:Y:S04]  /*19700*/  STL.64 [R1+0x2020], R12 ;  /* 0x0020200c01007387 */ /* 0x0001e80000100a00 */
[----:B0-----:R-:W3:Y:S04]  /*19710*/  LDL.LU R12, [R1+0x40] ;  /* 0x00004000010c7983 */ /* 0x001ee80000300800 */
[----:B------:R-:W3:Y:S01]  /*19720*/  LDL.LU R13, [R1+0x44] ;  /* 0x00004400010d7983 */ /* 0x000ee20000300800 */
[----:B------:R-:W-:-:S03]  /*19730*/  MOV R15, R29 ;  /* 0x0000001d000f7202 */ /* 0x000fc60000000f00 */
[----:B------:R-:W3:Y:S04]  /*19740*/  LDL.LU R14, [R1+0x48] ;  /* 0x00004800010e7983 */ /* 0x000ee80000300800 */
[----:B------:R-:W-:Y:S04]  /*19750*/  STL.64 [R1+0x2018], R6 ;  /* 0x0020180601007387 */ /* 0x000fe80000100a00 */
[----:B------:R0:W-:Y:S02]  /*19760*/  STL.64 [R1+0x2010], R4 ;  /* 0x0020100401007387 */ /* 0x0001e40000100a00 */
[----:B0-----:R-:W-:Y:S01]  /*19770*/  IMAD.MOV.U32 R4, RZ, RZ, R28 ;  /* 0x000000ffff047224 */ /* 0x001fe200078e001c */
[----:B--2---:R-:W-:Y:S01]  /*19780*/  HMMA.16816.F32 R16, R8, R16, R20 ;  /* 0x000000100810723c */ /* 0x004fe20000001814 */
[----:B------:R-:W2:-:S15]  /*19790*/  LDL.LU.64 R20, [R1+0x2040] ;  /* 0x0020400001147983 */ /* 0x000e9e0000300a00 */
[----:B------:R-:W-:-:S03]  /*197a0*/  NOP ;  /* 0x0000000000007918 */ /* 0x000fc60000000000 */
[----:B------:R-:W-:Y:S01]  /*197b0*/  IMAD.MOV.U32 R29, RZ, RZ, R18 ;  /* 0x000000ffff1d7224 */ /* 0x000fe200078e0012 */
[----:B------:R-:W-:Y:S02]  /*197c0*/  MOV R28, R19 ;  /* 0x00000013001c7202 */ /* 0x000fe40000000f00 */
[----:B------:R-:W-:Y:S01]  /*197d0*/  MOV R22, R16 ;  /* 0x0000001000167202 */ /* 0x000fe20000000f00 */
[----:B------:R-:W4:Y:S01]  /*197e0*/  LDL.LU.64 R18, [R1+0x2038] ;  /* 0x0020380001127983 */ /* 0x000f220000300a00 */
[----:B------:R-:W-:-:S03]  /*197f0*/  MOV R23, R17 ;  /* 0x0000001100177202 */ /* 0x000fc60000000f00 */
[----:B------:R-:W3:Y:S02]  /*19800*/  LDL.LU.64 R16, [R1+0x2030] ;  /* 0x0020300001107983 */ /* 0x000ee40000300a00 */
[----:B---3--:R-:W-:Y:S02]  /*19810*/  HMMA.16816.F32 R8, R8, R16, R12 ;  /* 0x000000100808723c */ /* 0x008fe4000000180c */
[----:B------:R-:W3:Y:S04]  /*19820*/  LDL.LU.64 R14, [R1+0x2028] ;  /* 0x00202800010e7983 */ /* 0x000ee80000300a00 */
[----:B------:R-:W3:-:S13]  /*19830*/  LDL.LU.64 R12, [R1+0x2020] ;  /* 0x00202000010c7983 */ /* 0x000eda0000300a00 */
[----:B------:R-:W-:Y:S04]  /*19840*/  STL.64 [R1+0x1fa0], R10 ;  /* 0x001fa00a01007387 */ /* 0x000fe80000100a00 */
[----:B------:R0:W-:Y:S04]  /*19850*/  STL.64 [R1+0x1f98], R8 ;  /* 0x001f980801007387 */ /* 0x0001e80000100a00 */
[----:B0-----:R-:W3:Y:S01]  /*19860*/  LDL.LU.64 R8, [R1+0x80] ;  /* 0x0000800001087983 */ /* 0x001ee20000300a00 */
[----:B------:R-:W-:Y:S02]  /*19870*/  MOV R5, R3 ;  /* 0x0000000300057202 */ /* 0x000fe40000000f00 */
[----:B------:R-:W-:Y:S01]  /*19880*/  MOV R6, R2 ;  /* 0x0000000200067202 */ /* 0x000fe20000000f00 */
[----:B------:R-:W5:Y:S01]  /*19890*/  LDL.LU.64 R10, [R1+0x88] ;  /* 0x00008800010a7983 */ /* 0x000f620000300a00 */
[----:B------:R-:W-:-:S07]  /*198a0*/  MOV R7, R0 ;  /* 0x0000000000077202 */ /* 0x000fce0000000f00 */
[----:B---3--:R-:W-:-:S15]  /*198b0*/  HMMA.16816.F32 R4, R12, R8, R4 ;  /* 0x000000080c04723c */ /* 0x008fde0000001804 */
[----:B------:R-:W-:-:S04]  /*198c0*/  NOP ;  /* 0x0000000000007918 */ /* 0x000fc80000000000 */
[----:B------:R-:W-:Y:S01]  /*198d0*/  MOV R2, R6 ;  /* 0x0000000600027202 */ /* 0x000fe20000000f00 */
[----:B------:R0:W-:Y:S01]  /*198e0*/  STL [R1+0x50], R4 ;  /* 0x0000500401007387 */ /* 0x0001e20000100800 */
[----:B------:R-:W-:Y:S02]  /*198f0*/  MOV R0, R7 ;  /* 0x0000000700007202 */ /* 0x000fe40000000f00 */
[----:B------:R-:W-:Y:S01]  /*19900*/  MOV R3, R5 ;  /* 0x0000000500037202 */ /* 0x000fe20000000f00 */
[----:B------:R-:W3:Y:S04]  /*19910*/  LDL.LU.64 R6, [R1+0x2018] ;  /* 0x0020180001067983 */ /* 0x000ee80000300a00 */
[----:B0-----:R-:W2:Y:S04]  /*19920*/  LDL.LU.64 R4, [R1+0x2010] ;  /* 0x0020100001047983 */ /* 0x001ea80000300a00 */
[----:B-----5:R0:W-:Y:S02]  /*19930*/  STL.64 [R1+0x1fa8], R10 ;  /* 0x001fa80a01007387 */ /* 0x0201e40000100a00 */
[----:B0-----:R-:W-:-:S02]  /*19940*/  MOV R11, R24 ;  /* 0x00000018000b7202 */ /* 0x001fc40000000f00 */
[----:B---3--:R-:W-:Y:S02]  /*19950*/  MOV R10, R6 ;  /* 0x00000006000a7202 */ /* 0x008fe40000000f00 */
[----:B--2---:R-:W-:Y:S01]  /*19960*/  MOV R8, R4 ;  /* 0x0000000400087202 */ /* 0x004fe20000000f00 */
[----:B------:R-:W-:Y:S01]  /*19970*/  IMAD.MOV.U32 R9, RZ, RZ, R5 ;  /* 0x000000ffff097224 */ /* 0x000fe200078e0005 */
[----:B------:R-:W2:Y:S04]  /*19980*/  LDL.LU R4, [R1+0x200c] ;  /* 0x00200c0001047983 */ /* 0x000ea80000300800 */
[----:B------:R-:W2:Y:S04]  /*19990*/  LDL.LU R5, [R1+0x2008] ;  /* 0x0020080001057983 */ /* 0x000ea80000300800 */
[----:B------:R-:W2:Y:S04]  /*199a0*/  LDL.LU R6, [R1+0x2004] ;  /* 0x0020040001067983 */ /* 0x000ea80000300800 */
[----:B------:R-:W3:Y:S04]  /*199b0*/  LDL.LU R24, [R1+0x2000] ;  /* 0x0020000001187983 */ /* 0x000ee80000300800 */
[----:B------:R0:W-:Y:S04]  /*199c0*/  STL.64 [R1+0x1fb8], R10 ;  /* 0x001fb80a01007387 */ /* 0x0001e80000100a00 */
[----:B------:R1:W-:Y:S01]  /*199d0*/  STL.64 [R1+0x1fb0], R8 ;  /* 0x001fb00801007387 */ /* 0x0003e20000100a00 */
[----:B0-----:R-:W-:-:S02]  /*199e0*/  MOV R10, R27 ;  /* 0x0000001b000a7202 */ /* 0x001fc40000000f00 */
[----:B-1----:R-:W-:Y:S02]  /*199f0*/  MOV R8, R25 ;  /* 0x0000001900087202 */ /* 0x002fe40000000f00 */
[----:B------:R-:W3:Y:S01]  /*19a00*/  LDL.LU R25, [R1+0x1ffc] ;  /* 0x001ffc0001197983 */ /* 0x000ee20000300800 */
[----:B------:R-:W-:-:S03]  /*19a10*/  MOV R9, R26 ;  /* 0x0000001a00097202 */ /* 0x000fc60000000f00 */
[----:B------:R-:W3:Y:S04]  /*19a20*/  LDL.LU R26, [R1+0x1ff8] ;  /* 0x001ff800011a7983 */ /* 0x000ee80000300800 */
[----:B------:R-:W3:Y:S01]  /*19a30*/  LDL.LU R27, [R1+0x1ff4] ;  /* 0x001ff400011b7983 */ /* 0x000ee20000300800 */
[----:B------:R-:W-:-:S03]  /*19a40*/  IMAD.MOV.U32 R11, RZ, RZ, R7 ;  /* 0x000000ffff0b7224 */ /* 0x000fc600078e0007 */
[----:B------:R-:W2:Y:S04]  /*19a50*/  LDL.LU R7, [R1+0x1ff0] ;  /* 0x001ff00001077983 */ /* 0x000ea80000300800 */
[----:B------:R4:W-:Y:S04]  /*19a60*/  STL.64 [R1+0x1fc8], R10 ;  /* 0x001fc80a01007387 */ /* 0x0009e80000100a00 */
[----:B------:R0:W-:Y:S01]  /*19a70*/  STL.64 [R1+0x1fc0], R8 ;  /* 0x001fc00801007387 */ /* 0x0001e20000100a00 */
[----:B----4-:R-:W-:Y:S02]  /*19a80*/  MOV R10, R19 ;  /* 0x00000013000a7202 */ /* 0x010fe40000000f00 */
[----:B------:R-:W-:-:S02]  /*19a90*/  MOV R11, R18 ;  /* 0x00000012000b7202 */ /* 0x000fc40000000f00 */
[----:B0-----:R-:W-:Y:S02]  /*19aa0*/  MOV R8, R20 ;  /* 0x0000001400087202 */ /* 0x001fe40000000f00 */
[----:B------:R-:W4:Y:S01]  /*19ab0*/  LDL.LU R20, [R1+0x1fec] ;  /* 0x001fec0001147983 */ /* 0x000f220000300800 */
[----:B------:R-:W-:-:S03]  /*19ac0*/  MOV R9, R21 ;  /* 0x0000001500097202 */ /* 0x000fc60000000f00 */
[----:B------:R-:W4:Y:S04]  /*19ad0*/  LDL.LU R21, [R1+0x1fe8] ;  /* 0x001fe80001157983 */ /* 0x000f280000300800 */
[----:B------:R-:W2:Y:S01]  /*19ae0*/  LDL.LU.64 R18, [R1+0x1fe0] ;  /* 0x001fe00001127983 */ /* 0x000ea20000300a00 */
[----:B---3--:R-:W-:Y:S03]  /*19af0*/  HMMA.16816.F32 R24, R12, R16, R24 ;  /* 0x000000100c18723c */ /* 0x008fe60000001818 */
[----:B------:R-:W2:Y:S04]  /*19b00*/  LDL.LU.64 R16, [R1+0x1fd8] ;  /* 0x001fd80001107983 */ /* 0x000ea80000300a00 */
[----:B------:R-:W2:-:S12]  /*19b10*/  LDL.LU R14, [R1+0xa8] ;  /* 0x0000a800010e7983 */ /* 0x000e980000300800 */
[----:B------:R0:W-:Y:S04]  /*19b20*/  STL.64 [R1+0x40], R24 ;  /* 0x0000401801007387 */ /* 0x0001e80000100a00 */
[----:B------:R1:W-:Y:S04]  /*19b30*/  STL.64 [R1+0x48], R26 ;  /* 0x0000481a01007387 */ /* 0x0003e80000100a00 */
[----:B------:R-:W2:Y:S01]  /*19b40*/  LDL.LU R15, [R1+0xac] ;  /* 0x0000ac00010f7983 */ /* 0x000ea20000300800 */
[----:B0-----:R-:W-:Y:S01]  /*19b50*/  MOV R24, R22 ;  /* 0x0000001600187202 */ /* 0x001fe20000000f00 */
[----:B------:R-:W-:-:S02]  /*19b60*/  IMAD.MOV.U32 R25, RZ, RZ, R23 ;  /* 0x000000ffff197224 */ /* 0x000fc400078e0017 */
[----:B------:R-:W4:Y:S04]  /*19b70*/  LDL.LU R22, [R1+0x1fd4] ;  /* 0x001fd40001167983 */ /* 0x000f280000300800 */
[----:B------:R-:W4:Y:S01]  /*19b80*/  LDL.LU R23, [R1+0x1fd0] ;  /* 0x001fd00001177983 */ /* 0x000f220000300800 */
[----:B-1----:R-:W-:Y:S02]  /*19b90*/  MOV R27, R28 ;  /* 0x0000001c001b7202 */ /* 0x002fe40000000f00 */
[----:B------:R-:W-:Y:S01]  /*19ba0*/  MOV R26, R29 ;  /* 0x0000001d001a7202 */ /* 0x000fe20000000f00 */
[-C--:B--2---:R-:W-:Y:S08]  /*19bb0*/  HMMA.16816.F32 R4, R16, R14.reuse, R4 ;  /* 0x0000000e1004723c */ /* 0x084ff00000001804 */
[----:B----4-:R-:W-:Y:S11]  /*19bc0*/  HMMA.16816.F32 R12, R20, R14, R8 ;  /* 0x0000000e140c723c */ /* 0x010ff60000001808 */
[----:B------:R-:W-:Y:S01]  /*19bd0*/  MOV R28, R5 ;  /* 0x00000005001c7202 */ /* 0x000fe20000000f00 */
[----:B------:R-:W-:Y:S01]  /*19be0*/  STL.64 [R1+0x10], R4 ;  /* 0x0000100401007387 */ /* 0x000fe20000100a00 */
[----:B------:R-:W-:-:S03]  /*19bf0*/  MOV R29, R4 ;  /* 0x00000004001d7202 */ /* 0x000fc60000000f00 */
[----:B------:R0:W-:Y:S04]  /*19c00*/  STL.64 [R1+0x18], R6 ;  /* 0x0000180601007387 */ /* 0x0001e80000100a00 */
[----:B0-----:R-:W2:Y:S04]  /*19c10*/  LDL.LU R6, [R1+0xc8] ;  /* 0x0000c80001067983 */ /* 0x001ea80000300800 */
[----:B------:R-:W2:Y:S04]  /*19c20*/  LDL.LU R7, [R1+0xcc] ;  /* 0x0000cc0001077983 */ /* 0x000ea80000300800 */
[----:B------:R-:W-:Y:S04]  /*19c30*/  STL [R1+0x1f94], R28 ;  /* 0x001f941c01007387 */ /* 0x000fe80000100800 */
[----:B------:R-:W-:Y:S04]  /*19c40*/  STL [R1+0x1f90], R29 ;  /* 0x001f901d01007387 */ /* 0x000fe80000100800 */
[----:B------:R-:W2:Y:S04]  /*19c50*/  LDL.LU.64 R10, [R1+0x1fc8] ;  /* 0x001fc800010a7983 */ /* 0x000ea80000300a00 */
[----:B------:R-:W2:Y:S04]  /*19c60*/  LDL.LU.64 R8, [R1+0x1fc0] ;  /* 0x001fc00001087983 */ /* 0x000ea80000300a00 */
[----:B------:R0:W-:Y:S04]  /*19c70*/  STL [R1+0x1f58], R15 ;  /* 0x001f580f01007387 */ /* 0x0001e80000100800 */
[----:B0-----:R-:W3:Y:S01]  /*19c80*/  LDL R15, [R1+0x18] ;  /* 0x00001800010f7983 */ /* 0x001ee20000100800 */
[----:B--2---:R-:W-:Y:S03]  /*19c90*/  HMMA.16816.F32 R8, R16, R6, R8 ;  /* 0x000000061008723c */ /* 0x004fe60000001808 */
[----:B---3--:R0:W-:Y:S04]  /*19ca0*/  STL.64 [R1+0x1f88], R14 ;  /* 0x001f880e01007387 */ /* 0x0081e80000100a00 */
[----:B------:R1:W-:Y:S01]  /*19cb0*/  STL.64 [R1+0x1f80], R12 ;  /* 0x001f800c01007387 */ /* 0x0003e20000100a00 */
[----:B0-----:R-:W-:Y:S01]  /*19cc0*/  IMAD.MOV.U32 R14, RZ, RZ, R2 ;  /* 0x000000ffff0e7224 */ /* 0x001fe200078e0002 */
[----:B------:R-:W-:-:S02]  /*19cd0*/  MOV R15, R0 ;  /* 0x00000000000f7202 */ /* 0x000fc40000000f00 */
[----:B-1----:R-:W2:Y:S01]  /*19ce0*/  LDL.LU R12, [R1+0x50] ;  /* 0x00005000010c7983 */ /* 0x002ea20000300800 */
[----:B------:R-:W-:-:S07]  /*19cf0*/  MOV R13, R3 ;  /* 0x00000003000d7202 */ /* 0x000fce0000000f00 */
[----:B------:R-:W-:Y:S01]  /*19d00*/  MOV R2, R10 ;  /* 0x0000000a00027202 */ /* 0x000fe20000000f00 */
[----:B------:R-:W-:Y:S01]  /*19d10*/  STL.64 [R1], R8 ;  /* 0x0000000801007387 */ /* 0x000fe20000100a00 */
[----:B------:R-:W-:Y:S02]  /*19d20*/  MOV R3, R8 ;  /* 0x0000000800037202 */ /* 0x000fe40000000f00 */
[----:B------:R-:W-:Y:S01]  /*19d30*/  MOV R0, R9 ;  /* 0x0000000900007202 */ /* 0x000fe20000000f00 */
[----:B------:R0:W-:Y:S04]  /*19d40*/  STL.64 [R1+0x8], R10 ;  /* 0x0000080a01007387 */ /* 0x0001e80000100a00 */
[----:B0-----:R-:W3:Y:S04]  /*19d50*/  LDL.LU.64 R10, [R1+0x1fb8] ;  /* 0x001fb800010a7983 */ /* 0x001ee80000300a00 */
[----:B------:R-:W3:Y:S02]  /*19d60*/  LDL.LU.64 R8, [R1+0x1fb0] ;  /* 0x001fb00001087983 */ /* 0x000ee40000300a00 */
[----:B---3--:R-:W-:Y:S02]  /*19d70*/  HMMA.16816.F32 R4, R20, R6, R8 ;  /* 0x000000061404723c */ /* 0x008fe40000001808 */
[----:B------:R-:W3:-:S15]  /*19d80*/  LDL.LU.64 R10, [R1+0x1fa8] ;  /* 0x001fa800010a7983 */ /* 0x000ede0000300a00 */
[----:B------:R-:W-:Y:S02]  /*19d90*/  NOP ;  /* 0x0000000000007918 */ /* 0x000fe40000000000 */
[----:B------:R0:W-:Y:S04]  /*19da0*/  STL [R1+0x1f5c], R7 ;  /* 0x001f5c0701007387 */ /* 0x0001e80000100800 */
[----:B0-----:R-:W4:Y:S01]  /*19db0*/  LDL R7, [R1+0x1c] ;  /* 0x00001c0001077983 */ /* 0x001f220000100800 */
[C---:B---3--:R-:W-:Y:S01]  /*19dc0*/  HMMA.16816.F32 R24, R16.reuse, R10, R24 ;  /* 0x0000000a1018723c */ /* 0x048fe20000001818 */
[----:B------:R-:W-:Y:S01]  /*19dd0*/  MOV R28, R10 ;  /* 0x0000000a001c7202 */ /* 0x000fe20000000f00 */
[----:B------:R-:W-:Y:S02]  /*19de0*/  IMAD.MOV.U32 R29, RZ, RZ, R11 ;  /* 0x000000ffff1d7224 */ /* 0x000fe400078e000b */
[----:B------:R-:W3:Y:S04]  /*19df0*/  LDL.LU.64 R10, [R1+0x1fa0] ;  /* 0x001fa000010a7983 */ /* 0x000ee80000300a00 */
[----:B------:R-:W3:Y:S11]  /*19e00*/  LDL.LU.64 R8, [R1+0x1f98] ;  /* 0x001f980001087983 */ /* 0x000ef60000300a00 */
[----:B------:R0:W-:Y:S04]  /*19e10*/  STL.64 [R1+0x1f68], R26 ;  /* 0x001f681a01007387 */ /* 0x0001e80000100a00 */
[----:B------:R-:W-:Y:S04]  /*19e20*/  STL.64 [R1+0x1f60], R24 ;  /* 0x001f601801007387 */ /* 0x000fe80000100a00 */
[----:B0-----:R-:W3:Y:S04]  /*19e30*/  LDL.LU R26, [R1+0x98] ;  /* 0x00009800011a7983 */ /* 0x001ee80000300800 */
[----:B------:R-:W3:Y:S02]  /*19e40*/  LDL.LU R27, [R1+0x9c] ;  /* 0x00009c00011b7983 */ /* 0x000ee40000300800 */
[----:B---3--:R-:W-:Y:S01]  /*19e50*/  HMMA.16816.F32 R16, R16, R26, R8 ;  /* 0x0000001a1010723c */ /* 0x008fe20000001808 */
[----:B------:R-:W-:-:S02]  /*19e60*/  MOV R10, R28 ;  /* 0x0000001c000a7202 */ /* 0x000fc40000000f00 */
[----:B------:R-:W-:Y:S01]  /*19e70*/  MOV R11, R29 ;  /* 0x0000001d000b7202 */ /* 0x000fe20000000f00 */
[----:B------:R-:W3:Y:S04]  /*19e80*/  LDL.LU R28, [R1+0x1f94] ;  /* 0x001f9400011c7983 */ /* 0x000ee80000300800 */
[----:B------:R-:W5:Y:S02]  /*19e90*/  LDL.LU R29, [R1+0x1f90] ;  /* 0x001f9000011d7983 */ /* 0x000f640000300800 */
[----:B--2---:R-:W-:Y:S09]  /*19ea0*/  HMMA.16816.F32 R8, R20, R10, R12 ;  /* 0x0000000a1408723c */ /* 0x004ff2000000180c */
[----:B------:R4:W-:Y:S04]  /*19eb0*/  STL [R1+0x1f54], R17 ;  /* 0x001f541101007387 */ /* 0x0009e80000100800 */
[----:B------:R-:W-:Y:S04]  /*19ec0*/  STL [R1+0x1f50], R19 ;  /* 0x001f501301007387 */ /* 0x000fe80000100800 */
[----:B------:R-:W2:Y:S04]  /*19ed0*/  LDL.LU.64 R14, [R1+0x1f88] ;  /* 0x001f8800010e7983 */ /* 0x000ea80000300a00 */
[----:B------:R-:W2:Y:S01]  /*19ee0*/  LDL.LU.64 R12, [R1+0x1f80] ;  /* 0x001f8000010c7983 */ /* 0x000ea20000300a00 */
[----:B----4-:R-:W-:-:S03]  /*19ef0*/  FMUL R17, R7, UR9 ;  /* 0x0000000907117c20 */ /* 0x010fc60008400000 */
[----:B------:R-:W-:Y:S04]  /*19f00*/  STL.64 [R1+0x1f78], R10 ;  /* 0x001f780a01007387 */ /* 0x000fe80000100a00 */
[----:B------:R0:W-:Y:S01]  /*19f10*/  STL.64 [R1+0x1f70], R8 ;  /* 0x001f700801007387 */ /* 0x0001e20000100a00 */
[----:B------:R-:W-:-:S03]  /*19f20*/  FMUL R7, R2, UR9 ;  /* 0x0000000902077c20 */ /* 0x000fc60008400000 */
[----:B0-----:R-:W4:Y:S04]  /*19f30*/  LDL.LU R8, [R1+0x40] ;  /* 0x0000400001087983 */ /* 0x001f280000300800 */
[----:B------:R-:W4:Y:S04]  /*19f40*/  LDL.LU R9, [R1+0x44] ;  /* 0x0000440001097983 */ /* 0x000f280000300800 */
[----:B------:R-:W4:Y:S04]  /*19f50*/  LDL.LU R10, [R1+0x48] ;  /* 0x00004800010a7983 */ /* 0x000f280000300800 */
[----:B------:R-:W4:Y:S04]  /*19f60*/  LDL.LU R11, [R1+0x4c] ;  /* 0x00004c00010b7983 */ /* 0x000f280000300800 */
[----:B------:R0:W-:Y:S01]  /*19f70*/  STL [R1+0x24], R17 ;  /* 0x0000241101007387 */ /* 0x0001e20000100800 */
[----:B--2---:R-:W-:-:S03]  /*19f80*/  FMUL R2, R12, UR9 ;  /* 0x000000090c027c20 */ /* 0x004fc60008400000 */
[----:B------:R1:W-:Y:S01]  /*19f90*/  STL [R1+0x1f2c], R12 ;  /* 0x001f2c0c01007387 */ /* 0x0003e20000100800 */
[----:B0-----:R-:W-:-:S03]  /*19fa0*/  FMUL R17, R13, UR9 ;  /* 0x000000090d117c20 */ /* 0x001fc60008400000 */
[----:B-1----:R-:W2:Y:S04]  /*19fb0*/  LDL.LU R12, [R1+0xc] ;  /* 0x00000c00010c7983 */ /* 0x002ea80000300800 */
[----:B------:R0:W-:Y:S04]  /*19fc0*/  STL [R1+0x1f34], R13 ;  /* 0x001f340d01007387 */ /* 0x0001e80000100800 */
[----:B0-----:R-:W2:Y:S01]  /*19fd0*/  LDL.LU R13, [R1+0x24] ;  /* 0x00002400010d7983 */ /* 0x001ea20000300800 */
[----:B-----5:R-:W-:Y:S01]  /*19fe0*/  FMUL R29, R29, UR9 ;  /* 0x000000091d1d7c20 */ /* 0x020fe20008400000 */
[----:B---3--:R-:W-:Y:S01]  /*19ff0*/  FMUL R28, R28, UR9 ;  /* 0x000000091c1c7c20 */ /* 0x008fe20008400000 */
[----:B------:R-:W-:Y:S01]  /*1a000*/  FMUL R3, R3, UR9 ;  /* 0x0000000903037c20 */ /* 0x000fe20008400000 */
[----:B------:R-:W-:Y:S01]  /*1a010*/  FMUL R15, R15, UR9 ;  /* 0x000000090f0f7c20 */ /* 0x000fe20008400000 */
[----:B------:R0:W-:Y:S01]  /*1a020*/  STL [R1+0x1f38], R4 ;  /* 0x001f380401007387 */ /* 0x0001e20000100800 */
[----:B----4-:R-:W-:Y:S03]  /*1a030*/  HMMA.16816.F32 R20, R20, R26, R8 ;  /* 0x0000001a1414723c */ /* 0x010fe60000001808 */
[----:B------:R-:W3:Y:S01]  /*1a040*/  LDL.LU.64 R10, [R1+0x1f78] ;  /* 0x001f7800010a7983 */ /* 0x000ee20000300a00 */
[----:B------:R-:W-:-:S03]  /*1a050*/  FMNMX3 R3, R29, R28, R3, !PT ;  /* 0x0000001c1d037276 */ /* 0x000fc60007800003 */
[----:B------:R-:W4:Y:S04]  /*1a060*/  LDL.LU.64 R8, [R1+0x1f70] ;  /* 0x001f700001087983 */ /* 0x000f280000300a00 */
[----:B------:R-:W5:Y:S04]  /*1a070*/  LDL.LU.64 R26, [R1+0x1f68] ;  /* 0x001f6800011a7983 */ /* 0x000f680000300a00 */
[----:B------:R-:W3:Y:S01]  /*1a080*/  LDL.LU.64 R24, [R1+0x1f60] ;  /* 0x001f600001187983 */ /* 0x000ee20000300a00 */
[----:B--2---:R-:W-:-:S03]  /*1a090*/  FMNMX3 R28, R15, R13, R7, !PT ;  /* 0x0000000d0f1c7276 */ /* 0x004fc60007800007 */
[----:B------:R-:W2:Y:S04]  /*1a0a0*/  LDL.LU R7, [R1+0x1f5c] ;  /* 0x001f5c0001077983 */ /* 0x000ea80000300800 */
[----:B------:R-:W2:Y:S01]  /*1a0b0*/  LDL.LU R15, [R1+0x1f58] ;  /* 0x001f5800010f7983 */ /* 0x000ea20000300800 */
[----:B------:R-:W-:-:S05]  /*1a0c0*/  FMUL R19, R4, UR9 ;  /* 0x0000000904137c20 */ /* 0x000fca0008400000 */
[----:B------:R-:W-:Y:S01]  /*1a0d0*/  FMNMX3 R13, R2, R17, R19, !PT ;  /* 0x00000011020d7276 */ /* 0x000fe20007800013 */
[----:B------:R-:W-:Y:S01]  /*1a0e0*/  FMUL R19, R12, UR9 ;  /* 0x000000090c137c20 */ /* 0x000fe20008400000 */
[----:B-----5:R-:W-:Y:S01]  /*1a0f0*/  FMUL R17, R26, UR9 ;  /* 0x000000091a117c20 */ /* 0x020fe20008400000 */
[----:B---3--:R-:W-:Y:S04]  /*1a100*/  STL [R1+0x1f3c], R24 ;  /* 0x001f3c1801007387 */ /* 0x008fe80000100800 */
[----:B------:R-:W-:Y:S01]  /*1a110*/  FMNMX3 R28, R28, R19, R17, !PT ;  /* 0x000000131c1c7276 */ /* 0x000fe20007800011 */
[----:B------:R-:W-:Y:S04]  /*1a120*/  STL [R1+0x1f40], R26 ;  /* 0x001f401a01007387 */ /* 0x000fe80000100800 */
[----:B------:R1:W-:Y:S04]  /*1a130*/  STL [R1+0x1f44], R14 ;  /* 0x001f440e01007387 */ /* 0x0003e80000100800 */
[----:B--2---:R2:W-:Y:S04]  /*1a140*/  STL [R1+0x1f48], R15 ;  /* 0x001f480f01007387 */ /* 0x0045e80000100800 */
[----:B------:R3:W-:Y:S04]  /*1a150*/  STL [R1+0x1f4c], R6 ;  /* 0x001f4c0601007387 */ /* 0x0007e80000100800 */
[----:B------:R-:W5:Y:S04]  /*1a160*/  LDL.LU R17, [R1+0x1f54] ;  /* 0x001f540001117983 */ /* 0x000f680000300800 */
[----:B------:R-:W5:Y:S01]  /*1a170*/  LDL.LU R19, [R1+0x1f50] ;  /* 0x001f500001137983 */ /* 0x000f620000300800 */
[----:B------:R-:W-:Y:S01]  /*1a180*/  FMUL R2, R0, UR9 ;  /* 0x0000000900027c20 */ /* 0x000fe20008400000 */
[----:B------:R-:W-:Y:S01]  /*1a190*/  FMUL R0, R14, UR9 ;  /* 0x000000090e007c20 */ /* 0x000fe20008400000 */
[----:B0-----:R-:W-:-:S03]  /*1a1a0*/  FMUL R4, R24, UR9 ;  /* 0x0000000918047c20 */ /* 0x001fc60008400000 */
[----:B-1----:R-:W-:Y:S01]  /*1a1b0*/  MOV R14, R2 ;  /* 0x00000002000e7202 */ /* 0x002fe20000000f00 */
[----:B------:R-:W-:Y:S01]  /*1a1c0*/  FMUL R2, R15, UR9 ;  /* 0x000000090f027c20 */ /* 0x000fe20008400000 */
[----:B------:R-:W-:Y:S01]  /*1a1d0*/  FMUL R29, R6, UR9 ;  /* 0x00000009061d7c20 */ /* 0x000fe20008400000 */
[----:B--2---:R-:W-:Y:S01]  /*1a1e0*/  MOV R15, R4 ;  /* 0x00000004000f7202 */ /* 0x004fe20000000f00 */
[----:B------:R-:W-:Y:S01]  /*1a1f0*/  FMUL R24, R5, UR9 ;  /* 0x0000000905187c20 */ /* 0x000fe20008400000 */
[----:B----4-:R-:W-:Y:S01]  /*1a200*/  FMUL R26, R8, UR9 ;  /* 0x00000009081a7c20 */ /* 0x010fe20008400000 */
[----:B---3--:R-:W-:Y:S01]  /*1a210*/  MOV R6, R2 ;  /* 0x0000000200067202 */ /* 0x008fe20000000f00 */
[----:B------:R-:W-:Y:S01]  /*1a220*/  FMUL R2, R7, UR9 ;  /* 0x0000000907027c20 */ /* 0x000fe20008400000 */
[----:B------:R-:W-:Y:S02]  /*1a230*/  FMUL R4, R10, UR9 ;  /* 0x000000090a047c20 */ /* 0x000fe40008400000 */
[----:B------:R-:W-:-:S02]  /*1a240*/  FMNMX3 R0, R0, R6, R29, !PT ;  /* 0x0000000600007276 */ /* 0x000fc4000780001d */
[----:B------:R-:W-:Y:S01]  /*1a250*/  FMNMX3 R29, R3, R14, R15, !PT ;  /* 0x0000000e031d7276 */ /* 0x000fe2000780000f */
[----:B------:R-:W-:Y:S01]  /*1a260*/  FMUL R6, R9, UR9 ;  /* 0x0000000909067c20 */ /* 0x000fe20008400000 */
[----:B------:R-:W-:Y:S01]  /*1a270*/  FMNMX3 R3, R13, R24, R26, !PT ;  /* 0x000000180d037276 */ /* 0x000fe2000780001a */
[----:B------:R-:W-:Y:S01]  /*1a280*/  FMUL R13, R20, UR9 ;  /* 0x00000009140d7c20 */ /* 0x000fe20008400000 */
[----:B------:R-:W-:Y:S01]  /*1a290*/  FMUL R14, R27, UR9 ;  /* 0x000000091b0e7c20 */ /* 0x000fe20008400000 */
[----:B------:R-:W-:Y:S01]  /*1a2a0*/  FMUL R15, R18, UR9 ;  /* 0x00000009120f7c20 */ /* 0x000fe20008400000 */
[----:B------:R-:W-:Y:S01]  /*1a2b0*/  FMNMX3 R0, R0, R2, R4, !PT ;  /* 0x0000000200007276 */ /* 0x000fe20007800004 */
[----:B------:R-:W-:Y:S01]  /*1a2c0*/  FMUL R2, R11, UR9 ;  /* 0x000000090b027c20 */ /* 0x000fe20008400000 */
[----:B------:R-:W-:Y:S01]  /*1a2d0*/  FMUL R4, R22, UR9 ;  /* 0x0000000916047c20 */ /* 0x000fe20008400000 */
[----:B------:R-:W-:Y:S02]  /*1a2e0*/  FMNMX3 R3, R3, R6, R13, !PT ;  /* 0x0000000603037276 */ /* 0x000fe4000780000d */
[----:B------:R-:W-:-:S02]  /*1a2f0*/  FMNMX3 R28, R28, R14, R15, !PT ;  /* 0x0000000e1c1c7276 */ /* 0x000fc4000780000f */
[----:B------:R-:W-:Y:S01]  /*1a300*/  FMNMX3 R2, R0, R2, R4, !PT ;  /* 0x0000000200027276 */ /* 0x000fe20007800004 */
[----:B------:R-:W-:Y:S01]  /*1a310*/  FMUL R4, R21, UR9 ;  /* 0x0000000915047c20 */ /* 0x000fe20008400000 */
[----:B------:R-:W-:-:S04]  /*1a320*/  FMUL R24, R25, UR9 ;  /* 0x0000000919187c20 */ /* 0x000fc80008400000 */
[----:B------:R-:W-:Y:S01]  /*1a330*/  FMNMX R3, R4, R3, !PT ;  /* 0x0000000304037209 */ /* 0x000fe20007800000 */
[----:B------:R-:W-:Y:S01]  /*1a340*/  FMUL R26, R16, UR9 ;  /* 0x00000009101a7c20 */ /* 0x000fe20008400000 */
[----:B------:R-:W-:-:S04]  /*1a350*/  FMUL R0, R23, UR9 ;  /* 0x0000000917007c20 */ /* 0x000fc80008400000 */
[----:B------:R-:W-:Y:S01]  /*1a360*/  FMNMX3 R29, R29, R24, R26, !PT ;  /* 0x000000181d1d7276 */ /* 0x000fe2000780001a */
[----:B------:R-:W-:Y:S01]  /*1a370*/  SHFL.BFLY PT, R15, R3, 0x2, 0x1f ;  /* 0x0c401f00030f7f89 */ /* 0x000fe200000e0000 */
[----:B-----5:R-:W-:-:S05]  /*1a380*/  FMUL R6, R19, UR9 ;  /* 0x0000000913067c20 */ /* 0x020fca0008400000 */
[----:B------:R-:W-:-:S05]  /*1a390*/  FMNMX R28, R6, R28, !PT ;  /* 0x0000001c061c7209 */ /* 0x000fca0007800000 */
[----:B------:R-:W0:Y:S01]  /*1a3a0*/  SHFL.BFLY PT, R4, R28, 0x2, 0x1f ;  /* 0x0c401f001c047f89 */ /* 0x000e2200000e0000 */
[----:B------:R-:W-:Y:S01]  /*1a3b0*/  FMUL R13, R17, UR9 ;  /* 0x00000009110d7c20 */ /* 0x000fe20008400000 */
[----:B------:R-:W-:-:S04]  /*1a3c0*/  FMNMX R6, R0, R2, !PT ;  /* 0x0000000200067209 */ /* 0x000fc80007800000 */
[----:B------:R-:W-:Y:S01]  /*1a3d0*/  FMNMX R29, R13, R29, !PT ;  /* 0x0000001d0d1d7209 */ /* 0x000fe20007800000 */
[----:B------:R-:W1:Y:S04]  /*1a3e0*/  SHFL.BFLY PT, R14, R6, 0x2, 0x1f ;  /* 0x0c401f00060e7f89 */ /* 0x000e6800000e0000 */
[----:B------:R-:W2:Y:S01]  /*1a3f0*/  SHFL.BFLY PT, R0, R29, 0x2, 0x1f ;  /* 0x0c401f001d007f89 */ /* 0x000ea200000e0000 */
[----:B------:R-:W3:Y:S01]  /*1a400*/  S2R R2, SR_TID.X ;  /* 0x0000000000027919 */ /* 0x000ee20000002100 */
[----:B0-----:R-:W-:Y:S02]  /*1a410*/  FMNMX R13, R28, R4, !PT ;  /* 0x000000041c0d7209 */ /* 0x001fe40007800000 */
[----:B------:R-:W0:Y:S01]  /*1a420*/  S2R R4, SR_TID.X ;  /* 0x0000000000047919 */ /* 0x000e220000002100 */
[----:B-1----:R-:W-:-:S02]  /*1a430*/  FMNMX R28, R6, R14, !PT ;  /* 0x0000000e061c7209 */ /* 0x002fc40007800000 */
[----:B--2---:R-:W-:Y:S02]  /*1a440*/  FMNMX R0, R29, R0, !PT ;  /* 0x000000001d007209 */ /* 0x004fe40007800000 */
[----:B------:R-:W-:Y:S01]  /*1a450*/  FMNMX R29, R3, R15, !PT ;  /* 0x0000000f031d7209 */ /* 0x000fe20007800000 */
[----:B------:R-:W-:Y:S04]  /*1a460*/  SHFL.BFLY PT, R14, R13, 0x1, 0x1f ;  /* 0x0c201f000d0e7f89 */ /* 0x000fe800000e0000 */
[----:B------:R-:W1:Y:S04]  /*1a470*/  SHFL.BFLY PT, R6, R0, 0x1, 0x1f ;  /* 0x0c201f0000067f89 */ /* 0x000e6800000e0000 */
[----:B------:R-:W2:Y:S04]  /*1a480*/  SHFL.BFLY PT, R26, R29, 0x1, 0x1f ;  /* 0x0c201f001d1a7f89 */ /* 0x000ea800000e0000 */
[----:B------:R-:W4:Y:S01]  /*1a490*/  SHFL.BFLY PT, R24, R28, 0x1, 0x1f ;  /* 0x0c201f001c187f89 */ /* 0x000f2200000e0000 */
[----:B---3--:R-:W-:-:S02]  /*1a4a0*/  LOP3.LUT R2, R2, 0x1c, RZ, 0xc0, !PT ;  /* 0x0000001c02027812 */ /* 0x008fc400078ec0ff */
[----:B0-----:R-:W-:-:S04]  /*1a4b0*/  LOP3.LUT R4, R4, 0x7f, RZ, 0xc0, !PT ;  /* 0x0000007f04047812 */ /* 0x001fc800078ec0ff */
[----:B------:R-:W-:Y:S02]  /*1a4c0*/  SHF.R.U32.HI R3, RZ, 0x3, R4 ;  /* 0x00000003ff037819 */ /* 0x000fe40000011604 */
[----:B------:R-:W-:Y:S02]  /*1a4d0*/  LEA R15, R2, UR6, 0x2 ;  /* 0x00000006020f7c11 */ /* 0x000fe4000f8e10ff */
[----:B------:R-:W-:Y:S02]  /*1a4e0*/  LOP3.LUT R3, R3, 0xc, RZ, 0xc0, !PT ;  /* 0x0000000c03037812 */ /* 0x000fe400078ec0ff */
[----:B-1----:R-:W-:Y:S02]  /*1a4f0*/  FMNMX R0, R0, R6, !PT ;  /* 0x0000000600007209 */ /* 0x002fe40007800000 */
[----:B------:R-:W3:Y:S01]  /*1a500*/  LDL.LU R6, [R1+0x1f4c] ;  /* 0x001f4c0001067983 */ /* 0x000ee20000300800 */
[----:B------:R-:W-:Y:S01]  /*1a510*/  IMAD.IADD R3, R15, 0x1, R3 ;  /* 0x000000010f037824 */ /* 0x000fe200078e0203 */
[----:B------:R-:W-:-:S02]  /*1a520*/  LEA R4, R4, UR6, 0x2 ;  /* 0x0000000604047c11 */ /* 0x000fc4000f8e10ff */
[----:B------:R-:W5:Y:S01]  /*1a530*/  LDL.LU R15, [R1+0x1f48] ;  /* 0x001f4800010f7983 */ /* 0x000f620000300800 */
[----:B------:R-:W-:Y:S02]  /*1a540*/  FMNMX R13, R13, R14, !PT ;  /* 0x0000000e0d0d7209 */ /* 0x000fe40007800000 */
[----:B--2---:R-:W-:Y:S01]  /*1a550*/  FMNMX R29, R29, R26, !PT ;  /* 0x0000001a1d1d7209 */ /* 0x004fe20007800000 */
[----:B------:R-:W2:Y:S01]  /*1a560*/  LDL.LU R14, [R1+0x1f44] ;  /* 0x001f4400010e7983 */ /* 0x000ea20000300800 */
[----:B----4-:R-:W-:-:S03]  /*1a570*/  FMNMX R28, R28, R24, !PT ;  /* 0x000000181c1c7209 */ /* 0x010fc60007800000 */
[----:B------:R-:W4:Y:S04]  /*1a580*/  LDL.LU R26, [R1+0x1f40] ;  /* 0x001f4000011a7983 */ /* 0x000f280000300800 */
[----:B------:R-:W2:Y:S04]  /*1a590*/  LDL.LU R24, [R1+0x1f3c] ;  /* 0x001f3c0001187983 */ /* 0x000ea80000300800 */
[----:B------:R0:W-:Y:S04]  /*1a5a0*/  @!P0 STS [R3], R0 ;  /* 0x0000000003008388 */ /* 0x0001e80000000800 */
[----:B------:R1:W-:Y:S04]  /*1a5b0*/  @!P0 STS [R3+0x80], R13 ;  /* 0x0000800d03008388 */ /* 0x0003e80000000800 */
[----:B0-----:R-:W2:Y:S04]  /*1a5c0*/  LDL R0, [R1+0x564] ;  /* 0x0005640001007983 */ /* 0x001ea80000100800 */
[----:B------:R-:W3:Y:S04]  /*1a5d0*/  LDL.LU R4, [R1+0x1f38] ;  /* 0x001f380001047983 */ /* 0x000ee80000300800 */
[----:B-1----:R-:W3:Y:S04]  /*1a5e0*/  LDL.LU R13, [R1+0x1f34] ;  /* 0x001f3400010d7983 */ /* 0x002ee80000300800 */
[----:B------:R-:W-:Y:S04]  /*1a5f0*/  STL [R1+0x1f30], R23 ;  /* 0x001f301701007387 */ /* 0x000fe80000100800 */
[----:B------:R-:W-:Y:S04]  /*1a600*/  @!P0 STS [R3+0x100], R29 ;  /* 0x0001001d03008388 */ /* 0x000fe80000000800 */
[----:B------:R-:W-:Y:S04]  /*1a610*/  @!P0 STS [R3+0x180], R28 ;  /* 0x0001801c03008388 */ /* 0x000fe80000000800 */
[----:B------:R0:W-:Y:S04]  /*1a620*/  STL [R1+0x1f04], R3 ;  /* 0x001f040301007387 */ /* 0x0001e80000100800 */
[----:B0-----:R-:W3:Y:S01]  /*1a630*/  LDL.LU R3, [R1+0x10] ;  /* 0x0000100001037983 */ /* 0x001ee20000300800 */
[----:B------:R-:W0:Y:S02]  /*1a640*/  S2R R23, SR_TID.X ;  /* 0x0000000000177919 */ /* 0x000e240000002100 */
[----:B0-----:R-:W-:-:S04]  /*1a650*/  LOP3.LUT R23, R23, 0x7f, RZ, 0xc0, !PT ;  /* 0x0000007f17177812 */ /* 0x001fc800078ec0ff */
[----:B------:R-:W-:Y:S01]  /*1a660*/  LEA R23, R23, UR6, 0x2 ;  /* 0x0000000617177c11 */ /* 0x000fe2000f8e10ff */
[----:B------:R-:W-:Y:S06]  /*1a670*/  BAR.SYNC.DEFER_BLOCKING 0x0 ;  /* 0x0000000000007b1d */ /* 0x000fec0000010000 */
[----:B------:R-:W0:Y:S04]  /*1a680*/  LDS R28, [R23] ;  /* 0x00000000171c7984 */ /* 0x000e280000000800 */
[----:B0-----:R-:W0:Y:S02]  /*1a690*/  SHFL.BFLY PT, R29, R28, 0x2, 0x1f ;  /* 0x0c401f001c1d7f89 */ /* 0x001e2400000e0000 */
[----:B0-----:R-:W-:-:S05]  /*1a6a0*/  FMNMX R28, R28, R29, !PT ;  /* 0x0000001d1c1c7209 */ /* 0x001fca0007800000 */
[----:B------:R-:W0:Y:S02]  /*1a6b0*/  SHFL.BFLY PT, R29, R28, 0x1, 0x1f ;  /* 0x0c201f001c1d7f89 */ /* 0x000e2400000e0000 */
[----:B0-----:R-:W-:-:S05]  /*1a6c0*/  FMNMX R28, R28, R29, !PT ;  /* 0x0000001d1c1c7209 */ /* 0x001fca0007800000 */
[----:B------:R0:W-:Y:S01]  /*1a6d0*/  @!P0 STS [R23], R28 ;  /* 0x0000001c17008388 */ /* 0x0001e20000000800 */
[----:B------:R-:W-:Y:S01]  /*1a6e0*/  LEA R29, R2, UR6, 0x2 ;  /* 0x00000006021d7c11 */ /* 0x000fe2000f8e10ff */
[----:B------:R-:W-:Y:S06]  /*1a6f0*/  BAR.SYNC.DEFER_BLOCKING 0x0 ;  /* 0x0000000000007b1d */ /* 0x000fec0000010000 */
[----:B0-----:R-:W4:Y:S04]  /*1a700*/  LDL.LU R23, [R1+0x1f30] ;  /* 0x001f300001177983 */ /* 0x001f280000300800 */
[----:B------:R-:W2:Y:S04]  /*1a710*/  LDS R28, [R29] ;  /* 0x000000001d1c7984 */ /* 0x000ea80000000800 */
[----:B------:R-:W0:Y:S01]  /*1a720*/  LDS R29, [R29+0x80] ;  /* 0x000080001d1d7984 */ /* 0x000e220000000800 */
[----:B--2---:R-:W-:-:S05]  /*1a730*/  FMNMX R0, R28, R0, !PT ;  /* 0x000000001c007209 */ /* 0x004fca0007800000 */
[----:B------:R-:W-:Y:S01]  /*1a740*/  STL [R1+0x284], R0 ;  /* 0x0002840001007387 */ /* 0x000fe20000100800 */
[----:B---3--:R-:W-:-:S04]  /*1a750*/  FFMA R28, R3, UR9, -R0 ;  /* 0x00000009031c7c23 */ /* 0x008fc80008000800 */
[----:B------:R-:W-:Y:S02]  /*1a760*/  FMUL R3, R28, 1.4426950216293334961 ;  /* 0x3fb8aa3b1c037820 */ /* 0x000fe40000400000 */
[----:B------:R-:W2:Y:S04]  /*1a770*/  LDL.LU R28, [R1+0x14] ;  /* 0x00001400011c7983 */ /* 0x000ea80000300800 */
[----:B------:R-:W1:Y:S02]  /*1a780*/  MUFU.EX2 R3, R3 ;  /* 0x0000000300037308 */ /* 0x000e640000000800 */
[----:B-1----:R1:W-:Y:S01]  /*1a790*/  STL [R1+0x560], R3 ;  /* 0x0005600301007387 */ /* 0x0023e20000100800 */
[----:B--2---:R-:W-:-:S04]  /*1a7a0*/  FFMA R28, R28, UR9, -R0 ;  /* 0x000000091c1c7c23 */ /* 0x004fc80008000800 */
[----:B-1----:R-:W-:Y:S02]  /*1a7b0*/  FMUL R3, R28, 1.4426950216293334961 ;  /* 0x3fb8aa3b1c037820 */ /* 0x002fe40000400000 */
[----:B------:R-:W2:Y:S04]  /*1a7c0*/  LDL.LU R28, [R1] ;  /* 0x00000000011c7983 */ /* 0x000ea80000300800 */
[----:B------:R-:W1:Y:S02]  /*1a7d0*/  MUFU.EX2 R3, R3 ;  /* 0x0000000300037308 */ /* 0x000e640000000800 */
[----:B-1----:R1:W-:Y:S01]  /*1a7e0*/  STL [R1+0x55c], R3 ;  /* 0x00055c0301007387 */ /* 0x0023e20000100800 */
[----:B--2---:R-:W-:-:S04]  /*1a7f0*/  FFMA R28, R28, UR9, -R0 ;  /* 0x000000091c1c7c23 */ /* 0x004fc80008000800 */
[----:B-1----:R-:W-:Y:S02]  /*1a800*/  FMUL R3, R28, 1.4426950216293334961 ;  /* 0x3fb8aa3b1c037820 */ /* 0x002fe40000400000 */
[----:B------:R-:W2:Y:S04]  /*1a810*/  LDL.LU R28, [R1+0x4] ;  /* 0x00000400011c7983 */ /* 0x000ea80000300800 */
[----:B------:R-:W1:Y:S02]  /*1a820*/  MUFU.EX2 R3, R3 ;  /* 0x0000000300037308 */ /* 0x000e640000000800 */
[----:B-1----:R1:W-:Y:S04]  /*1a830*/  STL [R1+0x558], R3 ;  /* 0x0005580301007387 */ /* 0x0023e80000100800 */
[----:B-1----:R-:W3:Y:S01]  /*1a840*/  LDL.LU R3, [R1+0x8] ;  /* 0x0000080001037983 */ /* 0x002ee20000300800 */
[----:B--2---:R-:W-:-:S04]  /*1a850*/  FFMA R28, R28, UR9, -R0 ;  /* 0x000000091c1c7c23 */ /* 0x004fc80008000800 */
[----:B------:R-:W-:-:S06]  /*1a860*/  FMUL R28, R28, 1.4426950216293334961 ;  /* 0x3fb8aa3b1c1c7820 */ /* 0x000fcc0000400000 */
[----:B------:R-:W1:Y:S02]  /*1a870*/  MUFU.EX2 R28, R28 ;  /* 0x0000001c001c7308 */ /* 0x000e640000000800 */
[----:B-1----:R1:W-:Y:S04]  /*1a880*/  STL [R1+0x554], R28 ;  /* 0x0005541c01007387 */ /* 0x0023e80000100800 */
[----:B-1----:R-:W0:Y:S01]  /*1a890*/  LDL.LU R28, [R1+0x570] ;  /* 0x00057000011c7983 */ /* 0x002e220000300800 */
[--C-:B------:R-:W-:Y:S01]  /*1a8a0*/  FFMA R24, R24, UR9, -R0.reuse ;  /* 0x0000000918187c23 */ /* 0x100fe20008000800 */
[----:B------:R-:W-:-:S03]  /*1a8b0*/  FFMA R25, R25, UR9, -R0 ;  /* 0x0000000919197c23 */ /* 0x000fc60008000800 */
[----:B------:R-:W-:Y:S01]  /*1a8c0*/  FMUL R24, R24, 1.4426950216293334961 ;  /* 0x3fb8aa3b18187820 */ /* 0x000fe20000400000 */
[----:B------:R-:W-:Y:S01]  /*1a8d0*/  FMUL R25, R25, 1.4426950216293334961 ;  /* 0x3fb8aa3b19197820 */ /* 0x000fe20000400000 */
[----:B------:R-:W-:-:S04]  /*1a8e0*/  FFMA R16, R16, UR9, -R0 ;  /* 0x0000000910107c23 */ /* 0x000fc80008000800 */
[----:B------:R-:W1:Y:S08]  /*1a8f0*/  MUFU.EX2 R24, R24 ;  /* 0x0000001800187308 */ /* 0x000e700000000800 */
[----:B------:R2:W3:Y:S01]  /*1a900*/  MUFU.EX2 R0, R25 ;  /* 0x0000001900007308 */ /* 0x0004e20000000800 */
[----:B-1----:R-:W-:Y:S04]  /*1a910*/  STL [R1+0x550], R24 ;  /* 0x0005501801007387 */ /* 0x002fe80000100800 */
[----:B--2---:R-:W2:Y:S04]  /*1a920*/  LDL R25, [R1+0x284] ;  /* 0x0002840001197983 */ /* 0x004ea80000100800 */
[----:B---3--:R0:W-:Y:S02]  /*1a930*/  STL [R1+0x54c], R0 ;  /* 0x00054c0001007387 */ /* 0x0081e40000100800 */
[----:B0-----:R-:W-:-:S02]  /*1a940*/  FMNMX R0, R29, R28, !PT ;  /* 0x0000001c1d007209 */ /* 0x001fc40007800000 */
[----:B------:R-:W3:Y:S04]  /*1a950*/  LDL.LU R29, [R1+0x18] ;  /* 0x00001800011d7983 */ /* 0x000ee80000300800 */
[----:B------:R0:W-:Y:S04]  /*1a960*/  STL [R1+0x1f08], R28 ;  /* 0x001f081c01007387 */ /* 0x0001e80000100800 */
[----:B0-----:R-:W4:Y:S01]  /*1a970*/  LDL.LU R28, [R1+0x1c] ;  /* 0x00001c00011c7983 */ /* 0x001f220000300800 */
[----:B------:R-:W-:Y:S01]  /*1a980*/  FMUL R16, R16, 1.4426950216293334961 ;  /* 0x3fb8aa3b10107820 */ /* 0x000fe20000400000 */
[----:B------:R-:W-:-:S03]  /*1a990*/  LEA R24, R2, UR6, 0x2 ;  /* 0x0000000602187c11 */ /* 0x000fc6000f8e10ff */
[----:B------:R-:W0:Y:S03]  /*1a9a0*/  MUFU.EX2 R2, R16 ;  /* 0x0000001000027308 */ /* 0x000e260000000800 */
[----:B------:R-:W1:Y:S01]  /*1a9b0*/  LDS R24, [R24+0x100] ;  /* 0x0001000018187984 */ /* 0x000e620000000800 */
[----:B--2---:R-:W-:-:S04]  /*1a9c0*/  FFMA R17, R17, UR9, -R25 ;  /* 0x0000000911117c23 */ /* 0x004fc80008000819 */
[----:B------:R-:W-:Y:S01]  /*1a9d0*/  FMUL R17, R17, 1.4426950216293334961 ;  /* 0x3fb8aa3b11117820 */ /* 0x000fe20000400000 */
[----:B------:R-:W-:Y:S04]  /*1a9e0*/  STL [R1+0x1f0c], R25 ;  /* 0x001f0c1901007387 */ /* 0x000fe80000100800 */
[----:B------:R-:W-:Y:S04]  /*1a9f0*/  STL [R1+0x280], R0 ;  /* 0x0002800001007387 */ /* 0x000fe80000100800 */
[----:B0-----:R-:W-:Y:S04]  /*1aa00*/  STL [R1+0x548], R2 ;  /* 0x0005480201007387 */ /* 0x001fe80000100800 */
[----:B------:R0:W-:Y:S01]  /*1aa10*/  STL [R1+0x1f10], R2 ;  /* 0x001f100201007387 */ /* 0x0001e20000100800 */
[----:B---3--:R-:W-:-:S02]  /*1aa20*/  FFMA R16, R29, UR9, -R0 ;  /* 0x000000091d107c23 */ /* 0x008fc40008000800 */
[----:B------:R2:W3:Y:S02]  /*1aa30*/  MUFU.EX2 R29, R17 ;  /* 0x00000011001d7308 */ /* 0x0004e40000000800 */
[----:B--2---:R-:W-:-:S06]  /*1aa40*/  FMUL R17, R16, 1.4426950216293334961 ;  /* 0x3fb8aa3b10117820 */ /* 0x004fcc0000400000 */
[----:B0-----:R0:W2:Y:S01]  /*1aa50*/  MUFU.EX2 R2, R17 ;  /* 0x0000001100027308 */ /* 0x0010a20000000800 */
[--C-:B----4-:R-:W-:Y:S01]  /*1aa60*/  FFMA R16, R28, UR9, -R0.reuse ;  /* 0x000000091c107c23 */ /* 0x110fe20008000800 */
[----:B---3--:R-:W-:Y:S03]  /*1aa70*/  STL [R1+0x544], R29 ;  /* 0x0005441d01007387 */ /* 0x008fe60000100800 */
[----:B------:R-:W-:Y:S01]  /*1aa80*/  FMUL R16, R16, 1.4426950216293334961 ;  /* 0x3fb8aa3b10107820 */ /* 0x000fe20000400000 */
[--C-:B0-----:R-:W-:Y:S01]  /*1aa90*/  FFMA R17, R3, UR9, -R0.reuse ;  /* 0x0000000903117c23 */ /* 0x101fe20008000800 */
[----:B------:R-:W-:Y:S03]  /*1aaa0*/  STL [R1+0x1f14], R29 ;  /* 0x001f141d01007387 */ /* 0x000fe60000100800 */
[----:B------:R-:W-:Y:S01]  /*1aab0*/  FMUL R17, R17, 1.4426950216293334961 ;  /* 0x3fb8aa3b11117820 */ /* 0x000fe20000400000 */
[----:B--2---:R0:W-:Y:S03]  /*1aac0*/  STL [R1+0x540], R2 ;  /* 0x0005400201007387 */ /* 0x0041e60000100800 */
[----:B------:R-:W-:Y:S08]  /*1aad0*/  MUFU.EX2 R3, R17 ;  /* 0x0000001100037308 */ /* 0x000ff00000000800 */
[----:B0-----:R0:W2:Y:S02]  /*1aae0*/  MUFU.EX2 R2, R16 ;  /* 0x0000001000027308 */ /* 0x0010a40000000800 */
[--C-:B0-----:R-:W-:Y:S01]  /*1aaf0*/  FFMA R16, R12, UR9, -R0.reuse ;  /* 0x000000090c107c23 */ /* 0x101fe20008000800 */
[----:B--2---:R0:W-:Y:S04]  /*1ab00*/  STL [R1+0x53c], R2 ;  /* 0x00053c0201007387 */ /* 0x0041e80000100800 */
[----:B------:R-:W2:Y:S04]  /*1ab10*/  LDL.LU R12, [R1+0x1f2c] ;  /* 0x001f2c00010c7983 */ /* 0x000ea80000300800 */
[----:B0-----:R-:W1:Y:S04]  /*1ab20*/  LDL R2, [R1+0x574] ;  /* 0x0005740001027983 */ /* 0x001e680000100800 */
[----:B------:R0:W-:Y:S02]  /*1ab30*/  STL [R1+0x538], R3 ;  /* 0x0005380301007387 */ /* 0x0001e40000100800 */
[----:B0-----:R-:W0:Y:S01]  /*1ab40*/  S2R R3, SR_TID.X ;  /* 0x0000000000037919 */ /* 0x001e220000002100 */
[----:B------:R-:W-:Y:S01]  /*1ab50*/  FMUL R16, R16, 1.4426950216293334961 ;  /* 0x3fb8aa3b10107820 */ /* 0x000fe20000400000 */
[----:B------:R-:W-:-:S03]  /*1ab60*/  FFMA R17, R26, UR9, -R0 ;  /* 0x000000091a117c23 */ /* 0x000fc60008000800 */
[----:B------:R3:W4:Y:S01]  /*1ab70*/  MUFU.EX2 R29, R16 ;  /* 0x00000010001d7308 */ /* 0x0007220000000800 */
[----:B------:R-:W-:Y:S01]  /*1ab80*/  FMUL R17, R17, 1.4426950216293334961 ;  /* 0x3fb8aa3b11117820 */ /* 0x000fe20000400000 */
[----:B---3--:R-:W-:-:S06]  /*1ab90*/  FFMA R16, R27, UR9, -R0 ;  /* 0x000000091b107c23 */ /* 0x008fcc0008000800 */
[----:B------:R-:W3:Y:S01]  /*1aba0*/  MUFU.EX2 R25, R17 ;  /* 0x0000001100197308 */ /* 0x000ee20000000800 */
[----:B------:R-:W-:Y:S01]  /*1abb0*/  FMUL R16, R16, 1.4426950216293334961 ;  /* 0x3fb8aa3b10107820 */ /* 0x000fe20000400000 */
[----:B0-----:R-:W-:-:S04]  /*1abc0*/  LOP3.LUT R3, R3, 0x1c, RZ, 0xc0, !PT ;  /* 0x0000001c03037812 */ /* 0x001fc800078ec0ff */
[----:B------:R-:W-:Y:S02]  /*1abd0*/  LEA R26, R3, UR6, 0x2 ;  /* 0x00000006031a7c11 */ /* 0x000fe4000f8e10ff */
[----:B------:R-:W0:Y:S01]  /*1abe0*/  MUFU.EX2 R3, R16 ;  /* 0x0000001000037308 */ /* 0x000e220000000800 */
[----:B----4-:R-:W-:Y:S04]  /*1abf0*/  STL [R1+0x534], R29 ;  /* 0x0005341d01007387 */ /* 0x010fe80000100800 */
[----:B------:R-:W-:Y:S04]  /*1ac00*/  STL [R1+0x1f24], R29 ;  /* 0x001f241d01007387 */ /* 0x000fe80000100800 */
[----:B---3--:R-:W-:Y:S04]  /*1ac10*/  STL [R1+0x530], R25 ;  /* 0x0005301901007387 */ /* 0x008fe80000100800 */
[----:B------:R3:W-:Y:S04]  /*1ac20*/  STL [R1+0x1f1c], R25 ;  /* 0x001f1c1901007387 */ /* 0x0007e80000100800 */
[----:B------:R4:W-:Y:S04]  /*1ac30*/  STL [R1+0x1f18], R0 ;  /* 0x001f180001007387 */ /* 0x0009e80000100800 */
[----:B------:R-:W-:Y:S04]  /*1ac40*/  STL [R1+0x1f20], R26 ;  /* 0x001f201a01007387 */ /* 0x000fe80000100800 */
[----:B0-----:R-:W-:Y:S04]  /*1ac50*/  STL [R1+0x52c], R3 ;  /* 0x00052c0301007387 */ /* 0x001fe80000100800 */
[----:B------:R0:W-:Y:S04]  /*1ac60*/  STL [R1+0x1f28], R3 ;  /* 0x001f280301007387 */ /* 0x0001e80000100800 */
[----:B---3--:R-:W3:Y:S04]  /*1ac70*/  LDL R25, [R1+0x578] ;  /* 0x0005780001197983 */ /* 0x008ee80000100800 */
[----:B------:R-:W3:Y:S01]  /*1ac80*/  LDS R16, [R26+0x180] ;  /* 0x000180001a107984 */ /* 0x000ee20000000800 */
[--C-:B------:R-:W-:Y:S01]  /*1ac90*/  FFMA R18, R18, UR9, -R0.reuse ;  /* 0x0000000912127c23 */ /* 0x100fe20008000800 */
[----:B------:R-:W-:-:S03]  /*1aca0*/  FFMA R19, R19, UR9, -R0 ;  /* 0x0000000913137c23 */ /* 0x000fc60008000800 */
[----:B------:R-:W-:Y:S01]  /*1acb0*/  FMUL R18, R18, 1.4426950216293334961 ;  /* 0x3fb8aa3b12127820 */ /* 0x000fe20000400000 */
[----:B------:R-:W-:-:S04]  /*1acc0*/  FMUL R19, R19, 1.4426950216293334961 ;  /* 0x3fb8aa3b13137820 */ /* 0x000fc80000400000 */
[----:B------:R-:W-:Y:S08]  /*1acd0*/  MUFU.EX2 R17, R19 ;  /* 0x0000001300117308 */ /* 0x000ff00000000800 */
[----:B------:R-:W0:Y:S01]  /*1ace0*/  MUFU.EX2 R18, R18 ;  /* 0x0000001200127308 */ /* 0x000e220000000800 */
[----:B-1----:R-:W-:-:S05]  /*1acf0*/  FMNMX R24, R24, R2, !PT ;  /* 0x0000000218187209 */ /* 0x002fca0007800000 */
[--C-:B------:R-:W-:Y:S01]  /*1ad00*/  FFMA R4, R4, UR9, -R24.reuse ;  /* 0x0000000904047c23 */ /* 0x100fe20008000818 */
[----:B------:R-:W-:-:S03]  /*1ad10*/  FFMA R5, R5, UR9, -R24 ;  /* 0x0000000905057c23 */ /* 0x000fc60008000818 */
[----:B------:R-:W-:Y:S01]  /*1ad20*/  FMUL R4, R4, 1.4426950216293334961 ;  /* 0x3fb8aa3b04047820 */ /* 0x000fe20000400000 */
[----:B------:R-:W-:-:S03]  /*1ad30*/  FMUL R5, R5, 1.4426950216293334961 ;  /* 0x3fb8aa3b05057820 */ /* 0x000fc60000400000 */
[----:B----4-:R1:W-:Y:S01]  /*1ad40*/  MUFU.EX2 R0, R4 ;  /* 0x0000000400007308 */ /* 0x0103e20000000800 */
[--C-:B--2---:R-:W-:Y:S01]  /*1ad50*/  FFMA R12, R12, UR9, -R24.reuse ;  /* 0x000000090c0c7c23 */ /* 0x104fe20008000818 */
[----:B------:R-:W-:-:S06]  /*1ad60*/  FFMA R13, R13, UR9, -R24 ;  /* 0x000000090d0d7c23 */ /* 0x000fcc0008000818 */
[----:B------:R2:W-:Y:S01]  /*1ad70*/  MUFU.EX2 R2, R5 ;  /* 0x0000000500027308 */ /* 0x0005e20000000800 */
[----:B-1----:R-:W-:-:S04]  /*1ad80*/  FFMA R4, R8, UR9, -R24 ;  /* 0x0000000908047c23 */ /* 0x002fc80008000818 */
[----:B------:R-:W-:Y:S01]  /*1ad90*/  FMUL R4, R4, 1.4426950216293334961 ;  /* 0x3fb8aa3b04047820 */ /* 0x000fe20000400000 */
[----:B--2---:R-:W-:-:S03]  /*1ada0*/  FFMA R5, R9, UR9, -R24 ;  /* 0x0000000909057c23 */ /* 0x004fc60008000818 */
[----:B------:R1:W-:Y:S01]  /*1adb0*/  MUFU.EX2 R28, R4 ;  /* 0x00000004001c7308 */ /* 0x0003e20000000800 */
[----:B------:R-:W-:Y:S01]  /*1adc0*/  FMUL R5, R5, 1.4426950216293334961 ;  /* 0x3fb8aa3b05057820 */ /* 0x000fe20000400000 */
[----:B------:R-:W-:Y:S01]  /*1add0*/  FMUL R12, R12, 1.4426950216293334961 ;  /* 0x3fb8aa3b0c0c7820 */ /* 0x000fe20000400000 */
[----:B------:R-:W-:-:S05]  /*1ade0*/  FMUL R13, R13, 1.4426950216293334961 ;  /* 0x3fb8aa3b0d0d7820 */ /* 0x000fca0000400000 */
[----:B------:R2:W-:Y:S01]  /*1adf0*/  MUFU.EX2 R27, R5 ;  /* 0x00000005001b7308 */ /* 0x0005e20000000800 */
[----:B-1----:R-:W-:-:S04]  /*1ae00*/  FFMA R4, R20, UR9, -R24 ;  /* 0x0000000914047c23 */ /* 0x002fc80008000818 */
[----:B------:R-:W-:Y:S01]  /*1ae10*/  FMUL R4, R4, 1.4426950216293334961 ;  /* 0x3fb8aa3b04047820 */ /* 0x000fe20000400000 */
[----:B--2---:R-:W-:Y:S02]  /*1ae20*/  FFMA R5, R21, UR9, -R24 ;  /* 0x0000000915057c23 */ /* 0x004fe40008000818 */
[----:B------:R-:W1:Y:S02]  /*1ae30*/  MUFU.EX2 R29, R12 ;  /* 0x0000000c001d7308 */ /* 0x000e640000000800 */
[----:B------:R-:W-:-:S06]  /*1ae40*/  FMUL R5, R5, 1.4426950216293334961 ;  /* 0x3fb8aa3b05057820 */ /* 0x000fcc0000400000 */
[----:B0-----:R-:W0:Y:S08]  /*1ae50*/  MUFU.EX2 R3, R13 ;  /* 0x0000000d00037308 */ /* 0x001e300000000800 */
[----:B------:R2:W4:Y:S08]  /*1ae60*/  MUFU.EX2 R13, R4 ;  /* 0x00000004000d7308 */ /* 0x0005300000000800 */
[----:B------:R5:W0:Y:S01]  /*1ae70*/  MUFU.EX2 R12, R5 ;  /* 0x00000005000c7308 */ /* 0x000a220000000800 */
[----:B---3--:R-:W-:-:S05]  /*1ae80*/  FMNMX R8, R16, R25, !PT ;  /* 0x0000001910087209 */ /* 0x008fca0007800000 */
[--C-:B--2---:R-:W-:Y:S01]  /*1ae90*/  FFMA R4, R14, UR9, -R8.reuse ;  /* 0x000000090e047c23 */ /* 0x104fe20008000808 */
[--C-:B-----5:R-:W-:Y:S01]  /*1aea0*/  FFMA R5, R15, UR9, -R8.reuse ;  /* 0x000000090f057c23 */ /* 0x120fe20008000808 */
[--C-:B------:R-:W-:Y:S02]  /*1aeb0*/  FFMA R6, R6, UR9, -R8.reuse ;  /* 0x0000000906067c23 */ /* 0x100fe40008000808 */
[----:B------:R-:W-:Y:S01]  /*1aec0*/  FMUL R4, R4, 1.4426950216293334961 ;  /* 0x3fb8aa3b04047820 */ /* 0x000fe20000400000 */
[----:B------:R-:W-:Y:S01]  /*1aed0*/  FMUL R5, R5, 1.4426950216293334961 ;  /* 0x3fb8aa3b05057820 */ /* 0x000fe20000400000 */
[----:B------:R-:W-:Y:S01]  /*1aee0*/  FFMA R7, R7, UR9, -R8 ;  /* 0x0000000907077c23 */ /* 0x000fe20008000808 */
[----:B------:R-:W-:Y:S01]  /*1aef0*/  FMUL R6, R6, 1.4426950216293334961 ;  /* 0x3fb8aa3b06067820 */ /* 0x000fe20000400000 */
[----:B------:R2:W3:Y:S01]  /*1af00*/  MUFU.EX2 R25, R4 ;  /* 0x0000000400197308 */ /* 0x0004e20000000800 */
[----:B------:R5:W-:Y:S01]  /*1af10*/  STL [R1+0x27c], R24 ;  /* 0x00027c1801007387 */ /* 0x000be20000100800 */
[----:B------:R-:W-:-:S03]  /*1af20*/  FMUL R7, R7, 1.4426950216293334961 ;  /* 0x3fb8aa3b07077820 */ /* 0x000fc60000400000 */
[----:B------:R-:W-:Y:S03]  /*1af30*/  STL [R1+0x528], R18 ;  /* 0x0005281201007387 */ /* 0x000fe60000100800 */
[----:B------:R0:W2:Y:S01]  /*1af40*/  MUFU.EX2 R26, R5 ;  /* 0x00000005001a7308 */ /* 0x0000a20000000800 */
[----:B------:R-:W-:Y:S04]  /*1af50*/  STL [R1+0x524], R17 ;  /* 0x0005241101007387 */ /* 0x000fe80000100800 */
[----:B-1----:R-:W-:Y:S03]  /*1af60*/  STL [R1+0x520], R29 ;  /* 0x0005201d01007387 */ /* 0x002fe60000100800 */
[----:B------:R1:W1:Y:S01]  /*1af70*/  MUFU.EX2 R15, R6 ;  /* 0x00000006000f7308 */ /* 0x0002620000000800 */
[----:B0-----:R-:W-:Y:S04]  /*1af80*/  STL [R1+0x51c], R3 ;  /* 0x00051c0301007387 */ /* 0x001fe80000100800 */
[----:B------:R-:W-:Y:S03]  /*1af90*/  STL [R1+0x518], R0 ;  /* 0x0005180001007387 */ /* 0x000fe60000100800 */
[----:B------:R0:W0:Y:S01]  /*1afa0*/  MUFU.EX2 R21, R7 ;  /* 0x0000000700157308 */ /* 0x0000220000000800 */
[----:B------:R-:W-:Y:S04]  /*1afb0*/  STL [R1+0x514], R2 ;  /* 0x0005140201007387 */ /* 0x000fe80000100800 */
[----:B------:R-:W-:Y:S04]  /*1afc0*/  STL [R1+0x510], R28 ;  /* 0x0005101c01007387 */ /* 0x000fe80000100800 */
[----:B------:R-:W3:Y:S01]  /*1afd0*/  LDL R20, [R1+0x550] ;  /* 0x0005500001147983 */ /* 0x000ee20000100800 */
[----:B--2---:R-:W-:-:S03]  /*1afe0*/  FFMA R4, R10, UR9, -R8 ;  /* 0x000000090a047c23 */ /* 0x004fc60008000808 */
[----:B------:R2:W-:Y:S04]  /*1aff0*/  STL [R1+0x278], R8 ;  /* 0x0002780801007387 */ /* 0x0005e80000100800 */
[----:B-----5:R-:W5:Y:S04]  /*1b000*/  LDL R24, [R1+0x54c] ;  /* 0x00054c0001187983 */ /* 0x020f680000100800 */
[----:B------:R-:W-:Y:S04]  /*1b010*/  STL [R1+0x50c], R27 ;  /* 0x00050c1b01007387 */ /* 0x000fe80000100800 */
[----:B------:R-:W5:Y:S01]  /*1b020*/  LDL R14, [R1+0x554] ;  /* 0x00055400010e7983 */ /* 0x000f620000100800 */
[----:B------:R-:W-:-:S03]  /*1b030*/  FMUL R4, R4, 1.4426950216293334961 ;  /* 0x3fb8aa3b04047820 */ /* 0x000fc60000400000 */
[----:B----4-:R-:W-:Y:S04]  /*1b040*/  STL [R1+0x508], R13 ;  /* 0x0005080d01007387 */ /* 0x010fe80000100800 */
[----:B------:R-:W-:Y:S04]  /*1b050*/  STL [R1+0x504], R12 ;  /* 0x0005040c01007387 */ /* 0x000fe80000100800 */
[----:B---3--:R-:W-:Y:S01]  /*1b060*/  STL [R1+0x500], R25 ;  /* 0x0005001901007387 */ /* 0x008fe20000100800 */
[----:B------:R-:W-:-:S03]  /*1b070*/  FFMA R5, R11, UR9, -R8 ;  /* 0x000000090b057c23 */ /* 0x000fc60008000808 */
[----:B-1----:R-:W3:Y:S01]  /*1b080*/  LDL R6, [R1+0x540] ;  /* 0x0005400001067983 */ /* 0x002ee20000100800 */
[----:B------:R1:W4:Y:S03]  /*1b090*/  MUFU.EX2 R19, R4 ;  /* 0x0000000400137308 */ /* 0x0003260000000800 */
[----:B------:R2:W-:Y:S04]  /*1b0a0*/  STL [R1+0x4fc], R26 ;  /* 0x0004fc1a01007387 */ /* 0x0005e80000100800 */
[----:B------:R-:W3:Y:S04]  /*1b0b0*/  LDL R10, [R1+0x538] ;  /* 0x00053800010a7983 */ /* 0x000ee80000100800 */
[----:B0-----:R-:W3:Y:S01]  /*1b0c0*/  LDL R7, [R1+0x560] ;  /* 0x0005600001077983 */ /* 0x001ee20000100800 */
[----:B-1----:R-:W-:-:S03]  /*1b0d0*/  FFMA R4, R22, UR9, -R8 ;  /* 0x0000000916047c23 */ /* 0x002fc60008000808 */
[----:B------:R-:W-:Y:S04]  /*1b0e0*/  STL [R1+0x4f8], R15 ;  /* 0x0004f80f01007387 */ /* 0x000fe80000100800 */
[----:B------:R-:W3:Y:S04]  /*1b0f0*/  LDL R11, [R1+0x558] ;  /* 0x00055800010b7983 */ /* 0x000ee80000100800 */
[----:B------:R-:W-:Y:S04]  /*1b100*/  STL [R1+0x4f4], R21 ;  /* 0x0004f41501007387 */ /* 0x000fe80000100800 */
[----:B------:R-:W3:Y:S01]  /*1b110*/  LDL R22, [R1+0x53c] ;  /* 0x00053c0001167983 */ /* 0x000ee20000100800 */
[----:B------:R-:W-:Y:S01]  /*1b120*/  FMUL R5, R5, 1.4426950216293334961 ;  /* 0x3fb8aa3b05057820 */ /* 0x000fe20000400000 */
[----:B------:R-:W-:-:S03]  /*1b130*/  FMUL R4, R4, 1.4426950216293334961 ;  /* 0x3fb8aa3b04047820 */ /* 0x000fc60000400000 */
[----:B------:R0:W1:Y:S02]  /*1b140*/  MUFU.EX2 R16, R5 ;  /* 0x0000000500107308 */ /* 0x0000640000000800 */
[----:B0-----:R-:W-:-:S06]  /*1b150*/  FFMA R5, R23, UR9, -R8 ;  /* 0x0000000917057c23 */ /* 0x001fcc0008000808 */
[----:B--2---:R-:W0:Y:S01]  /*1b160*/  MUFU.EX2 R8, R4 ;  /* 0x0000000400087308 */ /* 0x004e220000000800 */
[----:B------:R-:W-:Y:S01]  /*1b170*/  FMUL R5, R5, 1.4426950216293334961 ;  /* 0x3fb8aa3b05057820 */ /* 0x000fe20000400000 */
[----:B----4-:R-:W-:Y:S04]  /*1b180*/  STL [R1+0x4f0], R19 ;  /* 0x0004f01301007387 */ /* 0x010fe80000100800 */
[----:B------:R-:W2:Y:S02]  /*1b190*/  LDL R23, [R1+0x55c] ;  /* 0x00055c0001177983 */ /* 0x000ea40000100800 */
[----:B------:R3:W4:Y:S02]  /*1b1a0*/  MUFU.EX2 R9, R5 ;  /* 0x0000000500097308 */ /* 0x0007240000000800 */
[----:B-1----:R-:W-:Y:S04]  /*1b1b0*/  STL [R1+0x4ec], R16 ;  /* 0x0004ec1001007387 */ /* 0x002fe80000100800 */
[----:B0-----:R0:W-:Y:S01]  /*1b1c0*/  STL [R1+0x4e8], R8 ;  /* 0x0004e80801007387 */ /* 0x0011e20000100800 */
[----:B------:R-:W-:Y:S01]  /*1b1d0*/  FADD R4, R25, R26 ;  /* 0x0000001a19047221 */ /* 0x000fe20000000000 */
[----:B------:R-:W-:Y:S01]  /*1b1e0*/  BAR.SYNC.DEFER_BLOCKING 0x0 ;  /* 0x0000000000007b1d */ /* 0x000fe20000010000 */
[----:B---3--:R-:W-:Y:S01]  /*1b1f0*/  FADD R5, R6, R22 ;  /* 0x0000001606057221 */ /* 0x008fe20000000000 */
[----:B------:R-:W-:-:S04]  /*1b200*/  FADD R6, R29, R3 ;  /* 0x000000031d067221 */ /* 0x000fc80000000000 */
[----:B------:R-:W3:Y:S04]  /*1b210*/  LDL.LU R3, [R1+0x1f28] ;  /* 0x001f280001037983 */ /* 0x000ee80000300800 */
[----:B------:R-:W2:Y:S04]  /*1b220*/  LDL.LU R29, [R1+0x1f24] ;  /* 0x001f2400011d7983 */ /* 0x000ea80000300800 */
[----:B----4-:R-:W-:Y:S04]  /*1b230*/  STL [R1+0x4e4], R9 ;  /* 0x0004e40901007387 */ /* 0x010fe80000100800 */
[----:B------:R-:W4:Y:S04]  /*1b240*/  LDL.LU R26, [R1+0x1f20] ;  /* 0x001f2000011a7983 */ /* 0x000f280000300800 */
[----:B------:R-:W3:Y:S01]  /*1b250*/  LDL.LU R25, [R1+0x1f1c] ;  /* 0x001f1c0001197983 */ /* 0x000ee20000300800 */
[----:B------:R-:W-:Y:S01]  /*1b260*/  FADD R5, R10, R5 ;  /* 0x000000050a057221 */ /* 0x000fe20000000000 */
[----:B------:R-:W-:-:S02]  /*1b270*/  FADD R6, R0, R6 ;  /* 0x0000000600067221 */ /* 0x000fc40000000000 */
[----:B------:R-:W4:Y:S02]  /*1b280*/  LDL.LU R0, [R1+0x1f18] ;  /* 0x001f180001007983 */ /* 0x000f240000300800 */
[----:B------:R-:W-:-:S04]  /*1b290*/  FADD R6, R2, R6 ;  /* 0x0000000602067221 */ /* 0x000fc80000000000 */
[----:B------:R-:W-:Y:S01]  /*1b2a0*/  FADD R6, R28, R6 ;  /* 0x000000061c067221 */ /* 0x000fe20000000000 */
[----:B--2---:R-:W-:Y:S02]  /*1b2b0*/  FADD R5, R29, R5 ;  /* 0x000000051d057221 */ /* 0x004fe40000000000 */
[----:B------:R-:W2:Y:S04]  /*1b2c0*/  LDL.LU R29, [R1+0x1f14] ;  /* 0x001f1400011d7983 */ /* 0x000ea80000300800 */
[----:B------:R-:W2:Y:S01]  /*1b2d0*/  LDL.LU R2, [R1+0x1f10] ;  /* 0x001f100001027983 */ /* 0x000ea20000300800 */
[----:B---3--:R-:W-:-:S03]  /*1b2e0*/  FADD R5, R25, R5 ;  /* 0x0000000519057221 */ /* 0x008fc60000000000 */
[----:B------:R-:W3:Y:S01]  /*1b2f0*/  LDL.LU R25, [R1+0x1f0c] ;  /* 0x001f0c0001197983 */ /* 0x000ee20000300800 */
[----:B------:R-:W-:-:S03]  /*1b300*/  FADD R5, R3, R5 ;  /* 0x0000000503057221 */ /* 0x000fc60000000000 */
[----:B------:R-:W3:Y:S04]  /*1b310*/  LDL.LU R28, [R1+0x1f08] ;  /* 0x001f0800011c7983 */ /* 0x000ee80000300800 */
[----:B------:R-:W3:Y:S01]  /*1b320*/  LDL.LU R3, [R1+0x1f04] ;  /* 0x001f040001037983 */ /* 0x000ee20000300800 */
[----:B------:R-:W-:Y:S01]  /*1b330*/  FADD R7, R7, R23 ;  /* 0x0000001707077221 */ /* 0x000fe20000000000 */
[----:B------:R-:W-:-:S03]  /*1b340*/  FADD R4, R15, R4 ;  /* 0x000000040f047221 */ /* 0x000fc60000000000 */
[----:B------:R-:W-:Y:S01]  /*1b350*/  FADD R7, R11, R7 ;  /* 0x000000070b077221 */ /* 0x000fe20000000000 */
[----:B------:R-:W-:-:S03]  /*1b360*/  FADD R4, R21, R4 ;  /* 0x0000000415047221 */ /* 0x000fc60000000000 */
[----:B-----5:R-:W-:Y:S01]  /*1b370*/  FADD R7, R14, R7 ;  /* 0x000000070e077221 */ /* 0x020fe20000000000 */
[----:B------:R-:W-:-:S03]  /*1b380*/  FADD R4, R19, R4 ;  /* 0x0000000413047221 */ /* 0x000fc60000000000 */
[----:B------:R-:W-:Y:S01]  /*1b390*/  FADD R7, R20, R7 ;  /* 0x0000000714077221 */ /* 0x000fe20000000000 */
[----:B------:R-:W-:Y:S01]  /*1b3a0*/  FADD R4, R16, R4 ;  /* 0x0000000410047221 */ /* 0x000fe20000000000 */
[----:B------:R-:W-:Y:S02]  /*1b3b0*/  FADD R5, R18, R5 ;  /* 0x0000000512057221 */ /* 0x000fe40000000000 */
[----:B------:R-:W-:Y:S01]  /*1b3c0*/  FADD R7, R24, R7 ;  /* 0x0000000718077221 */ /* 0x000fe20000000000 */
[----:B------:R-:W-:Y:S01]  /*1b3d0*/  FADD R4, R8, R4 ;  /* 0x0000000408047221 */ /* 0x000fe20000000000 */
[----:B0-----:R-:W-:Y:S01]  /*1b3e0*/  FADD R8, R17, R5 ;  /* 0x0000000511087221 */ /* 0x001fe20000000000 */
[----:B------:R-:W-:-:S04]  /*1b3f0*/  FADD R6, R27, R6 ;  /* 0x000000061b067221 */ /* 0x000fc80000000000 */
[----:B------:R-:W-:Y:S01]  /*1b400*/  FADD R6, R13, R6 ;  /* 0x000000060d067221 */ /* 0x000fe20000000000 */
[----:B------:R-:W-:-:S03]  /*1b410*/  FADD R4, R9, R4 ;  /* 0x0000000409047221 */ /* 0x000fc60000000000 */
[----:B------:R-:W-:Y:S01]  /*1b420*/  FADD R6, R12, R6 ;  /* 0x000000060c067221 */ /* 0x000fe20000000000 */
[----:B------:R-:W0:Y:S04]  /*1b430*/  SHFL.BFLY PT, R9, R8, 0x2, 0x1f ;  /* 0x0c401f0008097f89 */ /* 0x000e2800000e0000 */
[----:B------:R-:W1:Y:S01]  /*1b440*/  SHFL.BFLY PT, R5, R4, 0x2, 0x1f ;  /* 0x0c401f0004057f89 */ /* 0x000e6200000e0000 */
[----:B0-----:R-:W-:Y:S01]  /*1b450*/  FADD R9, R8, R9 ;  /* 0x0000000908097221 */ /* 0x001fe20000000000 */
[----:B-1----:R-:W-:Y:S01]  /*1b460*/  FADD R5, R4, R5 ;  /* 0x0000000504057221 */ /* 0x002fe20000000000 */
[----:B--2---:R-:W-:Y:S02]  /*1b470*/  FADD R7, R2, R7 ;  /* 0x0000000702077221 */ /* 0x004fe40000000000 */
[----:B------:R-:W2:Y:S04]  /*1b480*/  LDL.LU R2, [R1+0x1f00] ;  /* 0x001f000001027983 */ /* 0x000ea80000300800 */
[----:B------:R-:W2:Y:S04]  /*1b490*/  LDL.64 R16, [R1+0x1a0] ;  /* 0x0001a00001107983 */ /* 0x000ea80000100a00 */
[----:B------:R-:W5:Y:S01]  /*1b4a0*/  LDL.64 R14, [R1+0xd78] ;  /* 0x000d7800010e7983 */ /* 0x000f620000100a00 */
[----:B------:R-:W-:-:S03]  /*1b4b0*/  FADD R10, R29, R7 ;  /* 0x000000071d0a7221 */ /* 0x000fc60000000000 */
[----:B------:R-:W0:Y:S04]  /*1b4c0*/  SHFL.BFLY PT, R7, R6, 0x2, 0x1f ;  /* 0x0c401f0006077f89 */ /* 0x000e2800000e0000 */
[----:B------:R-:W1:Y:S04]  /*1b4d0*/  SHFL.BFLY PT, R11, R10, 0x2, 0x1f ;  /* 0x0c401f000a0b7f89 */ /* 0x000e6800000e0000 */
[----:B------:R-:W4:Y:S04]  /*1b4e0*/  LDL.64 R12, [R1+0xd70] ;  /* 0x000d7000010c7983 */ /* 0x000f280000100a00 */
[----:B------:R-:W4:Y:S04]  /*1b4f0*/  LDL.64 R22, [R1+0xcd0] ;  /* 0x000cd00001167983 */ /* 0x000f280000100a00 */
[----:B------:R-:W4:Y:S04]  /*1b500*/  LDL.64 R20, [R1+0xcc8] ;  /* 0x000cc80001147983 */ /* 0x000f280000100a00 */
[----:B------:R-:W4:Y:S01]  /*1b510*/  LDL.64 R18, [R1+0xcc0] ;  /* 0x000cc00001127983 */ /* 0x000f220000100a00 */
[----:B0-----:R-:W-:Y:S01]  /*1b520*/  FADD R7, R6, R7 ;  /* 0x0000000706077221 */ /* 0x001fe20000000000 */
[----:B-1----:R-:W-:-:S02]  /*1b530*/  FADD R11, R10, R11 ;  /* 0x0000000b0a0b7221 */ /* 0x002fc40000000000 */
[----:B------:R-:W0:Y:S04]  /*1b540*/  SHFL.BFLY PT, R6, R9, 0x1, 0x1f ;  /* 0x0c201f0009067f89 */ /* 0x000e2800000e0000 */
[----:B------:R-:W1:Y:S04]  /*1b550*/  SHFL.BFLY PT, R4, R11, 0x1, 0x1f ;  /* 0x0c201f000b047f89 */ /* 0x000e6800000e0000 */
[----:B------:R-:W3:Y:S04]  /*1b560*/  SHFL.BFLY PT, R8, R7, 0x1, 0x1f ;  /* 0x0c201f0007087f89 */ /* 0x000ee800000e0000 */
[----:B------:R-:W3:Y:S01]  /*1b570*/  SHFL.BFLY PT, R10, R5, 0x1, 0x1f ;  /* 0x0c201f00050a7f89 */ /* 0x000ee200000e0000 */
[----:B------:R-:W3:Y:S01]  /*1b580*/  S2R R29, SR_TID.X ;  /* 0x00000000001d7919 */ /* 0x000ee20000002100 */
[----:B0-----:R-:W-:Y:S01]  /*1b590*/  FADD R6, R9, R6 ;  /* 0x0000000609067221 */ /* 0x001fe20000000000 */
[----:B-1----:R-:W-:Y:S01]  /*1b5a0*/  FADD R4, R11, R4 ;  /* 0x000000040b047221 */ /* 0x002fe20000000000 */
[----:B---3--:R-:W-:Y:S01]  /*1b5b0*/  FADD R7, R7, R8 ;  /* 0x0000000807077221 */ /* 0x008fe20000000000 */
[----:B------:R-:W-:-:S03]  /*1b5c0*/  FADD R5, R5, R10 ;  /* 0x0000000a05057221 */ /* 0x000fc60000000000 */
[----:B------:R-:W-:Y:S04]  /*1b5d0*/  @!P0 STS [R3], R4 ;  /* 0x0000000403008388 */ /* 0x000fe80000000800 */
[----:B------:R-:W-:Y:S04]  /*1b5e0*/  @!P0 STS [R3+0x80], R6 ;  /* 0x0000800603008388 */ /* 0x000fe80000000800 */
[----:B------:R-:W-:Y:S04]  /*1b5f0*/  @!P0 STS [R3+0x100], R7 ;  /* 0x0001000703008388 */ /* 0x000fe80000000800 */
[----:B------:R-:W-:Y:S01]  /*1b600*/  @!P0 STS [R3+0x180], R5 ;  /* 0x0001800503008388 */ /* 0x000fe20000000800 */
[----:B------:R-:W-:-:S03]  /*1b610*/  LOP3.LUT R29, R29, 0x7f, RZ, 0xc0, !PT ;  /* 0x0000007f1d1d7812 */ /* 0x000fc600078ec0ff */
[----:B------:R-:W3:Y:S01]  /*1b620*/  LDL.64 R8, [R1+0xce0] ;  /* 0x000ce00001087983 */ /* 0x000ee20000100a00 */
[----:B------:R-:W-:Y:S01]  /*1b630*/  LEA R29, R29, UR6, 0x2 ;  /* 0x000000061d1d7c11 */ /* 0x000fe2000f8e10ff */
[----:B------:R-:W-:Y:S06]  /*1b640*/  BAR.SYNC.DEFER_BLOCKING 0x0 ;  /* 0x0000000000007b1d */ /* 0x000fec0000010000 */
[----:B------:R-:W3:Y:S04]  /*1b650*/  LDL.64 R10, [R1+0xcd8] ;  /* 0x000cd800010a7983 */ /* 0x000ee80000100a00 */
[----:B------:R-:W0:Y:S04]  /*1b660*/  LDS R3, [R29] ;  /* 0x000000001d037984 */ /* 0x000e280000000800 */
[----:B0-----:R-:W0:Y:S02]  /*1b670*/  SHFL.BFLY PT, R4, R3, 0x2, 0x1f ;  /* 0x0c401f0003047f89 */ /* 0x001e2400000e0000 */
[----:B0-----:R-:W-:-:S05]  /*1b680*/  FADD R3, R3, R4 ;  /* 0x0000000403037221 */ /* 0x001fca0000000000 */
[----:B------:R-:W0:Y:S02]  /*1b690*/  SHFL.BFLY PT, R4, R3, 0x1, 0x1f ;  /* 0x0c201f0003047f89 */ /* 0x000e2400000e0000 */
[----:B0-----:R-:W-:-:S05]  /*1b6a0*/  FADD R3, R3, R4 ;  /* 0x0000000403037221 */ /* 0x001fca0000000000 */
[----:B------:R0:W-:Y:S01]  /*1b6b0*/  @!P0 STS [R29], R3 ;  /* 0x000000031d008388 */ /* 0x0001e20000000800 */
[C---:B--2---:R-:W-:Y:S01]  /*1b6c0*/  IMAD.WIDE R4, R2.reuse, 0x2, R16 ;  /* 0x0000000202047825 */ /* 0x044fe200078e0210 */
[----:B------:R-:W-:Y:S03]  /*1b6d0*/  BAR.SYNC.DEFER_BLOCKING 0x0 ;  /* 0x0000000000007b1d */ /* 0x000fe60000010000 */
[----:B-----5:R-:W-:-:S03]  /*1b6e0*/  IMAD.WIDE R6, R2, 0x2, R14 ;  /* 0x0000000202067825 */ /* 0x020fc600078e020e */
[----:B------:R-:W2:Y:S04]  /*1b6f0*/  LDL.64 R16, [R1+0xcb8] ;  /* 0x000cb80001107983 */ /* 0x000ea80000100a00 */
[----:B------:R-:W5:Y:S04]  /*1b700*/  LDL.64 R14, [R1+0xcb0] ;  /* 0x000cb000010e7983 */ /* 0x000f680000100a00 */
[----:B------:R1:W2:Y:S04]  /*1b710*/  LDG.E.U16 R27, desc[UR10][R4.64] ;  /* 0x0000000a041b7981 */ /* 0x0002a8000c1e1500 */
[----:B------:R0:W2:Y:S04]  /*1b720*/  LDG.E.U16 R24, desc[UR10][R6.64] ;  /* 0x0000000a06187981 */ /* 0x0000a8000c1e1500 */
[----:B------:R-:W1:Y:S04]  /*1b730*/  LDL.64 R4, [R1+0xcf0] ;  /* 0x000cf00001047983 */ /* 0x000e680000100a00 */
[----:B------:R-:W0:Y:S01]  /*1b740*/  LDL.64 R6, [R1+0xce8] ;  /* 0x000ce80001067983 */ /* 0x000e220000100a00 */
[----:B-1----:R-:W-:-:S04]  /*1b750*/  IMAD.WIDE R4, R2, 0x2, R4 ;  /* 0x0000000202047825 */ /* 0x002fc800078e0204 */
[C---:B0-----:R-:W-:Y:S02]  /*1b760*/  IMAD.WIDE R6, R2.reuse, 0x2, R6 ;  /* 0x0000000202067825 */ /* 0x041fe400078e0206 */
[----:B------:R-:W5:Y:S04]  /*1b770*/  LDG.E.U16 R5, desc[UR10][R4.64] ;  /* 0x0000000a04057981 */ /* 0x000f68000c1e1500 */
[----:B------:R-:W5:Y:S01]  /*1b780*/  LDG.E.U16 R3, desc[UR10][R6.64] ;  /* 0x0000000a06037981 */ /* 0x000f62000c1e1500 */
[----:B---3--:R-:W-:-:S04]  /*1b790*/  IMAD.WIDE R8, R2, 0x2, R8 ;  /* 0x0000000202087825 */ /* 0x008fc800078e0208 */
[C---:B------:R-:W-:Y:S01]  /*1b7a0*/  IMAD.WIDE R10, R2.reuse, 0x2, R10 ;  /* 0x00000002020a7825 */ /* 0x040fe200078e020a */
[----:B------:R0:W3:Y:S04]  /*1b7b0*/  LDG.E.U16 R29, desc[UR10][R8.64] ;  /* 0x0000000a081d7981 */ /* 0x0000e8000c1e1500 */
[----:B--2---:R1:W-:Y:S01]  /*1b7c0*/  STL [R1+0x4d0], R27 ;  /* 0x0004d01b01007387 */ /* 0x0043e20000100800 */
[----:B----4-:R-:W-:-:S03]  /*1b7d0*/  IMAD.WIDE R12, R2, 0x2, R12 ;  /* 0x00000002020c7825 */ /* 0x010fc600078e020c */
[----:B------:R2:W-:Y:S04]  /*1b7e0*/  STL [R1+0x4cc], R24 ;  /* 0x0004cc1801007387 */ /* 0x0005e80000100800 */
[----:B-1----:R1:W4:Y:S04]  /*1b7f0*/  LDG.E.U16 R27, desc[UR10][R10.64] ;  /* 0x0000000a0a1b7981 */ /* 0x002328000c1e1500 */
[----:B--2---:R2:W2:Y:S04]  /*1b800*/  LDG.E.U16 R24, desc[UR10][R12.64] ;  /* 0x0000000a0c187981 */ /* 0x0044a8000c1e1500 */
[----:B-----5:R5:W-:Y:S04]  /*1b810*/  STL [R1+0x4e0], R5 ;  /* 0x0004e00501007387 */ /* 0x020be80000100800 */
[----:B------:R0:W-:Y:S01]  /*1b820*/  STL [R1+0x4dc], R3 ;  /* 0x0004dc0301007387 */ /* 0x0001e20000100800 */
[----:B-----5:R-:W-:-:S05]  /*1b830*/  IMAD.WIDE R4, R2, 0x2, R22 ;  /* 0x0000000202047825 */ /* 0x020fca00078e0216 */
[----:B0-----:R-:W5:Y:S01]  /*1b840*/  LDG.E.U16 R3, desc[UR10][R4.64] ;  /* 0x0000000a04037981 */ /* 0x001f62000c1e1500 */
[----:B------:R-:W-:-:S03]  /*1b850*/  IMAD.WIDE R6, R2, 0x2, R20 ;  /* 0x0000000202067825 */ /* 0x000fc600078e0214 */
[----:B------:R-:W5:Y:S01]  /*1b860*/  LDL.64 R4, [R1+0xca8] ;  /* 0x000ca80001047983 */ /* 0x000f620000100a00 */
[----:B------:R-:W-:-:S03]  /*1b870*/  IMAD.WIDE R8, R2, 0x2, R18 ;  /* 0x0000000202087825 */ /* 0x000fc600078e0212 */
[----:B---3--:R0:W-:Y:S01]  /*1b880*/  STL [R1+0x4d8], R29 ;  /* 0x0004d81d01007387 */ /* 0x0081e20000100800 */
[----:B-1----:R-:W-:-:S03]  /*1b890*/  IMAD.WIDE R10, R2, 0x2, R16 ;  /* 0x00000002020a7825 */ /* 0x002fc600078e0210 */
[----:B0-----:R0:W3:Y:S01]  /*1b8a0*/  LDG.E.U16 R29, desc[UR10][R6.64] ;  /* 0x0000000a061d7981 */ /* 0x0010e2000c1e1500 */
[----:B--2---:R-:W-:-:S03]  /*1b8b0*/  IMAD.WIDE R12, R2, 0x2, R14 ;  /* 0x00000002020c7825 */ /* 0x004fc600078e020e */
[----:B------:R-:W0:Y:S04]  /*1b8c0*/  LDL.64 R6, [R1+0xd68] ;  /* 0x000d680001067983 */ /* 0x000e280000100a00 */
[----:B----4-:R1:W-:Y:S04]  /*1b8d0*/  STL [R1+0x4d4], R27 ;  /* 0x0004d41b01007387 */ /* 0x0103e80000100800 */
[----:B------:R-:W2:Y:S04]  /*1b8e0*/  LDL.64 R22, [R1+0xc90] ;  /* 0x000c900001167983 */ /* 0x000ea80000100a00 */
[----:B------:R-:W4:Y:S04]  /*1b8f0*/  LDL.64 R20, [R1+0xc88] ;  /* 0x000c880001147983 */ /* 0x000f280000100a00 */
[----:B-1----:R-:W2:Y:S04]  /*1b900*/  LDG.E.U16 R27, desc[UR10][R8.64] ;  /* 0x0000000a081b7981 */ /* 0x002ea8000c1e1500 */
[----:B------:R-:W4:Y:S04]  /*1b910*/  LDL.64 R18, [R1+0xc80] ;  /* 0x000c800001127983 */ /* 0x000f280000100a00 */
[----:B------:R-:W4:Y:S04]  /*1b920*/  LDL.64 R16, [R1+0xc78] ;  /* 0x000c780001107983 */ /* 0x000f280000100a00 */
[----:B------:R-:W4:Y:S04]  /*1b930*/  LDL.64 R8, [R1+0xd60] ;  /* 0x000d600001087983 */ /* 0x000f280000100a00 */
[----:B------:R-:W4:Y:S04]  /*1b940*/  LDL.64 R14, [R1+0xc70] ;  /* 0x000c7000010e7983 */ /* 0x000f280000100a00 */
[----:B------:R1:W-:Y:S04]  /*1b950*/  STL [R1+0x4b0], R24 ;  /* 0x0004b01801007387 */ /* 0x0003e80000100800 */
[----:B-1----:R-:W4:Y:S04]  /*1b960*/  LDG.E.U16 R24, desc[UR10][R10.64] ;  /* 0x0000000a0a187981 */ /* 0x002f28000c1e1500 */
[----:B------:R-:W4:Y:S04]  /*1b970*/  LDL.64 R10, [R1+0xca0] ;  /* 0x000ca000010a7983 */ /* 0x000f280000100a00 */
[----:B-----5:R1:W-:Y:S04]  /*1b980*/  STL [R1+0x4c8], R3 ;  /* 0x0004c80301007387 */ /* 0x0203e80000100800 */
[----:B-1----:R-:W5:Y:S04]  /*1b990*/  LDG.E.U16 R3, desc[UR10][R12.64] ;  /* 0x0000000a0c037981 */ /* 0x002f68000c1e1500 */
[----:B------:R-:W5:Y:S01]  /*1b9a0*/  LDL.64 R12, [R1+0xc98] ;  /* 0x000c9800010c7983 */ /* 0x000f620000100a00 */
[----:B------:R-:W-:-:S06]  /*1b9b0*/  IMAD.WIDE R4, R2, 0x2, R4 ;  /* 0x0000000202047825 */ /* 0x000fcc00078e0204 */
[----:B------:R-:W5:Y:S01]  /*1b9c0*/  LDG.E.U16 R5, desc[UR10][R4.64] ;  /* 0x0000000a04057981 */ /* 0x000f62000c1e1500 */
[----:B0-----:R-:W-:-:S03]  /*1b9d0*/  IMAD.WIDE R6, R2, 0x2, R6 ;  /* 0x0000000202067825 */ /* 0x001fc600078e0206 */
[----:B---3--:R0:W-:Y:S04]  /*1b9e0*/  STL [R1+0x4c4], R29 ;  /* 0x0004c41d01007387 */ /* 0x0081e80000100800 */
[----:B0-----:R0:W3:Y:S04]  /*1b9f0*/  LDG.E.U16 R29, desc[UR10][R6.64] ;  /* 0x0000000a061d7981 */ /* 0x0010e8000c1e1500 */
[----:B--2---:R1:W-:Y:S01]  /*1ba00*/  STL [R1+0x4c0], R27 ;  /* 0x0004c01b01007387 */ /* 0x0043e20000100800 */
[----:B----4-:R-:W-:-:S05]  /*1ba10*/  IMAD.WIDE R8, R2, 0x2, R8 ;  /* 0x0000000202087825 */ /* 0x010fca00078e0208 */
[----:B-1----:R1:W2:Y:S04]  /*1ba20*/  LDG.E.U16 R27, desc[UR10][R8.64] ;  /* 0x0000000a081b7981 */ /* 0x0022a8000c1e1500 */
[----:B------:R4:W-:Y:S01]  /*1ba30*/  STL [R1+0x4bc], R24 ;  /* 0x0004bc1801007387 */ /* 0x0009e20000100800 */
[----:B------:R-:W-:-:S05]  /*1ba40*/  IMAD.WIDE R10, R2, 0x2, R10 ;  /* 0x00000002020a7825 */ /* 0x000fca00078e020a */
[----:B----4-:R4:W4:Y:S04]  /*1ba50*/  LDG.E.U16 R24, desc[UR10][R10.64] ;  /* 0x0000000a0a187981 */ /* 0x010928000c1e1500 */
[----:B-----5:R5:W-:Y:S01]  /*1ba60*/  STL [R1+0x4b8], R3 ;  /* 0x0004b80301007387 */ /* 0x020be20000100800 */
[----:B------:R-:W-:-:S05]  /*1ba70*/  IMAD.WIDE R12, R2, 0x2, R12 ;  /* 0x00000002020c7825 */ /* 0x000fca00078e020c */
[----:B-----5:R5:W4:Y:S04]  /*1ba80*/  LDG.E.U16 R3, desc[UR10][R12.64] ;  /* 0x0000000a0c037981 */ /* 0x020b28000c1e1500 */
[----:B------:R1:W-:Y:S01]  /*1ba90*/  STL [R1+0x4b4], R5 ;  /* 0x0004b40501007387 */ /* 0x0003e20000100800 */
[----:B0-----:R-:W-:-:S04]  /*1baa0*/  IMAD.WIDE R6, R2, 0x2, R20 ;  /* 0x0000000202067825 */ /* 0x001fc800078e0214 */
[C---:B-1----:R-:W-:Y:S01]  /*1bab0*/  IMAD.WIDE R4, R2.reuse, 0x2, R22 ;  /* 0x0000000202047825 */ /* 0x042fe200078e0216 */
[----:B---3--:R0:W-:Y:S03]  /*1bac0*/  STL [R1+0x494], R29 ;  /* 0x0004941d01007387 */ /* 0x0081e60000100800 */
[C---:B------:R-:W-:Y:S01]  /*1bad0*/  IMAD.WIDE R8, R2.reuse, 0x2, R18 ;  /* 0x0000000202087825 */ /* 0x040fe200078e0212 */
[----:B0-----:R-:W3:Y:S04]  /*1bae0*/  LDG.E.U16 R29, desc[UR10][R4.64] ;  /* 0x0000000a041d7981 */ /* 0x001ee8000c1e1500 */
[----:B------:R-:W3:Y:S04]  /*1baf0*/  LDL.64 R4, [R1+0xc68] ;  /* 0x000c680001047983 */ /* 0x000ee80000100a00 */
[----:B--2---:R0:W-:Y:S01]  /*1bb00*/  STL [R1+0x4ac], R27 ;  /* 0x0004ac1b01007387 */ /* 0x0041e20000100800 */
[----:B----4-:R-:W-:-:S03]  /*1bb10*/  IMAD.WIDE R10, R2, 0x2, R16 ;  /* 0x00000002020a7825 */ /* 0x010fc600078e0210 */
[----:B0-----:R-:W2:Y:S01]  /*1bb20*/  LDG.E.U16 R27, desc[UR10][R6.64] ;  /* 0x0000000a061b7981 */ /* 0x001ea2000c1e1500 */
[----:B-----5:R-:W-:-:S03]  /*1bb30*/  IMAD.WIDE R12, R2, 0x2, R14 ;  /* 0x00000002020c7825 */ /* 0x020fc600078e020e */
[----:B------:R-:W4:Y:S04]  /*1bb40*/  LDL.64 R6, [R1+0xc60] ;  /* 0x000c600001067983 */ /* 0x000f280000100a00 */
[----:B------:R0:W-:Y:S04]  /*1bb50*/  STL [R1+0x4a8], R24 ;  /* 0x0004a81801007387 */ /* 0x0001e80000100800 */
[----:B------:R-:W5:Y:S04]  /*1bb60*/  LDL.64 R22, [R1+0xc40] ;  /* 0x000c400001167983 */ /* 0x000f680000100a00 */
[----:B------:R-:W5:Y:S04]  /*1bb70*/  LDL.64 R20, [R1+0xd58] ;  /* 0x000d580001147983 */ /* 0x000f680000100a00 */
[----:B0-----:R-:W5:Y:S04]  /*1bb80*/  LDG.E.U16 R24, desc[UR10][R8.64] ;  /* 0x0000000a08187981 */ /* 0x001f68000c1e1500 */
[----:B------:R-:W5:Y:S04]  /*1bb90*/  LDL.64 R18, [R1+0xd50] ;  /* 0x000d500001127983 */ /* 0x000f680000100a00 */
[----:B------:R-:W5:Y:S04]  /*1bba0*/  LDL.64 R16, [R1+0xd48] ;  /* 0x000d480001107983 */ /* 0x000f680000100a00 */
[----:B------:R-:W5:Y:S04]  /*1bbb0*/  LDL.64 R8, [R1+0xc58] ;  /* 0x000c580001087983 */ /* 0x000f680000100a00 */
[----:B------:R-:W5:Y:S04]  /*1bbc0*/  LDL.64 R14, [R1+0xd40] ;  /* 0x000d4000010e7983 */ /* 0x000f680000100a00 */
[----:B------:R0:W-:Y:S04]  /*1bbd0*/  STL [R1+0x4a4], R3 ;  /* 0x0004a40301007387 */ /* 0x0001e80000100800 */
[----:B0-----:R-:W5:Y:S04]  /*1bbe0*/  LDG.E.U16 R3, desc[UR10][R10.64] ;  /* 0x0000000a0a037981 */ /* 0x001f68000c1e1500 */
[----:B------:R-:W5:Y:S04]  /*1bbf0*/  LDL.64 R10, [R1+0xc50] ;  /* 0x000c5000010a7983 */ /* 0x000f680000100a00 */
[----:B---3--:R0:W-:Y:S01]  /*1bc00*/  STL [R1+0x4a0], R29 ;  /* 0x0004a01d01007387 */ /* 0x0081e20000100800 */
[----:B------:R-:W-:-:S03]  /*1bc10*/  IMAD.WIDE R4, R2, 0x2, R4 ;  /* 0x0000000202047825 */ /* 0x000fc600078e0204 */
[----:B0-----:R-:W3:Y:S04]  /*1bc20*/  LDG.E.U16 R29, desc[UR10][R12.64] ;  /* 0x0000000a0c1d7981 */ /* 0x001ee8000c1e1500 */
[----:B------:R-:W3:Y:S04]  /*1bc30*/  LDG.E.U16 R5, desc[UR10][R4.64] ;  /* 0x0000000a04057981 */ /* 0x000ee8000c1e1500 */
[----:B------:R-:W3:Y:S04]  /*1bc40*/  LDL.64 R12, [R1+0xc48] ;  /* 0x000c4800010c7983 */ /* 0x000ee80000100a00 */
[----:B--2---:R0:W-:Y:S01]  /*1bc50*/  STL [R1+0x49c], R27 ;  /* 0x00049c1b01007387 */ /* 0x0041e20000100800 */
[----:B----4-:R-:W-:-:S05]  /*1bc60*/  IMAD.WIDE R6, R2, 0x2, R6 ;  /* 0x0000000202067825 */ /* 0x010fca00078e0206 */
[----:B0-----:R0:W2:Y:S04]  /*1bc70*/  LDG.E.U16 R27, desc[UR10][R6.64] ;  /* 0x0000000a061b7981 */ /* 0x0010a8000c1e1500 */
[----:B-----5:R1:W-:Y:S01]  /*1bc80*/  STL [R1+0x498], R24 ;  /* 0x0004981801007387 */ /* 0x0203e20000100800 */
[----:B------:R-:W-:-:S05]  /*1bc90*/  IMAD.WIDE R8, R2, 0x2, R8 ;  /* 0x0000000202087825 */ /* 0x000fca00078e0208 */
[----:B-1----:R1:W4:Y:S04]  /*1bca0*/  LDG.E.U16 R24, desc[UR10][R8.64] ;  /* 0x0000000a08187981 */ /* 0x002328000c1e1500 */
[----:B------:R5:W-:Y:S01]  /*1bcb0*/  STL [R1+0x47c], R3 ;  /* 0x00047c0301007387 */ /* 0x000be20000100800 */
[----:B------:R-:W-:-:S05]  /*1bcc0*/  IMAD.WIDE R10, R2, 0x2, R10 ;  /* 0x00000002020a7825 */ /* 0x000fca00078e020a */
[----:B-----5:R-:W5:Y:S01]  /*1bcd0*/  LDG.E.U16 R3, desc[UR10][R10.64] ;  /* 0x0000000a0a037981 */ /* 0x020f62000c1e1500 */
[----:B0-----:R-:W-:-:S03]  /*1bce0*/  IMAD.WIDE R6, R2, 0x2, R20 ;  /* 0x0000000202067825 */ /* 0x001fc600078e0214 */
[----:B---3--:R-:W-:Y:S04]  /*1bcf0*/  STL [R1+0x474], R29 ;  /* 0x0004741d01007387 */ /* 0x008fe80000100800 */
[----:B------:R0:W-:Y:S01]  /*1bd00*/  STL [R1+0x490], R5 ;  /* 0x0004900501007387 */ /* 0x0001e20000100800 */
[----:B------:R-:W-:-:S04]  /*1bd10*/  IMAD.WIDE R12, R2, 0x2, R12 ;  /* 0x00000002020c7825 */ /* 0x000fc800078e020c */
[C---:B0-----:R-:W-:Y:S01]  /*1bd20*/  IMAD.WIDE R4, R2.reuse, 0x2, R22 ;  /* 0x0000000202047825 */ /* 0x041fe200078e0216 */
[----:B------:R0:W3:Y:S03]  /*1bd30*/  LDG.E.U16 R29, desc[UR10][R12.64] ;  /* 0x0000000a0c1d7981 */ /* 0x0000e6000c1e1500 */
[C---:B-1----:R-:W-:Y:S01]  /*1bd40*/  IMAD.WIDE R8, R2.reuse, 0x2, R18 ;  /* 0x0000000202087825 */ /* 0x042fe200078e0212 */
[----:B--2---:R1:W-:Y:S04]  /*1bd50*/  STL [R1+0x48c], R27 ;  /* 0x00048c1b01007387 */ /* 0x0043e80000100800 */
[----:B-1----:R-:W2:Y:S04]  /*1bd60*/  LDG.E.U16 R27, desc[UR10][R4.64] ;  /* 0x0000000a041b7981 */ /* 0x002ea8000c1e1500 */
[----:B------:R-:W2:Y:S04]  /*1bd70*/  LDL.64 R4, [R1+0xc38] ;  /* 0x000c380001047983 */ /* 0x000ea80000100a00 */
[----:B----4-:R1:W-:Y:S04]  /*1bd80*/  STL [R1+0x488], R24 ;  /* 0x0004881801007387 */ /* 0x0103e80000100800 */
[----:B-1----:R-:W4:Y:S04]  /*1bd90*/  LDG.E.U16 R24, desc[UR10][R6.64] ;  /* 0x0000000a06187981 */ /* 0x002f28000c1e1500 */
[----:B------:R-:W4:Y:S04]  /*1bda0*/  LDL.64 R6, [R1+0xc30] ;  /* 0x000c300001067983 */ /* 0x000f280000100a00 */
[----:B-----5:R1:W-:Y:S01]  /*1bdb0*/  STL [R1+0x484], R3 ;  /* 0x0004840301007387 */ /* 0x0203e20000100800 */
[----:B------:R-:W-:-:S03]  /*1bdc0*/  IMAD.WIDE R10, R2, 0x2, R16 ;  /* 0x00000002020a7825 */ /* 0x000fc600078e0210 */
[----:B------:R-:W5:Y:S01]  /*1bdd0*/  LDL.64 R22, [R1+0xc10] ;  /* 0x000c100001167983 */ /* 0x000f620000100a00 */
[----:B0-----:R-:W-:-:S03]  /*1bde0*/  IMAD.WIDE R12, R2, 0x2, R14 ;  /* 0x00000002020c7825 */ /* 0x001fc600078e020e */
[----:B------:R-:W5:Y:S04]  /*1bdf0*/  LDL.64 R20, [R1+0xc08] ;  /* 0x000c080001147983 */ /* 0x000f680000100a00 */
[----:B-1----:R-:W5:Y:S04]  /*1be00*/  LDG.E.U16 R3, desc[UR10][R8.64] ;  /* 0x0000000a08037981 */ /* 0x002f68000c1e1500 */
[----:B------:R-:W5:Y:S04]  /*1be10*/  LDL.64 R18, [R1+0xc00] ;  /* 0x000c000001127983 */ /* 0x000f680000100a00 */
[----:B------:R-:W5:Y:S04]  /*1be20*/  LDL.64 R16, [R1+0xbf8] ;  /* 0x000bf80001107983 */ /* 0x000f680000100a00 */
[----:B------:R-:W5:Y:S04]  /*1be30*/  LDL.64 R8, [R1+0xc28] ;  /* 0x000c280001087983 */ /* 0x000f680000100a00 */
[----:B------:R-:W5:Y:S04]  /*1be40*/  LDL.64 R14, [R1+0xbf0] ;  /* 0x000bf000010e7983 */ /* 0x000f680000100a00 */
[----:B---3--:R0:W-:Y:S04]  /*1be50*/  STL [R1+0x480], R29 ;  /* 0x0004801d01007387 */ /* 0x0081e80000100800 */
[----:B0-----:R-:W3:Y:S04]  /*1be60*/  LDG.E.U16 R29, desc[UR10][R10.64] ;  /* 0x0000000a0a1d7981 */ /* 0x001ee8000c1e1500 */
[----:B------:R-:W3:Y:S04]  /*1be70*/  LDL.64 R10, [R1+0xc20] ;  /* 0x000c2000010a7983 */ /* 0x000ee80000100a00 */
[----:B--2---:R0:W-:Y:S01]  /*1be80*/  STL [R1+0x478], R27 ;  /* 0x0004781b01007387 */ /* 0x0041e20000100800 */
[----:B------:R-:W-:-:S03]  /*1be90*/  IMAD.WIDE R4, R2, 0x2, R4 ;  /* 0x0000000202047825 */ /* 0x000fc600078e0204 */
[----:B0-----:R-:W2:Y:S04]  /*1bea0*/  LDG.E.U16 R27, desc[UR10][R12.64] ;  /* 0x0000000a0c1b7981 */ /* 0x001ea8000c1e1500 */
[----:B------:R-:W2:Y:S04]  /*1beb0*/  LDG.E.U16 R5, desc[UR10][R4.64] ;  /* 0x0000000a04057981 */ /* 0x000ea8000c1e1500 */
[----:B------:R-:W2:Y:S04]  /*1bec0*/  LDL.64 R12, [R1+0xc18] ;  /* 0x000c1800010c7983 */ /* 0x000ea80000100a00 */
[----:B----4-:R0:W-:Y:S01]  /*1bed0*/  STL [R1+0x458], R24 ;  /* 0x0004581801007387 */ /* 0x0101e20000100800 */
[----:B------:R-:W-:-:S05]  /*1bee0*/  IMAD.WIDE R6, R2, 0x2, R6 ;  /* 0x0000000202067825 */ /* 0x000fca00078e0206 */
[----:B0-----:R0:W4:Y:S04]  /*1bef0*/  LDG.E.U16 R24, desc[UR10][R6.64] ;  /* 0x0000000a06187981 */ /* 0x001128000c1e1500 */
[----:B-----5:R1:W-:Y:S01]  /*1bf00*/  STL [R1+0x470], R3 ;  /* 0x0004700301007387 */ /* 0x0203e20000100800 */
[----:B------:R-:W-:-:S05]  /*1bf10*/  IMAD.WIDE R8, R2, 0x2, R8 ;  /* 0x0000000202087825 */ /* 0x000fca00078e0208 */
[----:B-1----:R-:W5:Y:S01]  /*1bf20*/  LDG.E.U16 R3, desc[UR10][R8.64] ;  /* 0x0000000a08037981 */ /* 0x002f62000c1e1500 */
[----:B0-----:R-:W-:-:S03]  /*1bf30*/  IMAD.WIDE R6, R2, 0x2, R20 ;  /* 0x0000000202067825 */ /* 0x001fc600078e0214 */
[----:B---3--:R0:W-:Y:S01]  /*1bf40*/  STL [R1+0x46c], R29 ;  /* 0x00046c1d01007387 */ /* 0x0081e20000100800 */
[----:B------:R-:W-:-:S05]  /*1bf50*/  IMAD.WIDE R10, R2, 0x2, R10 ;  /* 0x00000002020a7825 */ /* 0x000fca00078e020a */
[----:B0-----:R0:W3:Y:S04]  /*1bf60*/  LDG.E.U16 R29, desc[UR10][R10.64] ;  /* 0x0000000a0a1d7981 */ /* 0x0010e8000c1e1500 */
[----:B--2---:R-:W-:Y:S04]  /*1bf70*/  STL [R1+0x468], R27 ;  /* 0x0004681b01007387 */ /* 0x004fe80000100800 */
[----:B------:R1:W-:Y:S01]  /*1bf80*/  STL [R1+0x464], R5 ;  /* 0x0004640501007387 */ /* 0x0003e20000100800 */
[----:B------:R-:W-:-:S04]  /*1bf90*/  IMAD.WIDE R12, R2, 0x2, R12 ;  /* 0x00000002020c7825 */ /* 0x000fc800078e020c */
[C---:B-1----:R-:W-:Y:S01]  /*1bfa0*/  IMAD.WIDE R4, R2.reuse, 0x2, R22 ;  /* 0x0000000202047825 */ /* 0x042fe200078e0216 */
[----:B------:R1:W2:Y:S04]  /*1bfb0*/  LDG.E.U16 R27, desc[UR10][R12.64] ;  /* 0x0000000a0c1b7981 */ /* 0x0002a8000c1e1500 */
[----:B----4-:R4:W-:Y:S04]  /*1bfc0*/  STL [R1+0x460], R24 ;  /* 0x0004601801007387 */ /* 0x0109e80000100800 */
[----:B----4-:R-:W4:Y:S04]  /*1bfd0*/  LDG.E.U16 R24, desc[UR10][R4.64] ;  /* 0x0000000a04187981 */ /* 0x010f28000c1e1500 */
[----:B------:R-:W4:Y:S04]  /*1bfe0*/  LDL.64 R4, [R1+0xbe8] ;  /* 0x000be80001047983 */ /* 0x000f280000100a00 */
[----:B-----5:R5:W-:Y:S04]  /*1bff0*/  STL [R1+0x45c], R3 ;  /* 0x00045c0301007387 */ /* 0x020be80000100800 */
[----:B-----5:R-:W5:Y:S04]  /*1c000*/  LDG.E.U16 R3, desc[UR10][R6.64] ;  /* 0x0000000a06037981 */ /* 0x020f68000c1e1500 */
[----:B------:R-:W5:Y:S01]  /*1c010*/  LDL.64 R6, [R1+0xbe0] ;  /* 0x000be00001067983 */ /* 0x000f620000100a00 */
[----:B------:R-:W-:-:S04]  /*1c020*/  IMAD.WIDE R8, R2, 0x2, R18 ;  /* 0x0000000202087825 */ /* 0x000fc800078e0212 */
[C---:B0-----:R-:W-:Y:S01]  /*1c030*/  IMAD.WIDE R10, R2.reuse, 0x2, R16 ;  /* 0x00000002020a7825 */ /* 0x041fe200078e0210 */
[----:B---3--:R0:W-:Y:S03]  /*1c040*/  STL [R1+0x440], R29 ;  /* 0x0004401d01007387 */ /* 0x0081e60000100800 */
[C---:B-1----:R-:W-:Y:S01]  /*1c050*/  IMAD.WIDE R12, R2.reuse, 0x2, R14 ;  /* 0x00000002020c7825 */ /* 0x042fe200078e020e */
[----:B------:R-:W3:Y:S04]  /*1c060*/  LDL.64 R22, [R1+0xbc0] ;  /* 0x000bc00001167983 */ /* 0x000ee80000100a00 */
[----:B------:R-:W3:Y:S04]  /*1c070*/  LDL.64 R20, [R1+0xbb8] ;  /* 0x000bb80001147983 */ /* 0x000ee80000100a00 */
[----:B0-----:R-:W3:Y:S04]  /*1c080*/  LDG.E.U16 R29, desc[UR10][R8.64] ;  /* 0x0000000a081d7981 */ /* 0x001ee8000c1e1500 */
[----:B------:R-:W3:Y:S04]  /*1c090*/  LDL.64 R18, [R1+0xbb0] ;  /* 0x000bb00001127983 */ /* 0x000ee80000100a00 */
[----:B------:R-:W3:Y:S04]  /*1c0a0*/  LDL.64 R16, [R1+0xba8] ;  /* 0x000ba80001107983 */ /* 0x000ee80000100a00 */
[----:B------:R-:W3:Y:S04]  /*1c0b0*/  LDL.64 R8, [R1+0xbd8] ;  /* 0x000bd80001087983 */ /* 0x000ee80000100a00 */
[----:B------:R-:W3:Y:S04]  /*1c0c0*/  LDL.64 R14, [R1+0xba0] ;  /* 0x000ba000010e7983 */ /* 0x000ee80000100a00 */
[----:B--2---:R0:W-:Y:S04]  /*1c0d0*/  STL [R1+0x438], R27 ;  /* 0x0004381b01007387 */ /* 0x0041e80000100800 */
[----:B0-----:R-:W2:Y:S04]  /*1c0e0*/  LDG.E.U16 R27, desc[UR10][R10.64] ;  /* 0x0000000a0a1b7981 */ /* 0x001ea8000c1e1500 */
[----:B------:R-:W2:Y:S04]  /*1c0f0*/  LDL.64 R10, [R1+0xbd0] ;  /* 0x000bd000010a7983 */ /* 0x000ea80000100a00 */
[----:B----4-:R0:W-:Y:S01]  /*1c100*/  STL [R1+0x454], R24 ;  /* 0x0004541801007387 */ /* 0x0101e20000100800 */
[----:B------:R-:W-:-:S03]  /*1c110*/  IMAD.WIDE R4, R2, 0x2, R4 ;  /* 0x0000000202047825 */ /* 0x000fc600078e0204 */
[----:B0-----:R-:W4:Y:S04]  /*1c120*/  LDG.E.U16 R24, desc[UR10][R12.64] ;  /* 0x0000000a0c187981 */ /* 0x001f28000c1e1500 */
[----:B------:R-:W4:Y:S04]  /*1c130*/  LDG.E.U16 R5, desc[UR10][R4.64] ;  /* 0x0000000a04057981 */ /* 0x000f28000c1e1500 */
[----:B------:R-:W4:Y:S04]  /*1c140*/  LDL.64 R12, [R1+0xbc8] ;  /* 0x000bc800010c7983 */ /* 0x000f280000100a00 */
[----:B-----5:R0:W-:Y:S01]  /*1c150*/  STL [R1+0x450], R3 ;  /* 0x0004500301007387 */ /* 0x0201e20000100800 */
[----:B------:R-:W-:-:S05]  /*1c160*/  IMAD.WIDE R6, R2, 0x2, R6 ;  /* 0x0000000202067825 */ /* 0x000fca00078e0206 */
[----:B0-----:R-:W5:Y:S04]  /*1c170*/  LDG.E.U16 R3, desc[UR10][R6.64] ;  /* 0x0000000a06037981 */ /* 0x001f68000c1e1500 */
[----:B---3--:R0:W-:Y:S01]  /*1c180*/  STL [R1+0x44c], R29 ;  /* 0x00044c1d01007387 */ /* 0x0081e20000100800 */
[----:B------:R-:W-:-:S05]  /*1c190*/  IMAD.WIDE R8, R2, 0x2, R8 ;  /* 0x0000000202087825 */ /* 0x000fca00078e0208 */
[----:B0-----:R0:W3:Y:S04]  /*1c1a0*/  LDG.E.U16 R29, desc[UR10][R8.64] ;  /* 0x0000000a081d7981 */ /* 0x0010e8000c1e1500 */
[----:B--2---:R1:W-:Y:S01]  /*1c1b0*/  STL [R1+0x448], R27 ;  /* 0x0004481b01007387 */ /* 0x0043e20000100800 */
[----:B------:R-:W-:-:S05]  /*1c1c0*/  IMAD.WIDE R10, R2, 0x2, R10 ;  /* 0x00000002020a7825 */ /* 0x000fca00078e020a */
[----:B-1----:R1:W2:Y:S04]  /*1c1d0*/  LDG.E.U16 R27, desc[UR10][R10.64] ;  /* 0x0000000a0a1b7981 */ /* 0x0022a8000c1e1500 */
[----:B----4-:R-:W-:Y:S04]  /*1c1e0*/  STL [R1+0x444], R24 ;  /* 0x0004441801007387 */ /* 0x010fe80000100800 */
[----:B------:R4:W-:Y:S01]  /*1c1f0*/  STL [R1+0x43c], R5 ;  /* 0x00043c0501007387 */ /* 0x0009e20000100800 */
[----:B------:R-:W-:-:S04]  /*1c200*/  IMAD.WIDE R12, R2, 0x2, R12 ;  /* 0x00000002020c7825 */ /* 0x000fc800078e020c */
[C---:B----4-:R-:W-:Y:S01]  /*1c210*/  IMAD.WIDE R4, R2.reuse, 0x2, R22 ;  /* 0x0000000202047825 */ /* 0x050fe200078e0216 */
[----:B------:R4:W2:Y:S04]  /*1c220*/  LDG.E.U16 R24, desc[UR10][R12.64] ;  /* 0x0000000a0c187981 */ /* 0x0008a8000c1e1500 */
[----:B-----5:R5:W-:Y:S04]  /*1c230*/  STL [R1+0x420], R3 ;  /* 0x0004200301007387 */ /* 0x020be80000100800 */
[----:B-----5:R-:W5:Y:S01]  /*1c240*/  LDG.E.U16 R3, desc[UR10][R4.64] ;  /* 0x0000000a04037981 */ /* 0x020f62000c1e1500 */
[----:B------:R-:W-:-:S03]  /*1c250*/  IMAD.WIDE R6, R2, 0x2, R20 ;  /* 0x0000000202067825 */ /* 0x000fc600078e0214 */
[----:B------:R-:W5:Y:S01]  /*1c260*/  LDL.64 R4, [R1+0xb98] ;  /* 0x000b980001047983 */ /* 0x000f620000100a00 */
[----:B0-----:R-:W-:-:S03]  /*1c270*/  IMAD.WIDE R8, R2, 0x2, R18 ;  /* 0x0000000202087825 */ /* 0x001fc600078e0212 */
[----:B---3--:R0:W-:Y:S01]  /*1c280*/  STL [R1+0x418], R29 ;  /* 0x0004181d01007387 */ /* 0x0081e20000100800 */
[----:B-1----:R-:W-:-:S03]  /*1c290*/  IMAD.WIDE R10, R2, 0x2, R16 ;  /* 0x00000002020a7825 */ /* 0x002fc600078e0210 */
[----:B0-----:R-:W3:Y:S01]  /*1c2a0*/  LDG.E.U16 R29, desc[UR10][R6.64] ;  /* 0x0000000a061d7981 */ /* 0x001ee2000c1e1500 */
[----:B----4-:R-:W-:-:S03]  /*1c2b0*/  IMAD.WIDE R12, R2, 0x2, R14 ;  /* 0x00000002020c7825 */ /* 0x010fc600078e020e */
[----:B------:R-:W4:Y:S04]  /*1c2c0*/  LDL.64 R6, [R1+0xb90] ;  /* 0x000b900001067983 */ /* 0x000f280000100a00 */
[----:B--2---:R0:W-:Y:S04]  /*1c2d0*/  STL [R1+0x434], R27 ;  /* 0x0004341b01007387 */ /* 0x0041e80000100800 */
[----:B------:R-:W2:Y:S04]  /*1c2e0*/  LDL.64 R22, [R1+0xb70] ;  /* 0x000b700001167983 */ /* 0x000ea80000100a00 */
[----:B------:R-:W2:Y:S04]  /*1c2f0*/  LDL.64 R20, [R1+0xb68] ;  /* 0x000b680001147983 */ /* 0x000ea80000100a00 */
[----:B0-----:R-:W2:Y:S04]  /*1c300*/  LDG.E.U16 R27, desc[UR10][R8.64] ;  /* 0x0000000a081b7981 */ /* 0x001ea8000c1e1500 */
[----:B------:R-:W2:Y:S04]  /*1c310*/  LDL.64 R18, [R1+0xd38] ;  /* 0x000d380001127983 */ /* 0x000ea80000100a00 */
[----:B------:R-:W2:Y:S04]  /*1c320*/  LDL.64 R16, [R1+0xd30] ;  /* 0x000d300001107983 */ /* 0x000ea80000100a00 */
[----:B------:R-:W2:Y:S04]  /*1c330*/  LDL.64 R8, [R1+0xb88] ;  /* 0x000b880001087983 */ /* 0x000ea80000100a00 */
[----:B------:R-:W2:Y:S04]  /*1c340*/  LDL.64 R14, [R1+0xd28] ;  /* 0x000d2800010e7983 */ /* 0x000ea80000100a00 */
[----:B------:R0:W-:Y:S04]  /*1c350*/  STL [R1+0x430], R24 ;  /* 0x0004301801007387 */ /* 0x0001e80000100800 */
[----:B0-----:R-:W2:Y:S04]  /*1c360*/  LDG.E.U16 R24, desc[UR10][R10.64] ;  /* 0x0000000a0a187981 */ /* 0x001ea8000c1e1500 */
[----:B------:R-:W2:Y:S04]  /*1c370*/  LDL.64 R10, [R1+0xb80] ;  /* 0x000b8000010a7983 */ /* 0x000ea80000100a00 */
[----:B-----5:R0:W-:Y:S04]  /*1c380*/  STL [R1+0x42c], R3 ;  /* 0x00042c0301007387 */ /* 0x0201e80000100800 */
[----:B0-----:R-:W5:Y:S04]  /*1c390*/  LDG.E.U16 R3, desc[UR10][R12.64] ;  /* 0x0000000a0c037981 */ /* 0x001f68000c1e1500 */
[----:B------:R-:W5:Y:S01]  /*1c3a0*/  LDL.64 R12, [R1+0xb78] ;  /* 0x000b7800010c7983 */ /* 0x000f620000100a00 */
[----:B------:R-:W-:-:S06]  /*1c3b0*/  IMAD.WIDE R4, R2, 0x2, R4 ;  /* 0x0000000202047825 */ /* 0x000fcc00078e0204 */
[----:B------:R-:W5:Y:S04]  /*1c3c0*/  LDG.E.U16 R5, desc[UR10][R4.64] ;  /* 0x0000000a04057981 */ /* 0x000f68000c1e1500 */
[----:B---3--:R0:W-:Y:S01]  /*1c3d0*/  STL [R1+0x428], R29 ;  /* 0x0004281d01007387 */ /* 0x0081e20000100800 */
[----:B----4-:R-:W-:-:S05]  /*1c3e0*/  IMAD.WIDE R6, R2, 0x2, R6 ;  /* 0x0000000202067825 */ /* 0x010fca00078e0206 */
[----:B0-----:R0:W3:Y:S04]  /*1c3f0*/  LDG.E.U16 R29, desc[UR10][R6.64] ;  /* 0x0000000a061d7981 */ /* 0x0010e8000c1e1500 */
[----:B--2---:R1:W-:Y:S01]  /*1c400*/  STL [R1+0x424], R27 ;  /* 0x0004241b01007387 */ /* 0x0043e20000100800 */
[----:B------:R-:W-:-:S05]  /*1c410*/  IMAD.WIDE R8, R2, 0x2, R8 ;  /* 0x0000000202087825 */ /* 0x000fca00078e0208 */
[----:B-1----:R1:W2:Y:S04]  /*1c420*/  LDG.E.U16 R27, desc[UR10][R8.64] ;  /* 0x0000000a081b7981 */ /* 0x0022a8000c1e1500 */
[----:B------:R4:W-:Y:S01]  /*1c430*/  STL [R1+0x41c], R24 ;  /* 0x00041c1801007387 */ /* 0x0009e20000100800 */
[----:B------:R-:W-:-:S05]  /*1c440*/  IMAD.WIDE R10, R2, 0x2, R10 ;  /* 0x00000002020a7825 */ /* 0x000fca00078e020a */
[----:B----4-:R4:W2:Y:S04]  /*1c450*/  LDG.E.U16 R24, desc[UR10][R10.64] ;  /* 0x0000000a0a187981 */ /* 0x0108a8000c1e1500 */
[----:B-----5:R5:W-:Y:S01]  /*1c460*/  STL [R1+0x400], R3 ;  /* 0x0004000301007387 */ /* 0x020be20000100800 */
[----:B------:R-:W-:-:S05]  /*1c470*/  IMAD.WIDE R12, R2, 0x2, R12 ;  /* 0x00000002020c7825 */ /* 0x000fca00078e020c */
[----:B-----5:R5:W2:Y:S04]  /*1c480*/  LDG.E.U16 R3, desc[UR10][R12.64] ;  /* 0x0000000a0c037981 */ /* 0x020aa8000c1e1500 */
[----:B------:R1:W-:Y:S01]  /*1c490*/  STL [R1+0x3f8], R5 ;  /* 0x0003f80501007387 */ /* 0x0003e20000100800 */
[----:B0-----:R-:W-:-:S04]  /*1c4a0*/  IMAD.WIDE R6, R2, 0x2, R20 ;  /* 0x0000000202067825 */ /* 0x001fc800078e0214 */
[C---:B-1----:R-:W-:Y:S01]  /*1c4b0*/  IMAD.WIDE R4, R2.reuse, 0x2, R22 ;  /* 0x0000000202047825 */ /* 0x042fe200078e0216 */
[----:B---3--:R0:W-:Y:S03]  /*1c4c0*/  STL [R1+0x414], R29 ;  /* 0x0004141d01007387 */ /* 0x0081e60000100800 */
[C---:B------:R-:W-:Y:S01]  /*1c4d0*/  IMAD.WIDE R8, R2.reuse, 0x2, R18 ;  /* 0x0000000202087825 */ /* 0x040fe200078e0212 */
[----:B0-----:R-:W3:Y:S03]  /*1c4e0*/  LDG.E.U16 R29, desc[UR10][R4.64] ;  /* 0x0000000a041d7981 */ /* 0x001ee6000c1e1500 */
[C---:B----4-:R-:W-:Y:S01]  /*1c4f0*/  IMAD.WIDE R10, R2.reuse, 0x2, R16 ;  /* 0x00000002020a7825 */ /* 0x050fe200078e0210 */
[----:B------:R-:W4:Y:S03]  /*1c500*/  LDL.64 R4, [R1+0xd20] ;  /* 0x000d200001047983 */ /* 0x000f260000100a00 */
[C---:B-----5:R-:W-:Y:S01]  /*1c510*/  IMAD.WIDE R12, R2.reuse, 0x2, R14 ;  /* 0x00000002020c7825 */ /* 0x060fe200078e020e */
[----:B--2---:R0:W-:Y:S04]  /*1c520*/  STL [R1+0x410], R27 ;  /* 0x0004101b01007387 */ /* 0x0041e80000100800 */
[----:B0-----:R-:W2:Y:S04]  /*1c530*/  LDG.E.U16 R27, desc[UR10][R6.64] ;  /* 0x0000000a061b7981 */ /* 0x001ea8000c1e1500 */
[----:B------:R-:W5:Y:S04]  /*1c540*/  LDL.64 R6, [R1+0xd18] ;  /* 0x000d180001067983 */ /* 0x000f680000100a00 */
        /* <DEDUP_REMOVED lines=12> */
[----:B----4-:R-:W-:-:S03]  /*1c610*/  IMAD.WIDE R4, R2, 0x2, R4 ;  /* 0x0000000202047825 */ /* 0x010fc600078e0204 */
[----:B0-----:R-:W3:Y:S04]  /*1c620*/  LDG.E.U16 R29, desc[UR10][R12.64] ;  /* 0x0000000a0c1d7981 */ /* 0x001ee8000c1e1500 */
[----:B------:R-:W4:Y:S04]  /*1c630*/  LDG.E.U16 R5, desc[UR10][R4.64] ;  /* 0x0000000a04057981 */ /* 0x000f28000c1e1500 */
[----:B------:R-:W4:Y:S04]  /*1c640*/  LDL.64 R12, [R1+0xd00] ;  /* 0x000d0000010c7983 */ /* 0x000f280000100a00 */
[----:B--2---:R0:W-:Y:S01]  /*1c650*/  STL [R1+0x3fc], R27 ;  /* 0x0003fc1b01007387 */ /* 0x0041e20000100800 */
[----:B-----5:R-:W-:-:S05]  /*1c660*/  IMAD.WIDE R6, R2, 0x2, R6 ;  /* 0x0000000202067825 */ /* 0x020fca00078e0206 */
[----:B0-----:R0:W2:Y:S04]  /*1c670*/  LDG.E.U16 R27, desc[UR10][R6.64] ;  /* 0x0000000a061b7981 */ /* 0x0010a8000c1e1500 */
[----:B------:R1:W-:Y:S01]  /*1c680*/  STL [R1+0x2fc], R24 ;  /* 0x0002fc1801007387 */ /* 0x0003e20000100800 */
[----:B------:R-:W-:-:S05]  /*1c690*/  IMAD.WIDE R8, R2, 0x2, R8 ;  /* 0x0000000202087825 */ /* 0x000fca00078e0208 */
[----:B-1----:R1:W5:Y:S04]  /*1c6a0*/  LDG.E.U16 R24, desc[UR10][R8.64] ;  /* 0x0000000a08187981 */ /* 0x002368000c1e1500 */
[----:B------:R0:W-:Y:S01]  /*1c6b0*/  STL [R1+0x3f4], R3 ;  /* 0x0003f40301007387 */ /* 0x0001e20000100800 */
[----:B------:R-:W-:-:S05]  /*1c6c0*/  IMAD.WIDE R10, R2, 0x2, R10 ;  /* 0x00000002020a7825 */ /* 0x000fca00078e020a */
[----:B0-----:R-:W5:Y:S01]  /*1c6d0*/  LDG.E.U16 R3, desc[UR10][R10.64] ;  /* 0x0000000a0a037981 */ /* 0x001f62000c1e1500 */
[----:B------:R-:W-:-:S04]  /*1c6e0*/  IMAD.WIDE R6, R2, 0x2, R20 ;  /* 0x0000000202067825 */ /* 0x000fc800078e0214 */
[C---:B-1----:R-:W-:Y:S01]  /*1c6f0*/  IMAD.WIDE R8, R2.reuse, 0x2, R18 ;  /* 0x0000000202087825 */ /* 0x042fe200078e0212 */
[----:B---3--:R-:W-:Y:S04]  /*1c700*/  STL [R1+0x3f0], R29 ;  /* 0x0003f01d01007387 */ /* 0x008fe80000100800 */
[----:B----4-:R0:W-:Y:S01]  /*1c710*/  STL [R1+0x3ec], R5 ;  /* 0x0003ec0501007387 */ /* 0x0101e20000100800 */
[----:B------:R-:W-:-:S04]  /*1c720*/  IMAD.WIDE R12, R2, 0x2, R12 ;  /* 0x00000002020c7825 */ /* 0x000fc800078e020c */
[C---:B0-----:R-:W-:Y:S01]  /*1c730*/  IMAD.WIDE R4, R2.reuse, 0x2, R22 ;  /* 0x0000000202047825 */ /* 0x041fe200078e0216 */
[----:B------:R0:W3:Y:S04]  /*1c740*/  LDG.E.U16 R29, desc[UR10][R12.64] ;  /* 0x0000000a0c1d7981 */ /* 0x0000e8000c1e1500 */
[----:B--2---:R1:W-:Y:S04]  /*1c750*/  STL [R1+0x3e8], R27 ;  /* 0x0003e81b01007387 */ /* 0x0043e80000100800 */
[----:B-1----:R-:W2:Y:S04]  /*1c760*/  LDG.E.U16 R27, desc[UR10][R4.64] ;  /* 0x0000000a041b7981 */ /* 0x002ea8000c1e1500 */
[----:B------:R-:W4:Y:S04]  /*1c770*/  LDL.64 R4, [R1+0xb40] ;  /* 0x000b400001047983 */ /* 0x000f280000100a00 */
[----:B-----5:R1:W-:Y:S04]  /*1c780*/  STL [R1+0x3e4], R24 ;  /* 0x0003e41801007387 */ /* 0x0203e80000100800 */
[----:B-1----:R-:W5:Y:S04]  /*1c790*/  LDG.E.U16 R24, desc[UR10][R6.64] ;  /* 0x0000000a06187981 */ /* 0x002f68000c1e1500 */
[----:B------:R-:W5:Y:S04]  /*1c7a0*/  LDL.64 R6, [R1+0xb38] ;  /* 0x000b380001067983 */ /* 0x000f680000100a00 */
[----:B------:R1:W-:Y:S01]  /*1c7b0*/  STL [R1+0x3e0], R3 ;  /* 0x0003e00301007387 */ /* 0x0003e20000100800 */
        /* <DEDUP_REMOVED lines=13> */
[----:B----4-:R-:W-:-:S03]  /*1c890*/  IMAD.WIDE R4, R2, 0x2, R4 ;  /* 0x0000000202047825 */ /* 0x010fc600078e0204 */
[----:B0-----:R-:W2:Y:S04]  /*1c8a0*/  LDG.E.U16 R27, desc[UR10][R12.64] ;  /* 0x0000000a0c1b7981 */ /* 0x001ea8000c1e1500 */
[----:B------:R-:W4:Y:S04]  /*1c8b0*/  LDG.E.U16 R5, desc[UR10][R4.64] ;  /* 0x0000000a04057981 */ /* 0x000f28000c1e1500 */
[----:B------:R-:W4:Y:S04]  /*1c8c0*/  LDL.64 R12, [R1+0xb20] ;  /* 0x000b2000010c7983 */ /* 0x000f280000100a00 */
[----:B-----5:R0:W-:Y:S01]  /*1c8d0*/  STL [R1+0x2f8], R24 ;  /* 0x0002f81801007387 */ /* 0x0201e20000100800 */
[----:B------:R-:W-:-:S05]  /*1c8e0*/  IMAD.WIDE R6, R2, 0x2, R6 ;  /* 0x0000000202067825 */ /* 0x000fca00078e0206 */
[----:B0-----:R0:W5:Y:S04]  /*1c8f0*/  LDG.E.U16 R24, desc[UR10][R6.64] ;  /* 0x0000000a06187981 */ /* 0x001168000c1e1500 */
[----:B------:R1:W-:Y:S01]  /*1c900*/  STL [R1+0x2f4], R3 ;  /* 0x0002f40301007387 */ /* 0x0003e20000100800 */
[----:B------:R-:W-:-:S05]  /*1c910*/  IMAD.WIDE R8, R2, 0x2, R8 ;  /* 0x0000000202087825 */ /* 0x000fca00078e0208 */
[----:B-1----:R-:W5:Y:S01]  /*1c920*/  LDG.E.U16 R3, desc[UR10][R8.64] ;  /* 0x0000000a08037981 */ /* 0x002f62000c1e1500 */
[----:B0-----:R-:W-:-:S03]  /*1c930*/  IMAD.WIDE R6, R2, 0x2, R20 ;  /* 0x0000000202067825 */ /* 0x001fc600078e0214 */
[----:B---3--:R0:W-:Y:S01]  /*1c940*/  STL [R1+0x2f0], R29 ;  /* 0x0002f01d01007387 */ /* 0x0081e20000100800 */
[----:B------:R-:W-:-:S05]  /*1c950*/  IMAD.WIDE R10, R2, 0x2, R10 ;  /* 0x00000002020a7825 */ /* 0x000fca00078e020a */
[----:B0-----:R0:W3:Y:S04]  /*1c960*/  LDG.E.U16 R29, desc[UR10][R10.64] ;  /* 0x0000000a0a1d7981 */ /* 0x0010e8000c1e1500 */
[----:B--2---:R-:W-:Y:S04]  /*1c970*/  STL [R1+0x2ec], R27 ;  /* 0x0002ec1b01007387 */ /* 0x004fe80000100800 */
[----:B----4-:R1:W-:Y:S01]  /*1c980*/  STL [R1+0x2e8], R5 ;  /* 0x0002e80501007387 */ /* 0x0103e20000100800 */
[----:B------:R-:W-:-:S04]  /*1c990*/  IMAD.WIDE R12, R2, 0x2, R12 ;  /* 0x00000002020c7825 */ /* 0x000fc800078e020c */
[C---:B-1----:R-:W-:Y:S01]  /*1c9a0*/  IMAD.WIDE R4, R2.reuse, 0x2, R22 ;  /* 0x0000000202047825 */ /* 0x042fe200078e0216 */
[----:B------:R1:W2:Y:S04]  /*1c9b0*/  LDG.E.U16 R27, desc[UR10][R12.64] ;  /* 0x0000000a0c1b7981 */ /* 0x0002a8000c1e1500 */
[----:B-----5:R4:W-:Y:S04]  /*1c9c0*/  STL [R1+0x2e0], R24 ;  /* 0x0002e01801007387 */ /* 0x0209e80000100800 */
[----:B----4-:R-:W4:Y:S04]  /*1c9d0*/  LDG.E.U16 R24, desc[UR10][R4.64] ;  /* 0x0000000a04187981 */ /* 0x010f28000c1e1500 */
[----:B------:R-:W5:Y:S04]  /*1c9e0*/  LDL.64 R4, [R1+0xaf0] ;  /* 0x000af00001047983 */ /* 0x000f680000100a00 */
[----:B------:R0:W-:Y:S04]  /*1c9f0*/  STL [R1+0x2c4], R3 ;  /* 0x0002c40301007387 */ /* 0x0001e80000100800 */
[----:B0-----:R-:W5:Y:S04]  /*1ca00*/  LDG.E.U16 R3, desc[UR10][R6.64] ;  /* 0x0000000a06037981 */ /* 0x001f68000c1e1500 */
[----:B------:R-:W5:Y:S01]  /*1ca10*/  LDL.64 R6, [R1+0xae8] ;  /* 0x000ae80001067983 */ /* 0x000f620000100a00 */
[----:B------:R-:W-:-:S04]  /*1ca20*/  IMAD.WIDE R8, R2, 0x2, R18 ;  /* 0x0000000202087825 */ /* 0x000fc800078e0212 */
[----:B------:R-:W-:-:S04]  /*1ca30*/  IMAD.WIDE R10, R2, 0x2, R16 ;  /* 0x00000002020a7825 */ /* 0x000fc800078e0210 */
[C---:B-1----:R-:W-:Y:S01]  /*1ca40*/  IMAD.WIDE R12, R2.reuse, 0x2, R14 ;  /* 0x00000002020c7825 */ /* 0x042fe200078e020e */
[----:B---3--:R0:W-:Y:S04]  /*1ca50*/  STL [R1+0x2a4], R29 ;  /* 0x0002a41d01007387 */ /* 0x0081e80000100800 */
        /* <DEDUP_REMOVED lines=10> */
[----:B----4-:R0:W-:Y:S04]  /*1cb00*/  STL [R1+0x2d4], R24 ;  /* 0x0002d41801007387 */ /* 0x0101e80000100800 */
[----:B0-----:R-:W4:Y:S01]  /*1cb10*/  LDG.E.U16 R24, desc[UR10][R12.64] ;  /* 0x0000000a0c187981 */ /* 0x001f22000c1e1500 */
[----:B-----5:R-:W-:-:S06]  /*1cb20*/  IMAD.WIDE R4, R2, 0x2, R4 ;  /* 0x0000000202047825 */ /* 0x020fcc00078e0204 */
[----:B------:R-:W5:Y:S04]  /*1cb30*/  LDG.E.U16 R5, desc[UR10][R4.64] ;  /* 0x0000000a04057981 */ /* 0x000f68000c1e1500 */
[----:B------:R-:W5:Y:S04]  /*1cb40*/  LDL.64 R12, [R1+0xad0] ;  /* 0x000ad000010c7983 */ /* 0x000f680000100a00 */
[----:B------:R0:W-:Y:S01]  /*1cb50*/  STL [R1+0x2d0], R3 ;  /* 0x0002d00301007387 */ /* 0x0001e20000100800 */
[----:B------:R-:W-:-:S05]  /*1cb60*/  IMAD.WIDE R6, R2, 0x2, R6 ;  /* 0x0000000202067825 */ /* 0x000fca00078e0206 */
[----:B0-----:R3:W5:Y:S02]  /*1cb70*/  LDG.E.U16 R3, desc[UR10][R6.64] ;  /* 0x0000000a06037981 */ /* 0x001764000c1e1500 */
[C---:B---3--:R-:W-:Y:S02]  /*1cb80*/  IMAD.WIDE R6, R2.reuse, 0x2, R22 ;  /* 0x0000000202067825 */ /* 0x048fe400078e0216 */
[----:B------:R0:W-:Y:S02]  /*1cb90*/  STL [R1+0x2cc], R29 ;  /* 0x0002cc1d01007387 */ /* 0x0001e40000100800 */
[----:B------:R-:W-:-:S05]  /*1cba0*/  IMAD.WIDE R8, R2, 0x2, R8 ;  /* 0x0000000202087825 */ /* 0x000fca00078e0208 */
[----:B0-----:R0:W3:Y:S04]  /*1cbb0*/  LDG.E.U16 R29, desc[UR10][R8.64] ;  /* 0x0000000a081d7981 */ /* 0x0010e8000c1e1500 */
[----:B--2---:R1:W-:Y:S01]  /*1cbc0*/  STL [R1+0x2c8], R27 ;  /* 0x0002c81b01007387 */ /* 0x0043e20000100800 */
[----:B------:R-:W-:-:S05]  /*1cbd0*/  IMAD.WIDE R10, R2, 0x2, R10 ;  /* 0x00000002020a7825 */ /* 0x000fca00078e020a */
[----:B-1----:R1:W2:Y:S04]  /*1cbe0*/  LDG.E.U16 R27, desc[UR10][R10.64] ;  /* 0x0000000a0a1b7981 */ /* 0x0022a8000c1e1500 */
[----:B----4-:R4:W-:Y:S01]  /*1cbf0*/  STL [R1+0x2c0], R24 ;  /* 0x0002c01801007387 */ /* 0x0109e20000100800 */
[----:B-----5:R-:W-:-:S03]  /*1cc00*/  IMAD.WIDE R12, R2, 0x2, R12 ;  /* 0x00000002020c7825 */ /* 0x020fc600078e020c */
[----:B------:R-:W-:Y:S04]  /*1cc10*/  STL [R1+0x254], R5 ;  /* 0x0002540501007387 */ /* 0x000fe80000100800 */
[----:B----4-:R4:W5:Y:S04]  /*1cc20*/  LDG.E.U16 R24, desc[UR10][R12.64] ;  /* 0x0000000a0c187981 */ /* 0x010968000c1e1500 */
[----:B------:R0:W-:Y:S04]  /*1cc30*/  STL [R1+0x24c], R3 ;  /* 0x00024c0301007387 */ /* 0x0001e80000100800 */
[----:B0-----:R-:W5:Y:S01]  /*1cc40*/  LDG.E.U16 R3, desc[UR10][R6.64] ;  /* 0x0000000a06037981 */ /* 0x001f62000c1e1500 */
[----:B------:R-:W-:-:S04]  /*1cc50*/  IMAD.WIDE R8, R2, 0x2, R20 ;  /* 0x0000000202087825 */ /* 0x000fc800078e0214 */
[C---:B-1----:R-:W-:Y:S01]  /*1cc60*/  IMAD.WIDE R10, R2.reuse, 0x2, R18 ;  /* 0x00000002020a7825 */ /* 0x042fe200078e0212 */
[----:B------:R-:W5:Y:S03]  /*1cc70*/  LDL.64 R6, [R1+0xa98] ;  /* 0x000a980001067983 */ /* 0x000f660000100a00 */
[----:B----4-:R-:W-:-:S04]  /*1cc80*/  IMAD.WIDE R12, R2, 0x2, R16 ;  /* 0x00000002020c7825 */ /* 0x010fc800078e0210 */
[C---:B------:R-:W-:Y:S01]  /*1cc90*/  IMAD.WIDE R4, R2.reuse, 0x2, R14 ;  /* 0x0000000202047825 */ /* 0x040fe200078e020e */
[----:B---3--:R0:W-:Y:S04]  /*1cca0*/  STL [R1+0x2a0], R29 ;  /* 0x0002a01d01007387 */ /* 0x0081e80000100800 */
[----:B0-----:R-:W3:Y:S04]  /*1ccb0*/  LDG.E.U16 R29, desc[UR10][R8.64] ;  /* 0x0000000a081d7981 */ /* 0x001ee8000c1e1500 */
        /* <DEDUP_REMOVED lines=9> */
[----:B-----5:R0:W-:Y:S04]  /*1cd50*/  STL [R1+0x270], R24 ;  /* 0x0002701801007387 */ /* 0x0201e80000100800 */
[----:B0-----:R-:W5:Y:S04]  /*1cd60*/  LDG.E.U16 R24, desc[UR10][R12.64] ;  /* 0x0000000a0c187981 */ /* 0x001f68000c1e1500 */
[----:B------:R-:W2:Y:S04]  /*1cd70*/  LDL.64 R12, [R1+0xa80] ;  /* 0x000a8000010c7983 */ /* 0x000ea80000100a00 */
[----:B------:R0:W-:Y:S04]  /*1cd80*/  STL [R1+0x25c], R3 ;  /* 0x00025c0301007387 */ /* 0x0001e80000100800 */
[----:B0-----:R0:W2:Y:S04]  /*1cd90*/  LDG.E.U16 R3, desc[UR10][R4.64] ;  /* 0x0000000a04037981 */ /* 0x0010a8000c1e1500 */
[----:B------:R-:W0:Y:S01]  /*1cda0*/  LDL.64 R4, [R1+0xaa0] ;  /* 0x000aa00001047983 */ /* 0x000e220000100a00 */
[----:B------:R-:W-:-:S03]  /*1cdb0*/  IMAD.WIDE R6, R2, 0x2, R6 ;  /* 0x0000000202067825 */ /* 0x000fc600078e0206 */
[----:B---3--:R1:W-:Y:S04]  /*1cdc0*/  STL [R1+0x258], R29 ;  /* 0x0002581d01007387 */ /* 0x0083e80000100800 */
[----:B-1----:R-:W3:Y:S01]  /*1cdd0*/  LDG.E.U16 R29, desc[UR10][R6.64] ;  /* 0x0000000a061d7981 */ /* 0x002ee2000c1e1500 */
[----:B0-----:R-:W-:-:S06]  /*1cde0*/  IMAD.WIDE R4, R2, 0x2, R4 ;  /* 0x0000000202047825 */ /* 0x001fcc00078e0204 */
[----:B------:R-:W3:Y:S01]  /*1cdf0*/  LDG.E.U16 R5, desc[UR10][R4.64] ;  /* 0x0000000a04057981 */ /* 0x000ee2000c1e1500 */
[----:B----4-:R-:W-:-:S03]  /*1ce00*/  IMAD.WIDE R8, R2, 0x2, R8 ;  /* 0x0000000202087825 */ /* 0x010fc600078e0208 */
[----:B--2---:R0:W-:Y:S01]  /*1ce10*/  STL [R1+0x250], R27 ;  /* 0x0002501b01007387 */ /* 0x0041e20000100800 */
[----:B------:R-:W-:-:S03]  /*1ce20*/  IMAD.WIDE R10, R2, 0x2, R10 ;  /* 0x00000002020a7825 */ /* 0x000fc600078e020a */
[----:B-----5:R1:W-:Y:S01]  /*1ce30*/  STL [R1+0x22c], R24 ;  /* 0x00022c1801007387 */ /* 0x0203e20000100800 */
[----:B------:R-:W-:-:S03]  /*1ce40*/  IMAD.WIDE R12, R2, 0x2, R12 ;  /* 0x00000002020c7825 */ /* 0x000fc600078e020c */
[----:B0-----:R-:W2:Y:S04]  /*1ce50*/  LDG.E.U16 R27, desc[UR10][R8.64] ;  /* 0x0000000a081b7981 */ /* 0x001ea8000c1e1500 */
[----:B-1----:R0:W4:Y:S04]  /*1ce60*/  LDG.E.U16 R24, desc[UR10][R10.64] ;  /* 0x0000000a0a187981 */ /* 0x002128000c1e1500 */
[----:B------:R1:W-:Y:S01]  /*1ce70*/  STL [R1+0x230], R3 ;  /* 0x0002300301007387 */ /* 0x0003e20000100800 */
[----:B0-----:R-:W-:-:S03]  /*1ce80*/  IMAD.WIDE R10, R2, 0x2, R22 ;  /* 0x00000002020a7825 */ /* 0x001fc600078e0216 */
[----:B-1----:R0:W5:Y:S04]  /*1ce90*/  LDG.E.U16 R3, desc[UR10][R12.64] ;  /* 0x0000000a0c037981 */ /* 0x002168000c1e1500 */
[----:B---3--:R-:W-:Y:S04]  /*1cea0*/  STL [R1+0x248], R5 ;  /* 0x0002480501007387 */ /* 0x008fe80000100800 */
[----:B------:R1:W-:Y:S04]  /*1ceb0*/  STL [R1+0x244], R29 ;  /* 0x0002441d01007387 */ /* 0x0003e80000100800 */
[----:B-1----:R-:W3:Y:S01]  /*1cec0*/  LDG.E.U16 R29, desc[UR10][R10.64] ;  /* 0x0000000a0a1d7981 */ /* 0x002ee2000c1e1500 */
[----:B0-----:R-:W-:-:S04]  /*1ced0*/  IMAD.WIDE R12, R2, 0x2, R20 ;  /* 0x00000002020c7825 */ /* 0x001fc800078e0214 */
[C---:B------:R-:W-:Y:S01]  /*1cee0*/  IMAD.WIDE R8, R2.reuse, 0x2, R18 ;  /* 0x0000000202087825 */ /* 0x040fe200078e0212 */
[----:B------:R-:W3:Y:S03]  /*1cef0*/  LDL.64 R10, [R1+0xa38] ;  /* 0x000a3800010a7983 */ /* 0x000ee60000100a00 */
[C---:B------:R-:W-:Y:S01]  /*1cf00*/  IMAD.WIDE R6, R2.reuse, 0x2, R16 ;  /* 0x0000000202067825 */ /* 0x040fe200078e0210 */
[----:B--2---:R0:W-:Y:S03]  /*1cf10*/  STL [R1+0x240], R27 ;  /* 0x0002401b01007387 */ /* 0x0041e60000100800 */
[C---:B------:R-:W-:Y:S01]  /*1cf20*/  IMAD.WIDE R4, R2.reuse, 0x2, R14 ;  /* 0x0000000202047825 */ /* 0x040fe200078e020e */
[----:B0-----:R-:W2:Y:S04]  /*1cf30*/  LDG.E.U16 R27, desc[UR10][R12.64] ;  /* 0x0000000a0c1b7981 */ /* 0x001ea8000c1e1500 */
[----:B------:R-:W2:Y:S04]  /*1cf40*/  LDL.64 R12, [R1+0xa30] ;  /* 0x000a3000010c7983 */ /* 0x000ea80000100a00 */
[----:B----4-:R0:W-:Y:S04]  /*1cf50*/  STL [R1+0x23c], R24 ;  /* 0x00023c1801007387 */ /* 0x0101e80000100800 */
[----:B------:R-:W4:Y:S04]  /*1cf60*/  LDL.64 R22, [R1+0xa28] ;  /* 0x000a280001167983 */ /* 0x000f280000100a00 */
[----:B------:R-:W4:Y:S04]  /*1cf70*/  LDL.64 R20, [R1+0xa20] ;  /* 0x000a200001147983 */ /* 0x000f280000100a00 */
[----:B0-----:R-:W4:Y:S04]  /*1cf80*/  LDG.E.U16 R24, desc[UR10][R8.64] ;  /* 0x0000000a08187981 */ /* 0x001f28000c1e1500 */
[----:B------:R-:W4:Y:S04]  /*1cf90*/  LDL.64 R18, [R1+0xa18] ;  /* 0x000a180001127983 */ /* 0x000f280000100a00 */
[----:B------:R-:W4:Y:S04]  /*1cfa0*/  LDL.64 R16, [R1+0xa10] ;  /* 0x000a100001107983 */ /* 0x000f280000100a00 */
[----:B------:R-:W4:Y:S04]  /*1cfb0*/  LDL.64 R8, [R1+0xa40] ;  /* 0x000a400001087983 */ /* 0x000f280000100a00 */
[----:B------:R-:W4:Y:S04]  /*1cfc0*/  LDL.64 R14, [R1+0xa08] ;  /* 0x000a0800010e7983 */ /* 0x000f280000100a00 */
[----:B-----5:R0:W-:Y:S04]  /*1cfd0*/  STL [R1+0x238], R3 ;  /* 0x0002380301007387 */ /* 0x0201e80000100800 */
[----:B0-----:R0:W5:Y:S04]  /*1cfe0*/  LDG.E.U16 R3, desc[UR10][R6.64] ;  /* 0x0000000a06037981 */ /* 0x001168000c1e1500 */
[----:B------:R-:W0:Y:S04]  /*1cff0*/  LDL.64 R6, [R1+0xa48] ;  /* 0x000a480001067983 */ /* 0x000e280000100a00 */
[----:B---3--:R1:W-:Y:S04]  /*1d000*/  STL [R1+0x234], R29 ;  /* 0x0002341d01007387 */ /* 0x0083e80000100800 */
[----:B-1----:R1:W3:Y:S04]  /*1d010*/  LDG.E.U16 R29, desc[UR10][R4.64] ;  /* 0x0000000a041d7981 */ /* 0x0022e8000c1e1500 */
[----:B------:R-:W1:Y:S04]  /*1d020*/  LDL.64 R4, [R1+0xa50] ;  /* 0x000a500001047983 */ /* 0x000e680000100a00 */
[----:B--2---:R2:W-:Y:S01]  /*1d030*/  STL [R1+0x20c], R27 ;  /* 0x00020c1b01007387 */ /* 0x0045e20000100800 */
[----:B0-----:R-:W-:-:S05]  /*1d040*/  IMAD.WIDE R6, R2, 0x2, R6 ;  /* 0x0000000202067825 */ /* 0x001fca00078e0206 */
[----:B--2---:R-:W2:Y:S01]  /*1d050*/  LDG.E.U16 R27, desc[UR10][R6.64] ;  /* 0x0000000a061b7981 */ /* 0x004ea2000c1e1500 */
[----:B-1----:R-:W-:-:S06]  /*1d060*/  IMAD.WIDE R4, R2, 0x2, R4 ;  /* 0x0000000202047825 */ /* 0x002fcc00078e0204 */
[----:B------:R-:W2:Y:S01]  /*1d070*/  LDG.E.U16 R5, desc[UR10][R4.64] ;  /* 0x0000000a04057981 */ /* 0x000ea2000c1e1500 */
[----:B----4-:R-:W-:-:S03]  /*1d080*/  IMAD.WIDE R8, R2, 0x2, R8 ;  /* 0x0000000202087825 */ /* 0x010fc600078e0208 */
[----:B------:R0:W-:Y:S01]  /*1d090*/  STL [R1+0x210], R24 ;  /* 0x0002101801007387 */ /* 0x0001e20000100800 */
[----:B------:R-:W-:-:S04]  /*1d0a0*/  IMAD.WIDE R10, R2, 0x2, R10 ;  /* 0x00000002020a7825 */ /* 0x000fc800078e020a */
[C---:B------:R-:W-:Y:S01]  /*1d0b0*/  IMAD.WIDE R12, R2.reuse, 0x2, R12 ;  /* 0x00000002020c7825 */ /* 0x040fe200078e020c */
[----:B-----5:R1:W-:Y:S04]  /*1d0c0*/  STL [R1+0x224], R3 ;  /* 0x0002240301007387 */ /* 0x0203e80000100800 */
[----:B0-----:R-:W4:Y:S04]  /*1d0d0*/  LDG.E.U16 R24, desc[UR10][R8.64] ;  /* 0x0000000a08187981 */ /* 0x001f28000c1e1500 */
[----:B---3--:R0:W-:Y:S04]  /*1d0e0*/  STL [R1+0x228], R29 ;  /* 0x0002281d01007387 */ /* 0x0081e80000100800 */
[----:B-1----:R-:W3:Y:S04]  /*1d0f0*/  LDG.E.U16 R3, desc[UR10][R10.64] ;  /* 0x0000000a0a037981 */ /* 0x002ee8000c1e1500 */
[----:B0-----:R0:W5:Y:S02]  /*1d100*/  LDG.E.U16 R29, desc[UR10][R12.64] ;  /* 0x0000000a0c1d7981 */ /* 0x001164000c1e1500 */
[----:B0-----:R-:W-:-:S02]  /*1d110*/  IMAD.WIDE R12, R2, 0x2, R22 ;  /* 0x00000002020c7825 */ /* 0x001fc400078e0216 */
[----:B--2---:R-:W-:Y:S04]  /*1d120*/  STL [R1+0x220], R5 ;  /* 0x0002200501007387 */ /* 0x004fe80000100800 */
[----:B------:R0:W-:Y:S04]  /*1d130*/  STL [R1+0x21c], R27 ;  /* 0x00021c1b01007387 */ /* 0x0001e80000100800 */
[----:B0-----:R-:W2:Y:S01]  /*1d140*/  LDG.E.U16 R27, desc[UR10][R12.64] ;  /* 0x0000000a0c1b7981 */ /* 0x001ea2000c1e1500 */
[----:B------:R-:W-:-:S04]  /*1d150*/  IMAD.WIDE R4, R2, 0x2, R20 ;  /* 0x0000000202047825 */ /* 0x000fc800078e0214 */
[C---:B------:R-:W-:Y:S01]  /*1d160*/  IMAD.WIDE R6, R2.reuse, 0x2, R18 ;  /* 0x0000000202067825 */ /* 0x040fe200078e0212 */
[----:B------:R-:W2:Y:S03]  /*1d170*/  LDL.64 R12, [R1+0x9f0] ;  /* 0x0009f000010c7983 */ /* 0x000ea60000100a00 */
[C---:B------:R-:W-:Y:S01]  /*1d180*/  IMAD.WIDE R8, R2.reuse, 0x2, R16 ;  /* 0x0000000202087825 */ /* 0x040fe200078e0210 */
[----:B----4-:R0:W-:Y:S03]  /*1d190*/  STL [R1+0x218], R24 ;  /* 0x0002181801007387 */ /* 0x0101e60000100800 */
[C---:B------:R-:W-:Y:S01]  /*1d1a0*/  IMAD.WIDE R10, R2.reuse, 0x2, R14 ;  /* 0x00000002020a7825 */ /* 0x040fe200078e020e */
[----:B0-----:R-:W4:Y:S04]  /*1d1b0*/  LDG.E.U16 R24, desc[UR10][R4.64] ;  /* 0x0000000a04187981 */ /* 0x001f28000c1e1500 */
[----:B------:R-:W4:Y:S04]  /*1d1c0*/  LDL.64 R4, [R1+0x9e0] ;  /* 0x0009e00001047983 */ /* 0x000f280000100a00 */
        /* <DEDUP_REMOVED lines=8> */
[----:B-----5:R0:W-:Y:S04]  /*1d250*/  STL [R1+0x1f4], R29 ;  /* 0x0001f41d01007387 */ /* 0x0201e80000100800 */
[----:B0-----:R0:W5:Y:S04]  /*1d260*/  LDG.E.U16 R29, desc[UR10][R8.64] ;  /* 0x0000000a081d7981 */ /* 0x001168000c1e1500 */
[----:B------:R-:W0:Y:S04]  /*1d270*/  LDL.64 R8, [R1+0xa00] ;  /* 0x000a000001087983 */ /* 0x000e280000100a00 */
[----:B--2---:R1:W-:Y:S04]  /*1d280*/  STL [R1+0x1ec], R27 ;  /* 0x0001ec1b01007387 */ /* 0x0043e80000100800 */
[----:B-1----:R1:W2:Y:S04]  /*1d290*/  LDG.E.U16 R27, desc[UR10][R10.64] ;  /* 0x0000000a0a1b7981 */ /* 0x0022a8000c1e1500 */
[----:B------:R-:W1:Y:S04]  /*1d2a0*/  LDL.64 R10, [R1+0x9f8] ;  /* 0x0009f800010a7983 */ /* 0x000e680000100a00 */
[----:B----4-:R4:W-:Y:S01]  /*1d2b0*/  STL [R1+0x208], R24 ;  /* 0x0002081801007387 */ /* 0x0109e20000100800 */
[----:B0-----:R-:W-:-:S06]  /*1d2c0*/  IMAD.WIDE R8, R2, 0x2, R8 ;  /* 0x0000000202087825 */ /* 0x001fcc00078e0208 */
[----:B------:R-:W2:Y:S01]  /*1d2d0*/  LDG.E.U16 R9, desc[UR10][R8.64] ;  /* 0x0000000a08097981 */ /* 0x000ea2000c1e1500 */
[----:B-1----:R-:W-:-:S05]  /*1d2e0*/  IMAD.WIDE R10, R2, 0x2, R10 ;  /* 0x00000002020a7825 */ /* 0x002fca00078e020a */
[----:B----4-:R-:W4:Y:S01]  /*1d2f0*/  LDG.E.U16 R24, desc[UR10][R10.64] ;  /* 0x0000000a0a187981 */ /* 0x010f22000c1e1500 */
[----:B------:R-:W-:-:S03]  /*1d300*/  IMAD.WIDE R12, R2, 0x2, R12 ;  /* 0x00000002020c7825 */ /* 0x000fc600078e020c */
[----:B---3--:R0:W-:Y:S01]  /*1d310*/  STL [R1+0x204], R3 ;  /* 0x0002040301007387 */ /* 0x0081e20000100800 */
[----:B------:R-:W-:-:S04]  /*1d320*/  IMAD.WIDE R6, R2, 0x2, R6 ;  /* 0x0000000202067825 */ /* 0x000fc800078e0206 */
[C---:B------:R-:W-:Y:S01]  /*1d330*/  IMAD.WIDE R4, R2.reuse, 0x2, R4 ;  /* 0x0000000202047825 */ /* 0x040fe200078e0204 */
[----:B-----5:R1:W-:Y:S04]  /*1d340*/  STL [R1+0x200], R29 ;  /* 0x0002001d01007387 */ /* 0x0203e80000100800 */
[----:B0-----:R-:W3:Y:S04]  /*1d350*/  LDG.E.U16 R3, desc[UR10][R12.64] ;  /* 0x0000000a0c037981 */ /* 0x001ee8000c1e1500 */
[----:B--2---:R0:W-:Y:S04]  /*1d360*/  STL [R1+0x1fc], R27 ;  /* 0x0001fc1b01007387 */ /* 0x0041e80000100800 */
[----:B-1----:R-:W2:Y:S04]  /*1d370*/  LDG.E.U16 R29, desc[UR10][R6.64] ;  /* 0x0000000a061d7981 */ /* 0x002ea8000c1e1500 */
[----:B0-----:R0:W5:Y:S02]  /*1d380*/  LDG.E.U16 R27, desc[UR10][R4.64] ;  /* 0x0000000a041b7981 */ /* 0x001164000c1e1500 */
[----:B0-----:R-:W-:-:S02]  /*1d390*/  IMAD.WIDE R4, R2, 0x2, R22 ;  /* 0x0000000202047825 */ /* 0x001fc400078e0216 */
[----:B------:R-:W-:Y:S04]  /*1d3a0*/  STL [R1+0x1f8], R9 ;  /* 0x0001f80901007387 */ /* 0x000fe80000100800 */
[----:B----4-:R0:W-:Y:S04]  /*1d3b0*/  STL [R1+0x1f0], R24 ;  /* 0x0001f01801007387 */ /* 0x0101e80000100800 */
[----:B0-----:R-:W4:Y:S01]  /*1d3c0*/  LDG.E.U16 R24, desc[UR10][R4.64] ;  /* 0x0000000a04187981 */ /* 0x001f22000c1e1500 */
[----:B------:R-:W-:-:S04]  /*1d3d0*/  IMAD.WIDE R6, R2, 0x2, R20 ;  /* 0x0000000202067825 */ /* 0x000fc800078e0214 */
[C---:B------:R-:W-:Y:S01]  /*1d3e0*/  IMAD.WIDE R8, R2.reuse, 0x2, R18 ;  /* 0x0000000202087825 */ /* 0x040fe200078e0212 */
[----:B------:R-:W4:Y:S03]  /*1d3f0*/  LDL.64 R4, [R1+0x990] ;  /* 0x0009900001047983 */ /* 0x000f260000100a00 */
[C---:B------:R-:W-:Y:S01]  /*1d400*/  IMAD.WIDE R10, R2.reuse, 0x2, R16 ;  /* 0x00000002020a7825 */ /* 0x040fe200078e0210 */
[----:B---3--:R0:W-:Y:S03]  /*1d410*/  STL [R1+0x1cc], R3 ;  /* 0x0001cc0301007387 */ /* 0x0081e60000100800 */
[C---:B------:R-:W-:Y:S01]  /*1d420*/  IMAD.WIDE R12, R2.reuse, 0x2, R14 ;  /* 0x00000002020c7825 */ /* 0x040fe200078e020e */
[----:B0-----:R-:W3:Y:S04]  /*1d430*/  LDG.E.U16 R3, desc[UR10][R6.64] ;  /* 0x0000000a06037981 */ /* 0x001ee8000c1e1500 */
[----:B------:R-:W3:Y:S04]  /*1d440*/  LDL.64 R6, [R1+0x998] ;  /* 0x0009980001067983 */ /* 0x000ee80000100a00 */
        /* <DEDUP_REMOVED lines=9> */
[----:B0-----:R0:W5:Y:S04]  /*1d4e0*/  LDG.E.U16 R27, desc[UR10][R10.64] ;  /* 0x0000000a0a1b7981 */ /* 0x001168000c1e1500 */
[----:B------:R-:W0:Y:S04]  /*1d4f0*/  LDL.64 R10, [R1+0x9a8] ;  /* 0x0009a800010a7983 */ /* 0x000e280000100a00 */
[----:B----4-:R1:W-:Y:S04]  /*1d500*/  STL [R1+0x1e4], R24 ;  /* 0x0001e41801007387 */ /* 0x0103e80000100800 */
[----:B-1----:R1:W4:Y:S04]  /*1d510*/  LDG.E.U16 R24, desc[UR10][R12.64] ;  /* 0x0000000a0c187981 */ /* 0x002328000c1e1500 */
[----:B------:R-:W1:Y:S04]  /*1d520*/  LDL.64 R12, [R1+0x9b0] ;  /* 0x0009b000010c7983 */ /* 0x000e680000100a00 */
[----:B---3--:R3:W-:Y:S01]  /*1d530*/  STL [R1+0x1e0], R3 ;  /* 0x0001e00301007387 */ /* 0x0087e20000100800 */
[----:B0-----:R-:W-:-:S05]  /*1d540*/  IMAD.WIDE R10, R2, 0x2, R10 ;  /* 0x00000002020a7825 */ /* 0x001fca00078e020a */
[----:B---3--:R-:W3:Y:S01]  /*1d550*/  LDG.E.U16 R3, desc[UR10][R10.64] ;  /* 0x0000000a0a037981 */ /* 0x008ee2000c1e1500 */
[----:B-1----:R-:W-:-:S06]  /*1d560*/  IMAD.WIDE R12, R2, 0x2, R12 ;  /* 0x00000002020c7825 */ /* 0x002fcc00078e020c */
[----:B------:R-:W3:Y:S01]  /*1d570*/  LDG.E.U16 R13, desc[UR10][R12.64] ;  /* 0x0000000a0c0d7981 */ /* 0x000ee2000c1e1500 */
[----:B--2---:R-:W-:-:S03]  /*1d580*/  IMAD.WIDE R8, R2, 0x2, R8 ;  /* 0x0000000202087825 */ /* 0x004fc600078e0208 */
[----:B------:R0:W-:Y:S01]  /*1d590*/  STL [R1+0x1dc], R29 ;  /* 0x0001dc1d01007387 */ /* 0x0001e20000100800 */
[----:B------:R-:W-:-:S03]  /*1d5a0*/  IMAD.WIDE R6, R2, 0x2, R6 ;  /* 0x0000000202067825 */ /* 0x000fc600078e0206 */
[----:B-----5:R1:W-:Y:S01]  /*1d5b0*/  STL [R1+0x1d8], R27 ;  /* 0x0001d81b01007387 */ /* 0x0203e20000100800 */
[----:B------:R-:W-:-:S03]  /*1d5c0*/  IMAD.WIDE R4, R2, 0x2, R4 ;  /* 0x0000000202047825 */ /* 0x000fc600078e0204 */
[----:B0-----:R-:W2:Y:S04]  /*1d5d0*/  LDG.E.U16 R29, desc[UR10][R8.64] ;  /* 0x0000000a081d7981 */ /* 0x001ea8000c1e1500 */
[----:B-1----:R0:W5:Y:S04]  /*1d5e0*/  LDG.E.U16 R27, desc[UR10][R6.64] ;  /* 0x0000000a061b7981 */ /* 0x002168000c1e1500 */
[----:B----4-:R1:W-:Y:S01]  /*1d5f0*/  STL [R1+0x1d4], R24 ;  /* 0x0001d41801007387 */ /* 0x0103e20000100800 */
[----:B0-----:R-:W-:-:S03]  /*1d600*/  IMAD.WIDE R6, R2, 0x2, R22 ;  /* 0x0000000202067825 */ /* 0x001fc600078e0216 */
[----:B-1----:R0:W4:Y:S04]  /*1d610*/  LDG.E.U16 R24, desc[UR10][R4.64] ;  /* 0x0000000a04187981 */ /* 0x002128000c1e1500 */
[----:B---3--:R-:W-:Y:S04]  /*1d620*/  STL [R1+0x1a8], R13 ;  /* 0x0001a80d01007387 */ /* 0x008fe80000100800 */
[----:B------:R1:W-:Y:S04]  /*1d630*/  STL [R1+0x1ac], R3 ;  /* 0x0001ac0301007387 */ /* 0x0003e80000100800 */
[----:B-1----:R-:W3:Y:S01]  /*1d640*/  LDG.E.U16 R3, desc[UR10][R6.64] ;  /* 0x0000000a06037981 */ /* 0x002ee2000c1e1500 */
[----:B------:R-:W-:-:S04]  /*1d650*/  IMAD.WIDE R8, R2, 0x2, R20 ;  /* 0x0000000202087825 */ /* 0x000fc800078e0214 */
[C---:B------:R-:W-:Y:S01]  /*1d660*/  IMAD.WIDE R10, R2.reuse, 0x2, R18 ;  /* 0x00000002020a7825 */ /* 0x040fe200078e0212 */
[----:B------:R-:W3:Y:S03]  /*1d670*/  LDL.64 R6, [R1+0x958] ;  /* 0x0009580001067983 */ /* 0x000ee60000100a00 */
[C---:B------:R-:W-:Y:S01]  /*1d680*/  IMAD.WIDE R12, R2.reuse, 0x2, R16 ;  /* 0x00000002020c7825 */ /* 0x040fe200078e0210 */
[----:B--2---:R1:W-:Y:S03]  /*1d690*/  STL [R1+0x1bc], R29 ;  /* 0x0001bc1d01007387 */ /* 0x0043e60000100800 */
[C---:B0-----:R-:W-:Y:S01]  /*1d6a0*/  IMAD.WIDE R4, R2.reuse, 0x2, R14 ;  /* 0x0000000202047825 */ /* 0x041fe200078e020e */
[----:B-1----:R-:W2:Y:S04]  /*1d6b0*/  LDG.E.U16 R29, desc[UR10][R8.64] ;  /* 0x0000000a081d7981 */ /* 0x002ea8000c1e1500 */
[----:B------:R-:W2:Y:S04]  /*1d6c0*/  LDL.64 R8, [R1+0x950] ;  /* 0x0009500001087983 */ /* 0x000ea80000100a00 */
[----:B-----5:R0:W-:Y:S04]  /*1d6d0*/  STL [R1+0x1c4], R27 ;  /* 0x0001c41b01007387 */ /* 0x0201e80000100800 */
[----:B------:R-:W5:Y:S04]  /*1d6e0*/  LDL.64 R22, [R1+0x938] ;  /* 0x0009380001167983 */ /* 0x000f680000100a00 */
[----:B------:R-:W5:Y:S04]  /*1d6f0*/  LDL.64 R16, [R1+0x930] ;  /* 0x0009300001107983 */ /* 0x000f680000100a00 */
[----:B0-----:R-:W5:Y:S04]  /*1d700*/  LDG.E.U16 R27, desc[UR10][R10.64] ;  /* 0x0000000a0a1b7981 */ /* 0x001f68000c1e1500 */
[----:B------:R-:W5:Y:S04]  /*1d710*/  LDL.64 R10, [R1+0x948] ;  /* 0x00094800010a7983 */ /* 0x000f680000100a00 */
[----:B----4-:R0:W-:Y:S04]  /*1d720*/  STL [R1+0x1c8], R24 ;  /* 0x0001c81801007387 */ /* 0x0101e80000100800 */
[----:B------:R-:W4:Y:S04]  /*1d730*/  LDL.64 R20, [R1+0x928] ;  /* 0x0009280001147983 */ /* 0x000f280000100a00 */
[----:B------:R-:W4:Y:S04]  /*1d740*/  LDL.64 R18, [R1+0x920] ;  /* 0x0009200001127983 */ /* 0x000f280000100a00 */
[----:B0-----:R-:W4:Y:S04]  /*1d750*/  LDG.E.U16 R24, desc[UR10][R12.64] ;  /* 0x0000000a0c187981 */ /* 0x001f28000c1e1500 */
[----:B------:R-:W4:Y:S04]  /*1d760*/  LDL.64 R14, [R1+0x918] ;  /* 0x00091800010e7983 */ /* 0x000f280000100a00 */
[----:B------:R-:W4:Y:S04]  /*1d770*/  LDL.64 R12, [R1+0x940] ;  /* 0x00094000010c7983 */ /* 0x000f280000100a00 */
[----:B---3--:R0:W-:Y:S04]  /*1d780*/  STL [R1+0x1c0], R3 ;  /* 0x0001c00301007387 */ /* 0x0081e80000100800 */
[----:B0-----:R0:W3:Y:S04]  /*1d790*/  LDG.E.U16 R3, desc[UR10][R4.64] ;  /* 0x0000000a04037981 */ /* 0x0010e8000c1e1500 */
[----:B------:R-:W0:Y:S01]  /*1d7a0*/  LDL.64 R4, [R1+0x960] ;  /* 0x0009600001047983 */ /* 0x000e220000100a00 */
[----:B------:R-:W-:-:S03]  /*1d7b0*/  IMAD.WIDE R6, R2, 0x2, R6 ;  /* 0x0000000202067825 */ /* 0x000fc600078e0206 */
[----:B--2---:R1:W-:Y:S01]  /*1d7c0*/  STL [R1+0x1b8], R29 ;  /* 0x0001b81d01007387 */ /* 0x0043e20000100800 */
[----:B------:R-:W-:-:S03]  /*1d7d0*/  IMAD.WIDE R8, R2, 0x2, R8 ;  /* 0x0000000202087825 */ /* 0x000fc600078e0208 */
[----:B-1----:R-:W2:Y:S04]  /*1d7e0*/  LDG.E.U16 R29, desc[UR10][R6.64] ;  /* 0x0000000a061d7981 */ /* 0x002ea8000c1e1500 */
[----:B-----5:R1:W-:Y:S01]  /*1d7f0*/  STL [R1+0x1b4], R27 ;  /* 0x0001b41b01007387 */ /* 0x0203e20000100800 */
[----:B------:R-:W-:-:S03]  /*1d800*/  IMAD.WIDE R10, R2, 0x2, R10 ;  /* 0x00000002020a7825 */ /* 0x000fc600078e020a */
[----:B-1----:R-:W5:Y:S04]  /*1d810*/  LDG.E.U16 R27, desc[UR10][R8.64] ;  /* 0x0000000a081b7981 */ /* 0x002f68000c1e1500 */
[----:B----4-:R1:W-:Y:S04]  /*1d820*/  STL [R1+0x184], R24 ;  /* 0x0001841801007387 */ /* 0x0103e80000100800 */
[----:B-1----:R1:W4:Y:S01]  /*1d830*/  LDG.E.U16 R24, desc[UR10][R10.64] ;  /* 0x0000000a0a187981 */ /* 0x002322000c1e1500 */
[----:B------:R-:W-:-:S04]  /*1d840*/  IMAD.WIDE R12, R2, 0x2, R12 ;  /* 0x00000002020c7825 */ /* 0x000fc800078e020c */
[----:B0-----:R-:W-:-:S06]  /*1d850*/  IMAD.WIDE R4, R2, 0x2, R4 ;  /* 0x0000000202047825 */ /* 0x001fcc00078e0204 */
[----:B------:R-:W2:Y:S04]  /*1d860*/  LDG.E.U16 R5, desc[UR10][R4.64] ;  /* 0x0000000a04057981 */ /* 0x000ea8000c1e1500 */
[----:B---3--:R0:W-:Y:S04]  /*1d870*/  STL [R1+0x188], R3 ;  /* 0x0001880301007387 */ /* 0x0081e80000100800 */
[----:B0-----:R0:W3:Y:S01]  /*1d880*/  LDG.E.U16 R3, desc[UR10][R12.64] ;  /* 0x0000000a0c037981 */ /* 0x0010e2000c1e1500 */
[----:B-1----:R-:W-:-:S04]  /*1d890*/  IMAD.WIDE R10, R2, 0x2, R22 ;  /* 0x00000002020a7825 */ /* 0x002fc800078e0216 */
[C---:B------:R-:W-:Y:S02]  /*1d8a0*/  IMAD.WIDE R6, R2.reuse, 0x2, R18 ;  /* 0x0000000202067825 */ /* 0x040fe400078e0212 */
[----:B------:R-:W3:Y:S02]  /*1d8b0*/  LDG.E.U16 R19, desc[UR10][R10.64] ;  /* 0x0000000a0a137981 */ /* 0x000ee4000c1e1500 */
[C---:B0-----:R-:W-:Y:S02]  /*1d8c0*/  IMAD.WIDE R12, R2.reuse, 0x2, R16 ;  /* 0x00000002020c7825 */ /* 0x041fe400078e0210 */
[----:B------:R-:W3:Y:S02]  /*1d8d0*/  LDL.64 R16, [R1+0x910] ;  /* 0x0009100001107983 */ /* 0x000ee40000100a00 */
[C---:B------:R-:W-:Y:S02]  /*1d8e0*/  IMAD.WIDE R8, R2.reuse, 0x2, R20 ;  /* 0x0000000202087825 */ /* 0x040fe400078e0214 */
[----:B--2---:R0:W-:Y:S04]  /*1d8f0*/  STL [R1+0x1b0], R5 ;  /* 0x0001b00501007387 */ /* 0x0041e80000100800 */
[----:B------:R-:W2:Y:S04]  /*1d900*/  LDL.64 R10, [R1+0x8f8] ;  /* 0x0008f800010a7983 */ /* 0x000ea80000100a00 */
[----:B------:R1:W-:Y:S01]  /*1d910*/  STL [R1+0x19c], R29 ;  /* 0x00019c1d01007387 */ /* 0x0003e20000100800 */
[----:B0-----:R-:W-:-:S03]  /*1d920*/  IMAD.WIDE R4, R2, 0x2, R14 ;  /* 0x0000000202047825 */ /* 0x001fc600078e020e */
[----:B-1----:R-:W2:Y:S04]  /*1d930*/  LDG.E.U16 R29, desc[UR10][R12.64] ;  /* 0x0000000a0c1d7981 */ /* 0x002ea8000c1e1500 */
[----:B------:R-:W2:Y:S04]  /*1d940*/  LDL.64 R12, [R1+0x8f0] ;  /* 0x0008f000010c7983 */ /* 0x000ea80000100a00 */
[----:B-----5:R0:W-:Y:S04]  /*1d950*/  STL [R1+0x198], R27 ;  /* 0x0001981b01007387 */ /* 0x0201e80000100800 */
        /* <DEDUP_REMOVED lines=8> */
[----:B---3--:R0:W-:Y:S04]  /*1d9e0*/  STL [R1+0x190], R3 ;  /* 0x0001900301007387 */ /* 0x0081e80000100800 */
[----:B0-----:R0:W3:Y:S02]  /*1d9f0*/  LDG.E.U16 R3, desc[UR10][R4.64] ;  /* 0x0000000a04037981 */ /* 0x0010e4000c1e1500 */
[----:B0-----:R-:W-:-:S02]  /*1da00*/  IMAD.WIDE R4, R2, 0x2, R16 ;  /* 0x0000000202047825 */ /* 0x001fc400078e0210 */
[----:B------:R0:W-:Y:S04]  /*1da10*/  STL [R1+0x18c], R19 ;  /* 0x00018c1301007387 */ /* 0x0001e80000100800 */
[----:B------:R-:W3:Y:S04]  /*1da20*/  LDL.64 R16, [R1+0x8c8] ;  /* 0x0008c80001107983 */ /* 0x000ee80000100a00 */
[----:B------:R-:W3:Y:S04]  /*1da30*/  LDG.E.U16 R5, desc[UR10][R4.64] ;  /* 0x0000000a04057981 */ /* 0x000ee8000c1e1500 */
[----:B0-----:R-:W3:Y:S01]  /*1da40*/  LDL.64 R18, [R1+0x8d0] ;  /* 0x0008d00001127983 */ /* 0x001ee20000100a00 */
[----:B--2---:R-:W-:-:S03]  /*1da50*/  IMAD.WIDE R10, R2, 0x2, R10 ;  /* 0x00000002020a7825 */ /* 0x004fc600078e020a */
[----:B------:R-:W-:Y:S01]  /*1da60*/  STL [R1+0x164], R29 ;  /* 0x0001641d01007387 */ /* 0x000fe20000100800 */
[----:B------:R-:W-:-:S03]  /*1da70*/  IMAD.WIDE R12, R2, 0x2, R12 ;  /* 0x00000002020c7825 */ /* 0x000fc600078e020c */
[----:B-----5:R0:W-:Y:S01]  /*1da80*/  STL [R1+0x168], R27 ;  /* 0x0001681b01007387 */ /* 0x0201e20000100800 */
[----:B------:R-:W-:-:S05]  /*1da90*/  IMAD.WIDE R8, R2, 0x2, R8 ;  /* 0x0000000202087825 */ /* 0x000fca00078e0208 */
[----:B0-----:R-:W2:Y:S01]  /*1daa0*/  LDG.E.U16 R27, desc[UR10][R8.64] ;  /* 0x0000000a081b7981 */ /* 0x001ea2000c1e1500 */
[----:B----4-:R-:W-:-:S05]  /*1dab0*/  IMAD.WIDE R6, R2, 0x2, R6 ;  /* 0x0000000202067825 */ /* 0x010fca00078e0206 */
[----:B------:R0:W4:Y:S04]  /*1dac0*/  LDG.E.U16 R29, desc[UR10][R6.64] ;  /* 0x0000000a061d7981 */ /* 0x000128000c1e1500 */
[----:B------:R1:W-:Y:S04]  /*1dad0*/  STL [R1+0x17c], R24 ;  /* 0x00017c1801007387 */ /* 0x0003e80000100800 */
[----:B---3--:R3:W-:Y:S04]  /*1dae0*/  STL [R1+0x180], R3 ;  /* 0x0001800301007387 */ /* 0x0087e80000100800 */
[----:B-1----:R-:W5:Y:S04]  /*1daf0*/  LDG.E.U16 R24, desc[UR10][R10.64] ;  /* 0x0000000a0a187981 */ /* 0x002f68000c1e1500 */
[----:B---3--:R1:W3:Y:S01]  /*1db00*/  LDG.E.U16 R3, desc[UR10][R12.64] ;  /* 0x0000000a0c037981 */ /* 0x0082e2000c1e1500 */
[----:B0-----:R-:W-:-:S04]  /*1db10*/  IMAD.WIDE R6, R2, 0x2, R20 ;  /* 0x0000000202067825 */ /* 0x001fc800078e0214 */
[C---:B-1----:R-:W-:Y:S02]  /*1db20*/  IMAD.WIDE R12, R2.reuse, 0x2, R14 ;  /* 0x00000002020c7825 */ /* 0x042fe400078e020e */
[----:B------:R-:W3:Y:S04]  /*1db30*/  LDL.64 R14, [R1+0x8c0] ;  /* 0x0008c000010e7983 */ /* 0x000ee80000100a00 */
[----:B------:R0:W-:Y:S01]  /*1db40*/  STL [R1+0x178], R5 ;  /* 0x0001780501007387 */ /* 0x0001e20000100800 */
[----:B------:R-:W-:-:S03]  /*1db50*/  IMAD.WIDE R8, R2, 0x2, R18 ;  /* 0x0000000202087825 */ /* 0x000fc600078e0212 */
[----:B------:R-:W3:Y:S01]  /*1db60*/  LDG.E.U16 R18, desc[UR10][R12.64] ;  /* 0x0000000a0c127981 */ /* 0x000ee2000c1e1500 */
[----:B------:R-:W-:-:S04]  /*1db70*/  IMAD.WIDE R10, R2, 0x2, R16 ;  /* 0x00000002020a7825 */ /* 0x000fc800078e0210 */
[C---:B0-----:R-:W-:Y:S02]  /*1db80*/  IMAD.WIDE R4, R2.reuse, 0x2, R22 ;  /* 0x0000000202047825 */ /* 0x041fe400078e0216 */
[----:B------:R-:W3:Y:S04]  /*1db90*/  LDL.64 R22, [R1+0x8a0] ;  /* 0x0008a00001167983 */ /* 0x000ee80000100a00 */
[----:B------:R-:W3:Y:S04]  /*1dba0*/  LDG.E.U16 R19, desc[UR10][R4.64] ;  /* 0x0000000a04137981 */ /* 0x000ee8000c1e1500 */
[----:B----4-:R0:W-:Y:S04]  /*1dbb0*/  STL [R1+0x174], R29 ;  /* 0x0001741d01007387 */ /* 0x0101e80000100800 */
[----:B0-----:R-:W4:Y:S04]  /*1dbc0*/  LDL.LU R29, [R1+0x564] ;  /* 0x00056400011d7983 */ /* 0x001f280000300800 */
[----:B------:R-:W4:Y:S04]  /*1dbd0*/  LDL.64 R12, [R1+0x8b0] ;  /* 0x0008b000010c7983 */ /* 0x000f280000100a00 */
[----:B------:R-:W4:Y:S04]  /*1dbe0*/  LDL.64 R4, [R1+0x8a8] ;  /* 0x0008a80001047983 */ /* 0x000f280000100a00 */
[----:B------:R-:W4:Y:S04]  /*1dbf0*/  LDL.64 R20, [R1+0x898] ;  /* 0x0008980001147983 */ /* 0x000f280000100a00 */
[----:B------:R-:W4:Y:S04]  /*1dc00*/  LDL.64 R16, [R1+0x890] ;  /* 0x0008900001107983 */ /* 0x000f280000100a00 */
[----:B--2---:R0:W-:Y:S04]  /*1dc10*/  STL [R1+0x170], R27 ;  /* 0x0001701b01007387 */ /* 0x0041e80000100800 */
[----:B0-----:R-:W2:Y:S04]  /*1dc20*/  LDG.E.U16 R27, desc[UR10][R6.64] ;  /* 0x0000000a061b7981 */ /* 0x001ea8000c1e1500 */
[----:B------:R-:W2:Y:S04]  /*1dc30*/  LDL.64 R6, [R1+0x8b8] ;  /* 0x0008b80001067983 */ /* 0x000ea80000100a00 */
[----:B-----5:R0:W-:Y:S04]  /*1dc40*/  STL [R1+0x16c], R24 ;  /* 0x00016c1801007387 */ /* 0x0201e80000100800 */
[----:B---3--:R1:W-:Y:S04]  /*1dc50*/  STL [R1+0x14c], R3 ;  /* 0x00014c0301007387 */ /* 0x0083e80000100800 */
[----:B0-----:R0:W3:Y:S04]  /*1dc60*/  LDG.E.U16 R24, desc[UR10][R8.64] ;  /* 0x0000000a08187981 */ /* 0x0010e8000c1e1500 */
[----:B-1----:R1:W5:Y:S01]  /*1dc70*/  LDG.E.U16 R3, desc[UR10][R10.64] ;  /* 0x0000000a0a037981 */ /* 0x002362000c1e1500 */
[----:B0-----:R-:W-:-:S03]  /*1dc80*/  IMAD.WIDE R8, R2, 0x2, R14 ;  /* 0x0000000202087825 */ /* 0x001fc600078e020e */
[----:B------:R-:W-:Y:S04]  /*1dc90*/  STL [R1+0x160], R19 ;  /* 0x0001601301007387 */ /* 0x000fe80000100800 */
[----:B------:R0:W-:Y:S04]  /*1dca0*/  STL [R1+0x144], R18 ;  /* 0x0001441201007387 */ /* 0x0001e80000100800 */
[----:B------:R-:W5:Y:S04]  /*1dcb0*/  LDL.64 R14, [R1+0x880] ;  /* 0x00088000010e7983 */ /* 0x000f680000100a00 */
[----:B0-----:R-:W5:Y:S01]  /*1dcc0*/  LDL.64 R18, [R1+0x888] ;  /* 0x0008880001127983 */ /* 0x001f620000100a00 */
[----:B----4-:R-:W-:-:S03]  /*1dcd0*/  IMAD.WIDE R12, R2, 0x2, R12 ;  /* 0x00000002020c7825 */ /* 0x010fc600078e020c */
[----:B--2---:R0:W-:Y:S01]  /*1dce0*/  STL [R1+0x15c], R27 ;  /* 0x00015c1b01007387 */ /* 0x0041e20000100800 */
[----:B-1----:R-:W-:-:S03]  /*1dcf0*/  IMAD.WIDE R10, R2, 0x2, R6 ;  /* 0x00000002020a7825 */ /* 0x002fc600078e0206 */
[----:B0-----:R-:W2:Y:S01]  /*1dd00*/  LDG.E.U16 R27, desc[UR10][R12.64] ;  /* 0x0000000a0c1b7981 */ /* 0x001ea2000c1e1500 */
[----:B------:R-:W-:-:S04]  /*1dd10*/  IMAD.WIDE R6, R2, 0x2, R4 ;  /* 0x0000000202067825 */ /* 0x000fc800078e0204 */
[C---:B------:R-:W-:Y:S02]  /*1dd20*/  IMAD.WIDE R4, R2.reuse, 0x2, R22 ;  /* 0x0000000202047825 */ /* 0x040fe400078e0216 */
[----:B------:R-:W4:Y:S04]  /*1dd30*/  LDG.E.U16 R23, desc[UR10][R10.64] ;  /* 0x0000000a0a177981 */ /* 0x000f28000c1e1500 */
[----:B------:R0:W2:Y:S04]  /*1dd40*/  LDG.E.U16 R22, desc[UR10][R8.64] ;  /* 0x0000000a08167981 */ /* 0x0000a8000c1e1500 */
[----:B---3--:R1:W-:Y:S04]  /*1dd50*/  STL [R1+0x158], R24 ;  /* 0x0001581801007387 */ /* 0x0083e80000100800 */
[----:B-----5:R3:W-:Y:S04]  /*1dd60*/  STL [R1+0x154], R3 ;  /* 0x0001540301007387 */ /* 0x0207e80000100800 */
[----:B-1----:R1:W5:Y:S04]  /*1dd70*/  LDG.E.U16 R24, desc[UR10][R6.64] ;  /* 0x0000000a06187981 */ /* 0x002368000c1e1500 */
[----:B---3--:R3:W5:Y:S01]  /*1dd80*/  LDG.E.U16 R3, desc[UR10][R4.64] ;  /* 0x0000000a04037981 */ /* 0x008762000c1e1500 */
[----:B0-----:R-:W-:-:S03]  /*1dd90*/  IMAD.WIDE R8, R2, 0x2, R16 ;  /* 0x0000000202087825 */ /* 0x001fc600078e0210 */
[----:B------:R-:W5:Y:S01]  /*1dda0*/  LDL.64 R16, [R1+0x870] ;  /* 0x0008700001107983 */ /* 0x000f620000100a00 */
[----:B-1----:R-:W-:-:S03]  /*1ddb0*/  IMAD.WIDE R6, R2, 0x2, R20 ;  /* 0x0000000202067825 */ /* 0x002fc600078e0214 */
[----:B------:R-:W5:Y:S01]  /*1ddc0*/  LDL.64 R20, [R1+0x878] ;  /* 0x0008780001147983 */ /* 0x000f620000100a00 */
[----:B------:R-:W-:-:S03]  /*1ddd0*/  IMAD.WIDE R10, R2, 0x2, R18 ;  /* 0x00000002020a7825 */ /* 0x000fc600078e0212 */
[----:B---3--:R-:W-:Y:S01]  /*1dde0*/  LDS R4, [R26] ;  /* 0x000000001a047984 */ /* 0x008fe20000000800 */
[----:B------:R-:W-:-:S03]  /*1ddf0*/  IMAD.WIDE R12, R2, 0x2, R14 ;  /* 0x00000002020c7825 */ /* 0x000fc600078e020e */
[----:B------:R0:W1:Y:S04]  /*1de00*/  LDS R5, [R26+0x80] ;  /* 0x000080001a057984 */ /* 0x0000680000000800 */
[----:B0-----:R0:W3:Y:S04]  /*1de10*/  LDG.E.U16 R26, desc[UR10][R6.64] ;  /* 0x0000000a061a7981 */ /* 0x0010e8000c1e1500 */
[----:B----4-:R-:W-:Y:S04]  /*1de20*/  STL [R1+0x148], R23 ;  /* 0x0001481701007387 */ /* 0x010fe80000100800 */
[----:B--2---:R2:W-:Y:S04]  /*1de30*/  STL [R1+0x150], R22 ;  /* 0x0001501601007387 */ /* 0x0045e80000100800 */
[----:B------:R-:W4:Y:S04]  /*1de40*/  LDL.64 R18, [R1+0x860] ;  /* 0x0008600001127983 */ /* 0x000f280000100a00 */
[----:B------:R-:W3:Y:S04]  /*1de50*/  LDL.64 R14, [R1+0x858] ;  /* 0x00085800010e7983 */ /* 0x000ee80000100a00 */
[----:B--2---:R-:W2:Y:S04]  /*1de60*/  LDL.64 R22, [R1+0x868] ;  /* 0x0008680001167983 */ /* 0x004ea80000100a00 */
[----:B------:R0:W-:Y:S04]  /*1de70*/  STL [R1+0x124], R27 ;  /* 0x0001241b01007387 */ /* 0x0001e80000100800 */
[----:B-----5:R5:W-:Y:S04]  /*1de80*/  STL [R1+0x128], R24 ;  /* 0x0001281801007387 */ /* 0x020be80000100800 */
[----:B0-----:R0:W2:Y:S04]  /*1de90*/  LDG.E.U16 R27, desc[UR10][R8.64] ;  /* 0x0000000a081b7981 */ /* 0x0010a8000c1e1500 */
[----:B-----5:R-:W5:Y:S04]  /*1dea0*/  LDG.E.U16 R24, desc[UR10][R10.64] ;  /* 0x0000000a0a187981 */ /* 0x020f68000c1e1500 */
[----:B------:R0:W-:Y:S02]  /*1deb0*/  STL [R1+0x140], R3 ;  /* 0x0001400301007387 */ /* 0x0001e40000100800 */
[----:B0-----:R-:W-:-:S02]  /*1dec0*/  FADD R3, -R25, R29 ;  /* 0x0000001d19037221 */ /* 0x001fc40000000100 */
[----:B------:R4:W5:Y:S02]  /*1ded0*/  LDG.E.U16 R29, desc[UR10][R12.64] ;  /* 0x0000000a0c1d7981 */ /* 0x000964000c1e1500 */
[----:B------:R-:W-:Y:S01]  /*1dee0*/  FMUL R6, R3, 1.4426950216293334961 ;  /* 0x3fb8aa3b03067820 */ /* 0x000fe20000400000 */
[----:B------:R-:W-:-:S03]  /*1def0*/  FADD R3, -R0, R28 ;  /* 0x0000001c00037221 */ /* 0x000fc60000000100 */
[----:B------:R0:W-:Y:S01]  /*1df00*/  MUFU.EX2 R28, R6 ;  /* 0x00000006001c7308 */ /* 0x0001e20000000800 */
[----:B------:R-:W-:-:S06]  /*1df10*/  IMAD.WIDE R8, R2, 0x2, R16 ;  /* 0x0000000202087825 */ /* 0x000fcc00078e0210 */
[----:B------:R-:W5:Y:S01]  /*1df20*/  LDG.E.U16 R9, desc[UR10][R8.64] ;  /* 0x0000000a08097981 */ /* 0x000f62000c1e1500 */
[----:B0-----:R-:W-:-:S03]  /*1df30*/  IMAD.WIDE R6, R2, 0x2, R20 ;  /* 0x0000000202067825 */ /* 0x001fc600078e0214 */
[----:B------:R-:W5:Y:S04]  /*1df40*/  LDL.64 R20, [R1+0x850] ;  /* 0x0008500001147983 */ /* 0x000f680000100a00 */
[----:B------:R-:W5:Y:S01]  /*1df50*/  LDG.E.U16 R7, desc[UR10][R6.64] ;  /* 0x0000000a06077981 */ /* 0x000f62000c1e1500 */
[----:B------:R-:W-:Y:S01]  /*1df60*/  FMUL R3, R3, 1.4426950216293334961 ;  /* 0x3fb8aa3b03037820 */ /* 0x000fe20000400000 */
[----:B----4-:R-:W-:-:S04]  /*1df70*/  IMAD.WIDE R12, R2, 0x2, R18 ;  /* 0x00000002020c7825 */ /* 0x010fc800078e0212 */
[C---:B---3--:R-:W-:Y:S02]  /*1df80*/  IMAD.WIDE R14, R2.reuse, 0x2, R14 ;  /* 0x00000002020e7825 */ /* 0x048fe400078e020e */
[----:B------:R-:W3:Y:S02]  /*1df90*/  LDG.E.U16 R13, desc[UR10][R12.64] ;  /* 0x0000000a0c0d7981 */ /* 0x000ee4000c1e1500 */
[C---:B--2---:R-:W-:Y:S02]  /*1dfa0*/  IMAD.WIDE R10, R2.reuse, 0x2, R22 ;  /* 0x00000002020a7825 */ /* 0x044fe400078e0216 */
[----:B------:R-:W2:Y:S04]  /*1dfb0*/  LDG.E.U16 R0, desc[UR10][R14.64] ;  /* 0x0000000a0e007981 */ /* 0x000ea8000c1e1500 */
[----:B------:R-:W-:Y:S04]  /*1dfc0*/  STL [R1+0x138], R27 ;  /* 0x0001381b01007387 */ /* 0x000fe80000100800 */
[----:B------:R0:W-:Y:S04]  /*1dfd0*/  STL [R1+0x13c], R26 ;  /* 0x00013c1a01007387 */ /* 0x0001e80000100800 */
[----:B------:R-:W4:Y:S04]  /*1dfe0*/  LDL.64 R16, [R1+0x840] ;  /* 0x0008400001107983 */ /* 0x000f280000100a00 */
[----:B0-----:R-:W2:Y:S04]  /*1dff0*/  LDL.64 R26, [R1+0x848] ;  /* 0x00084800011a7983 */ /* 0x001ea80000100a00 */
[----:B-----5:R0:W-:Y:S04]  /*1e000*/  STL [R1+0x134], R24 ;  /* 0x0001341801007387 */ /* 0x0201e80000100800 */
[----:B0-----:R-:W1:Y:S04]  /*1e010*/  LDL.LU.64 R24, [R1+0x568] ;  /* 0x0005680001187983 */ /* 0x001e680000300a00 */
[----:B------:R0:W-:Y:S04]  /*1e020*/  STL [R1+0x130], R29 ;  /* 0x0001301d01007387 */ /* 0x0001e80000100800 */
[----:B------:R-:W5:Y:S04]  /*1e030*/  LDL.64 R18, [R1+0x830] ;  /* 0x0008300001127983 */ /* 0x000f680000100a00 */
[----:B------:R-:W3:Y:S01]  /*1e040*/  LDL.64 R22, [R1+0x838] ;  /* 0x0008380001167983 */ /* 0x000ee20000100a00 */
[----:B0-----:R0:W1:Y:S03]  /*1e050*/  MUFU.EX2 R29, R3 ;  /* 0x00000003001d7308 */ /* 0x0010660000000800 */
[----:B0-----:R4:W3:Y:S04]  /*1e060*/  LDG.E.U16 R3, desc[UR10][R10.64] ;  /* 0x0000000a0a037981 */ /* 0x0018e8000c1e1500 */
[----:B------:R0:W-:Y:S02]  /*1e070*/  STL [R1+0x12c], R7 ;  /* 0x00012c0701007387 */ /* 0x0001e40000100800 */
[----:B0-----:R-:W-:-:S02]  /*1e080*/  IMAD.WIDE R6, R2, 0x2, R20 ;  /* 0x0000000202067825 */ /* 0x001fc400078e0214 */
[----:B------:R-:W3:Y:S04]  /*1e090*/  LDL.64 R20, [R1+0x828] ;  /* 0x0008280001147983 */ /* 0x000ee80000100a00 */
[----:B------:R2:W-:Y:S01]  /*1e0a0*/  STL [R1+0x10c], R9 ;  /* 0x00010c0901007387 */ /* 0x0005e20000100800 */
[----:B----4-:R-:W-:-:S04]  /*1e0b0*/  IMAD.WIDE R10, R2, 0x2, R16 ;  /* 0x00000002020a7825 */ /* 0x010fc800078e0210 */
[C---:B--2---:R-:W-:Y:S02]  /*1e0c0*/  IMAD.WIDE R8, R2.reuse, 0x2, R26 ;  /* 0x0000000202087825 */ /* 0x044fe400078e021a */
[----:B------:R-:W2:Y:S04]  /*1e0d0*/  LDG.E.U16 R11, desc[UR10][R10.64] ;  /* 0x0000000a0a0b7981 */ /* 0x000ea8000c1e1500 */
[----:B------:R5:W4:Y:S02]  /*1e0e0*/  LDG.E.U16 R26, desc[UR10][R6.64] ;  /* 0x0000000a061a7981 */ /* 0x000b24000c1e1500 */
[----:B-----5:R-:W-:-:S04]  /*1e0f0*/  IMAD.WIDE R6, R2, 0x2, R18 ;  /* 0x0000000202067825 */ /* 0x020fc800078e0212 */
[----:B-1----:R-:W-:Y:S01]  /*1e100*/  FFMA2 R4, R24.F32x2.HI_LO, R28.F32x2.HI_LO, R4.F32x2.HI_LO ;  /* 0x0000001c18047249 */ /* 0x002fe20000000004 */
[----:B------:R-:W5:Y:S04]  /*1e110*/  LDG.E.U16 R10, desc[UR10][R6.64] ;  /* 0x0000000a060a7981 */ /* 0x000f68000c1e1500 */
[----:B---3--:R0:W-:Y:S04]  /*1e120*/  STL [R1+0x104], R3 ;  /* 0x0001040301007387 */ /* 0x0081e80000100800 */
[----:B------:R-:W3:Y:S04]  /*1e130*/  LDL.64 R16, [R1+0x820] ;  /* 0x0008200001107983 */ /* 0x000ee80000100a00 */
[----:B------:R-:W2:Y:S04]  /*1e140*/  LDL.64 R14, [R1+0x818] ;  /* 0x00081800010e7983 */ /* 0x000ea80000100a00 */
[----:B------:R-:W2:Y:S04]  /*1e150*/  LDL.64 R24, [R1+0x810] ;  /* 0x0008100001187983 */ /* 0x000ea80000100a00 */
[----:B------:R-:W-:Y:S04]  /*1e160*/  STL [R1+0x1e5c], R28 ;  /* 0x001e5c1c01007387 */ /* 0x000fe80000100800 */
[----:B0-----:R0:W2:Y:S04]  /*1e170*/  LDG.E.U16 R3, desc[UR10][R8.64] ;  /* 0x0000000a08037981 */ /* 0x0010a8000c1e1500 */
[----:B------:R1:W-:Y:S04]  /*1e180*/  STL.64 [R1+0x2a8], R4 ;  /* 0x0002a80401007387 */ /* 0x0003e80000100a00 */
[----:B------:R-:W-:Y:S01]  /*1e190*/  STL [R1+0x1e58], R29 ;  /* 0x001e581d01007387 */ /* 0x000fe20000100800 */
[----:B0-----:R-:W-:-:S03]  /*1e1a0*/  IMAD.WIDE R8, R2, 0x2, R22 ;  /* 0x0000000202087825 */ /* 0x001fc600078e0216 */
[----:B------:R-:W4:Y:S04]  /*1e1b0*/  LDL.64 R22, [R1+0x808] ;  /* 0x0008080001167983 */ /* 0x000f280000100a00 */
[----:B------:R-:W4:Y:S04]  /*1e1c0*/  LDL.64 R18, [R1+0x800] ;  /* 0x0008000001127983 */ /* 0x000f280000100a00 */
[----:B------:R0:W-:Y:S01]  /*1e1d0*/  STL [R1+0x120], R13 ;  /* 0x0001200d01007387 */ /* 0x0001e20000100800 */
[----:B-1----:R-:W-:-:S03]  /*1e1e0*/  IMAD.WIDE R4, R2, 0x2, R20 ;  /* 0x0000000202047825 */ /* 0x002fc600078e0214 */
[----:B------:R-:W4:Y:S04]  /*1e1f0*/  LDG.E.U16 R27, desc[UR10][R8.64] ;  /* 0x0000000a081b7981 */ /* 0x000f28000c1e1500 */
[----:B0-----:R-:W4:Y:S04]  /*1e200*/  LDL.64 R12, [R1+0x7f8] ;  /* 0x0007f800010c7983 */ /* 0x001f280000100a00 */
[----:B-----5:R-:W-:Y:S04]  /*1e210*/  STL [R1+0x1ee0], R10 ;  /* 0x001ee00a01007387 */ /* 0x020fe80000100800 */
[----:B------:R0:W-:Y:S04]  /*1e220*/  STL [R1+0x11c], R0 ;  /* 0x00011c0001007387 */ /* 0x0001e80000100800 */
[----:B------:R-:W5:Y:S04]  /*1e230*/  LDL.64 R20, [R1+0x7f0] ;  /* 0x0007f00001147983 */ /* 0x000f680000100a00 */
[----:B0-----:R3:W5:Y:S02]  /*1e240*/  LDG.E.U16 R0, desc[UR10][R4.64] ;  /* 0x0000000a04007981 */ /* 0x001764000c1e1500 */
[----:B---3--:R-:W-:-:S02]  /*1e250*/  IMAD.WIDE R4, R2, 0x2, R16 ;  /* 0x0000000202047825 */ /* 0x008fc400078e0210 */
[----:B------:R-:W3:Y:S04]  /*1e260*/  LDL.64 R16, [R1+0x7e8] ;  /* 0x0007e80001107983 */ /* 0x000ee80000100a00 */
[----:B------:R4:W3:Y:S01]  /*1e270*/  LDG.E.U16 R28, desc[UR10][R4.64] ;  /* 0x0000000a041c7981 */ /* 0x0008e2000c1e1500 */
[----:B--2---:R-:W-:-:S03]  /*1e280*/  IMAD.WIDE R6, R2, 0x2, R14 ;  /* 0x0000000202067825 */ /* 0x004fc600078e020e */
[----:B------:R-:W2:Y:S01]  /*1e290*/  LDL.64 R14, [R1+0x7e0] ;  /* 0x0007e000010e7983 */ /* 0x000ea20000100a00 */
[----:B----4-:R-:W-:-:S05]  /*1e2a0*/  IMAD.WIDE R4, R2, 0x2, R22 ;  /* 0x0000000202047825 */ /* 0x010fca00078e0216 */
[----:B------:R-:W4:Y:S01]  /*1e2b0*/  LDG.E.U16 R29, desc[UR10][R4.64] ;  /* 0x0000000a041d7981 */ /* 0x000f22000c1e1500 */
[----:B------:R-:W-:-:S03]  /*1e2c0*/  IMAD.WIDE R8, R2, 0x2, R24 ;  /* 0x0000000202087825 */ /* 0x000fc600078e0218 */
[----:B------:R0:W-:Y:S04]  /*1e2d0*/  STL [R1+0x118], R26 ;  /* 0x0001181a01007387 */ /* 0x0001e80000100800 */
[----:B------:R1:W-:Y:S04]  /*1e2e0*/  STL [R1+0x114], R3 ;  /* 0x0001140301007387 */ /* 0x0003e80000100800 */
[----:B0-----:R-:W3:Y:S04]  /*1e2f0*/  LDG.E.U16 R26, desc[UR10][R6.64] ;  /* 0x0000000a061a7981 */ /* 0x001ee8000c1e1500 */
[----:B-1----:R0:W3:Y:S02]  /*1e300*/  LDG.E.U16 R3, desc[UR10][R8.64] ;  /* 0x0000000a08037981 */ /* 0x0020e4000c1e1500 */
[----:B0-----:R-:W-:-:S02]  /*1e310*/  IMAD.WIDE R8, R2, 0x2, R12 ;  /* 0x0000000202087825 */ /* 0x001fc400078e020c */
[----:B------:R-:W3:Y:S04]  /*1e320*/  LDL.64 R12, [R1+0x7d0] ;  /* 0x0007d000010c7983 */ /* 0x000ee80000100a00 */
[----:B------:R5:W3:Y:S01]  /*1e330*/  LDG.E.U16 R24, desc[UR10][R8.64] ;  /* 0x0000000a08187981 */ /* 0x000ae2000c1e1500 */
[----:B------:R-:W-:-:S03]  /*1e340*/  IMAD.WIDE R6, R2, 0x2, R18 ;  /* 0x0000000202067825 */ /* 0x000fc600078e0212 */
[----:B------:R-:W3:Y:S04]  /*1e350*/  LDL.64 R18, [R1+0x7d8] ;  /* 0x0007d80001127983 */ /* 0x000ee80000100a00 */
[----:B------:R0:W-:Y:S04]  /*1e360*/  STL [R1+0x110], R11 ;  /* 0x0001100b01007387 */ /* 0x0001e80000100800 */
[----:B0-----:R-:W3:Y:S01]  /*1e370*/  LDL.64 R10, [R1+0x7c8] ;  /* 0x0007c800010a7983 */ /* 0x001ee20000100a00 */
[----:B-----5:R-:W-:-:S06]  /*1e380*/  IMAD.WIDE R8, R2, 0x2, R20 ;  /* 0x0000000202087825 */ /* 0x020fcc00078e0214 */
[----:B------:R-:W5:Y:S01]  /*1e390*/  LDG.E.U16 R9, desc[UR10][R8.64] ;  /* 0x0000000a08097981 */ /* 0x000f62000c1e1500 */
[----:B--2---:R-:W-:-:S03]  /*1e3a0*/  IMAD.WIDE R4, R2, 0x2, R14 ;  /* 0x0000000202047825 */ /* 0x004fc600078e020e */
[----:B----4-:R-:W-:Y:S04]  /*1e3b0*/  STL [R1+0x1eb4], R29 ;  /* 0x001eb41d01007387 */ /* 0x010fe80000100800 */
[----:B------:R0:W-:Y:S04]  /*1e3c0*/  STL [R1+0x108], R27 ;  /* 0x0001081b01007387 */ /* 0x0001e80000100800 */
[----:B------:R-:W2:Y:S04]  /*1e3d0*/  LDL.64 R14, [R1+0x7b0] ;  /* 0x0007b000010e7983 */ /* 0x000ea80000100a00 */
[----:B------:R-:W4:Y:S04]  /*1e3e0*/  LDL.64 R22, [R1+0x7c0] ;  /* 0x0007c00001167983 */ /* 0x000f280000100a00 */
[----:B0-----:R3:W2:Y:S02]  /*1e3f0*/  LDG.E.U16 R27, desc[UR10][R6.64] ;  /* 0x0000000a061b7981 */ /* 0x0016a4000c1e1500 */
[----:B---3--:R-:W-:-:S02]  /*1e400*/  IMAD.WIDE R6, R2, 0x2, R16 ;  /* 0x0000000202067825 */ /* 0x008fc400078e0210 */
[----:B------:R-:W3:Y:S04]  /*1e410*/  LDL.64 R16, [R1+0x7b8] ;  /* 0x0007b80001107983 */ /* 0x000ee80000100a00 */
[----:B------:R0:W2:Y:S02]  /*1e420*/  LDG.E.U16 R25, desc[UR10][R6.64] ;  /* 0x0000000a06197981 */ /* 0x0000a4000c1e1500 */
[----:B0-----:R-:W-:-:S04]  /*1e430*/  IMAD.WIDE R6, R2, 0x2, R12 ;  /* 0x0000000202067825 */ /* 0x001fc800078e020c */
[C---:B------:R-:W-:Y:S01]  /*1e440*/  IMAD.WIDE R12, R2.reuse, 0x2, R10 ;  /* 0x00000002020c7825 */ /* 0x040fe200078e020a */
[----:B-----5:R-:W-:Y:S04]  /*1e450*/  STL [R1+0x1ee4], R9 ;  /* 0x001ee40901007387 */ /* 0x020fe80000100800 */
[----:B------:R0:W-:Y:S04]  /*1e460*/  STL [R1+0xe8], R0 ;  /* 0x0000e80001007387 */ /* 0x0001e80000100800 */
[----:B------:R-:W5:Y:S04]  /*1e470*/  LDL.64 R20, [R1+0x7a8] ;  /* 0x0007a80001147983 */ /* 0x000f680000100a00 */
[----:B------:R-:W5:Y:S04]  /*1e480*/  LDL.64 R10, [R1+0x798] ;  /* 0x00079800010a7983 */ /* 0x000f680000100a00 */
[----:B0-----:R0:W5:Y:S02]  /*1e490*/  LDG.E.U16 R0, desc[UR10][R4.64] ;  /* 0x0000000a04007981 */ /* 0x001164000c1e1500 */
[----:B0-----:R-:W-:-:S02]  /*1e4a0*/  IMAD.WIDE R4, R2, 0x2, R18 ;  /* 0x0000000202047825 */ /* 0x001fc400078e0212 */
[----:B------:R-:W5:Y:S04]  /*1e4b0*/  LDL.64 R18, [R1+0x7a0] ;  /* 0x0007a00001127983 */ /* 0x000f680000100a00 */
[----:B------:R0:W-:Y:S04]  /*1e4c0*/  STL [R1+0x100], R28 ;  /* 0x0001001c01007387 */ /* 0x0001e80000100800 */
[----:B------:R4:W5:Y:S04]  /*1e4d0*/  LDG.E.U16 R9, desc[UR10][R4.64] ;  /* 0x0000000a04097981 */ /* 0x000968000c1e1500 */
[----:B0-----:R-:W5:Y:S04]  /*1e4e0*/  LDL.64 R28, [R1+0x1a0] ;  /* 0x0001a000011c7983 */ /* 0x001f680000100a00 */
[----:B------:R0:W-:Y:S04]  /*1e4f0*/  STL [R1+0xfc], R26 ;  /* 0x0000fc1a01007387 */ /* 0x0001e80000100800 */
[----:B------:R1:W-:Y:S01]  /*1e500*/  STL [R1+0xf8], R3 ;  /* 0x0000f80301007387 */ /* 0x0003e20000100800 */
[----:B----4-:R-:W-:-:S03]  /*1e510*/  IMAD.WIDE R4, R2, 0x2, R22 ;  /* 0x0000000202047825 */ /* 0x010fc600078e0216 */
[----:B0-----:R-:W4:Y:S04]  /*1e520*/  LDG.E.U16 R26, desc[UR10][R6.64] ;  /* 0x0000000a061a7981 */ /* 0x001f28000c1e1500 */
[----:B-1----:R2:W4:Y:S02]  /*1e530*/  LDG.E.U16 R3, desc[UR10][R12.64] ;  /* 0x0000000a0c037981 */ /* 0x002524000c1e1500 */
[----:B--2---:R-:W-:-:S05]  /*1e540*/  IMAD.WIDE R12, R2, 0x2, R14 ;  /* 0x00000002020c7825 */ /* 0x004fca00078e020e */
[----:B------:R5:W2:Y:S01]  /*1e550*/  LDG.E.U16 R8, desc[UR10][R12.64] ;  /* 0x0000000a0c087981 */ /* 0x000aa2000c1e1500 */
[----:B---3--:R-:W-:-:S03]  /*1e560*/  IMAD.WIDE R6, R2, 0x2, R16 ;  /* 0x0000000202067825 */ /* 0x008fc600078e0210 */
[----:B------:R0:W-:Y:S04]  /*1e570*/  STL [R1+0xf0], R27 ;  /* 0x0000f01b01007387 */ /* 0x0001e80000100800 */
[----:B------:R1:W-:Y:S04]  /*1e580*/  STL [R1+0xec], R24 ;  /* 0x0000ec1801007387 */ /* 0x0003e80000100800 */
[----:B------:R-:W3:Y:S04]  /*1e590*/  LDL.64 R22, [R1+0x790] ;  /* 0x0007900001167983 */ /* 0x000ee80000100a00 */
[----:B0-----:R0:W3:Y:S04]  /*1e5a0*/  LDG.E.U16 R27, desc[UR10][R4.64] ;  /* 0x0000000a041b7981 */ /* 0x0010e8000c1e1500 */
[----:B-1----:R1:W3:Y:S04]  /*1e5b0*/  LDG.E.U16 R24, desc[UR10][R6.64] ;  /* 0x0000000a06187981 */ /* 0x0022e8000c1e1500 */
[----:B------:R-:W3:Y:S04]  /*1e5c0*/  LDL.64 R16, [R1+0x788] ;  /* 0x0007880001107983 */ /* 0x000ee80000100a00 */
[----:B------:R-:W3:Y:S01]  /*1e5d0*/  LDL.64 R14, [R1+0x780] ;  /* 0x00078000010e7983 */ /* 0x000ee20000100a00 */
[----:B-----5:R-:W-:-:S04]  /*1e5e0*/  IMAD.WIDE R12, R2, 0x2, R20 ;  /* 0x00000002020c7825 */ /* 0x020fc800078e0214 */
[----:B0-----:R-:W-:-:S04]  /*1e5f0*/  IMAD.WIDE R4, R2, 0x2, R10 ;  /* 0x0000000202047825 */ /* 0x001fc800078e020a */
[C---:B-1----:R-:W-:Y:S01]  /*1e600*/  IMAD.WIDE R6, R2.reuse, 0x2, R18 ;  /* 0x0000000202067825 */ /* 0x042fe200078e0212 */
[----:B--2---:R-:W-:Y:S04]  /*1e610*/  STL [R1+0x1ee8], R8 ;  /* 0x001ee80801007387 */ /* 0x004fe80000100800 */
[----:B------:R-:W2:Y:S04]  /*1e620*/  LDL.64 R20, [R1+0x778] ;  /* 0x0007780001147983 */ /* 0x000ea80000100a00 */
[----:B------:R-:W5:Y:S04]  /*1e630*/  LDL.64 R18, [R1+0x770] ;  /* 0x0007700001127983 */ /* 0x000f680000100a00 */
[----:B------:R-:W2:Y:S04]  /*1e640*/  LDL.64 R10, [R1+0x768] ;  /* 0x00076800010a7983 */ /* 0x000ea80000100a00 */
[----:B------:R0:W-:Y:S04]  /*1e650*/  STL [R1+0xcc], R25 ;  /* 0x0000cc1901007387 */ /* 0x0001e80000100800 */
[----:B------:R1:W-:Y:S04]  /*1e660*/  STL [R1+0xe4], R0 ;  /* 0x0000e40001007387 */ /* 0x0003e80000100800 */
[----:B------:R3:W-:Y:S04]  /*1e670*/  STL [R1+0xe0], R9 ;  /* 0x0000e00901007387 */ /* 0x0007e80000100800 */
[----:B0-----:R0:W2:Y:S04]  /*1e680*/  LDG.E.U16 R25, desc[UR10][R12.64] ;  /* 0x0000000a0c197981 */ /* 0x0010a8000c1e1500 */
[----:B-1----:R1:W2:Y:S04]  /*1e690*/  LDG.E.U16 R0, desc[UR10][R6.64] ;  /* 0x0000000a06007981 */ /* 0x0022a8000c1e1500 */
[----:B---3--:R-:W3:Y:S01]  /*1e6a0*/  LDL.64 R8, [R1+0x660] ;  /* 0x0006600001087983 */ /* 0x008ee20000100a00 */
[----:B0-----:R-:W-:-:S03]  /*1e6b0*/  IMAD.WIDE R12, R2, 0x2, R14 ;  /* 0x00000002020c7825 */ /* 0x001fc600078e020e */
[----:B----4-:R0:W-:Y:S01]  /*1e6c0*/  STL [R1+0xdc], R26 ;  /* 0x0000dc1a01007387 */ /* 0x0101e20000100800 */
[----:B-1----:R-:W-:-:S03]  /*1e6d0*/  IMAD.WIDE R6, R2, 0x2, R16 ;  /* 0x0000000202067825 */ /* 0x002fc600078e0210 */
[----:B0-----:R-:W4:Y:S04]  /*1e6e0*/  LDG.E.U16 R26, desc[UR10][R4.64] ;  /* 0x0000000a041a7981 */ /* 0x001f28000c1e1500 */
[----:B---3--:R-:W3:Y:S04]  /*1e6f0*/  LDL.64 R8, [R1+0x660] ;  /* 0x0006600001087983 */ /* 0x008ee80000100a00 */
[----:B------:R0:W-:Y:S04]  /*1e700*/  STL [R1+0xd8], R3 ;  /* 0x0000d80301007387 */ /* 0x0001e80000100800 */
[----:B------:R-:W4:Y:S04]  /*1e710*/  LDL.64 R16, [R1+0x760] ;  /* 0x0007600001107983 */ /* 0x000f280000100a00 */
[----:B------:R-:W4:Y:S01]  /*1e720*/  LDL.64 R14, [R1+0x758] ;  /* 0x00075800010e7983 */ /* 0x000f220000100a00 */
[----:B0-----:R-:W3:Y:S03]  /*1e730*/  LDC R3, c[0x0][0x3d8] ;  /* 0x0000f600ff037b82 */ /* 0x001ee60000000800 */
[----:B------:R-:W-:Y:S04]  /*1e740*/  STL [R1+0xd4], R27 ;  /* 0x0000d41b01007387 */ /* 0x000fe80000100800 */
[----:B------:R0:W-:Y:S04]  /*1e750*/  STL [R1+0xd0], R24 ;  /* 0x0000d01801007387 */ /* 0x0001e80000100800 */
[----:B--2---:R1:W-:Y:S04]  /*1e760*/  STL [R1+0xb0], R25 ;  /* 0x0000b01901007387 */ /* 0x0043e80000100800 */
[----:B0-----:R0:W2:Y:S04]  /*1e770*/  LDG.E.U16 R24, desc[UR10][R6.64] ;  /* 0x0000000a06187981 */ /* 0x0010a8000c1e1500 */
[----:B-1----:R5:W2:Y:S01]  /*1e780*/  LDG.E.U16 R25, desc[UR10][R12.64] ;  /* 0x0000000a0c197981 */ /* 0x002aa2000c1e1500 */
[----:B0-----:R-:W-:-:S04]  /*1e790*/  IMAD.WIDE R6, R2, 0x2, R20 ;  /* 0x0000000202067825 */ /* 0x001fc800078e0214 */
[C---:B-----5:R-:W-:Y:S02]  /*1e7a0*/  IMAD.WIDE R12, R2.reuse, 0x2, R18 ;  /* 0x00000002020c7825 */ /* 0x060fe400078e0212 */
[----:B------:R0:W5:Y:S04]  /*1e7b0*/  LDG.E.U16 R18, desc[UR10][R6.64] ;  /* 0x0000000a06127981 */ /* 0x000168000c1e1500 */
[----:B------:R-:W2:Y:S01]  /*1e7c0*/  LDG.E.U16 R7, desc[UR10][R12.64] ;  /* 0x0000000a0c077981 */ /* 0x000ea2000c1e1500 */
[----:B------:R-:W-:Y:S01]  /*1e7d0*/  IMAD.WIDE R4, R2, 0x2, R22 ;  /* 0x0000000202047825 */ /* 0x000fe200078e0216 */
[----:B0-----:R-:W0:Y:S04]  /*1e7e0*/  LDC R6, c[0x0][0x3d8] ;  /* 0x0000f600ff067b82 */ /* 0x001e280000000800 */
[----:B------:R1:W4:Y:S01]  /*1e7f0*/  LDG.E.U16 R27, desc[UR10][R4.64] ;  /* 0x0000000a041b7981 */ /* 0x000322000c1e1500 */
[----:B---3--:R-:W-:-:S03]  /*1e800*/  LEA R8, R3, R28, 0x4 ;  /* 0x0000001c03087211 */ /* 0x008fc600078e20ff */
[----:B--2---:R-:W-:Y:S01]  /*1e810*/  STL [R1+0x1eec], R7 ;  /* 0x001eec0701007387 */ /* 0x004fe20000100800 */
[C---:B-1----:R-:W-:Y:S01]  /*1e820*/  IMAD.WIDE R4, R2.reuse, 0x2, R10 ;  /* 0x0000000202047825 */ /* 0x042fe200078e020a */
[----:B------:R-:W1:Y:S02]  /*1e830*/  LDC R3, c[0x0][0x3d8] ;  /* 0x0000f600ff037b82 */ /* 0x000e640000000800 */
[----:B------:R2:W-:Y:S04]  /*1e840*/  STL [R1+0xc4], R0 ;  /* 0x0000c40001007387 */ /* 0x0005e80000100800 */
[----:B------:R-:W-:Y:S01]  /*1e850*/  STL [R1+0x660], R8 ;  /* 0x0006600801007387 */ /* 0x000fe20000100800 */
[C---:B----4-:R-:W-:Y:S01]  /*1e860*/  IMAD.WIDE R12, R2.reuse, 0x2, R14 ;  /* 0x00000002020c7825 */ /* 0x050fe200078e020e */
[----:B------:R-:W3:Y:S02]  /*1e870*/  LDC R11, c[0x0][0x3d8] ;  /* 0x0000f600ff0b7b82 */ /* 0x000ee40000000800 */
[----:B------:R-:W4:Y:S04]  /*1e880*/  LDL.64 R22, [R1+0x650] ;  /* 0x0006500001167983 */ /* 0x000f280000100a00 */
[----:B--2---:R2:W3:Y:S04]  /*1e890*/  LDG.E.U16 R0, desc[UR10][R4.64] ;  /* 0x0000000a04007981 */ /* 0x0044e8000c1e1500 */
[----:B------:R-:W3:Y:S01]  /*1e8a0*/  LDL.64 R20, [R1+0x648] ;  /* 0x0006480001147983 */ /* 0x000ee20000100a00 */
[----:B------:R-:W-:-:S03]  /*1e8b0*/  IMAD.WIDE R14, R2, 0x2, R8 ;  /* 0x00000002020e7825 */ /* 0x000fc600078e0208 */
[----:B------:R-:W3:Y:S01]  /*1e8c0*/  LDG.E.U16 R19, desc[UR10][R12.64] ;  /* 0x0000000a0c137981 */ /* 0x000ee2000c1e1500 */
[----:B--2---:R-:W-:-:S03]  /*1e8d0*/  IMAD.WIDE R4, R2, 0x2, R16 ;  /* 0x0000000202047825 */ /* 0x004fc600078e0210 */
[----:B------:R-:W2:Y:S01]  /*1e8e0*/  LDG.E.U16 R10, desc[UR10][R14.64] ;  /* 0x0000000a0e0a7981 */ /* 0x000ea2000c1e1500 */
[----:B------:R-:W0:Y:S03]  /*1e8f0*/  LDC R17, c[0x0][0x3d8] ;  /* 0x0000f600ff117b82 */ /* 0x000e260000000800 */
[----:B------:R0:W2:Y:S05]  /*1e900*/  LDG.E.U16 R7, desc[UR10][R4.64] ;  /* 0x0000000a04077981 */ /* 0x0000aa000c1e1500 */
[----:B------:R-:W0:Y:S01]  /*1e910*/  LDC R16, c[0x0][0x3d8] ;  /* 0x0000f600ff107b82 */ /* 0x000e220000000800 */
[----:B----4-:R-:W4:Y:S04]  /*1e920*/  LDL.64 R22, [R1+0x650] ;  /* 0x0006500001167983 */ /* 0x010f280000100a00 */
[----:B------:R-:W-:Y:S04]  /*1e930*/  STL [R1+0xc8], R26 ;  /* 0x0000c81a01007387 */ /* 0x000fe80000100800 */
[----:B------:R-:W2:Y:S04]  /*1e940*/  LDL.64 R4, [R1+0x658] ;  /* 0x0006580001047983 */ /* 0x000ea80000100a00 */
[----:B---3--:R-:W1:Y:S04]  /*1e950*/  LDL.64 R20, [R1+0x648] ;  /* 0x0006480001147983 */ /* 0x008e680000100a00 */
[----:B--2---:R-:W0:Y:S04]  /*1e960*/  LDL.64 R4, [R1+0x658] ;  /* 0x0006580001047983 */ /* 0x004e280000100a00 */
[----:B------:R2:W-:Y:S04]  /*1e970*/  STL [R1+0xc0], R27 ;  /* 0x0000c01b01007387 */ /* 0x0005e80000100800 */
[----:B--2---:R-:W2:Y:S04]  /*1e980*/  LDL.64 R26, [R1+0x640] ;  /* 0x00064000011a7983 */ /* 0x004ea80000100a00 */
[----:B--2---:R-:W2:Y:S04]  /*1e990*/  LDL.64 R26, [R1+0x640] ;  /* 0x00064000011a7983 */ /* 0x004ea80000100a00 */
[----:B------:R-:W-:Y:S04]  /*1e9a0*/  STL [R1+0xb8], R25 ;  /* 0x0000b81901007387 */ /* 0x000fe80000100800 */
[----:B------:R3:W-:Y:S04]  /*1e9b0*/  STL [R1+0xbc], R24 ;  /* 0x0000bc1801007387 */ /* 0x0007e80000100800 */
[----:B------:R-:W2:Y:S04]  /*1e9c0*/  LDL.64 R8, [R1+0x5c0] ;  /* 0x0005c00001087983 */ /* 0x000ea80000100a00 */
[----:B---3--:R-:W3:Y:S01]  /*1e9d0*/  LDL.64 R24, [R1+0x600] ;  /* 0x0006000001187983 */ /* 0x008ee20000100a00 */
[----:B0-----:R-:W-:-:S02]  /*1e9e0*/  LEA R4, R11, R28, 0x5 ;  /* 0x0000001c0b047211 */ /* 0x001fc400078e28ff */
[-C--:B-1----:R-:W-:Y:S01]  /*1e9f0*/  LEA R20, R3, R28.reuse, 0x7 ;  /* 0x0000001c03147211 */ /* 0x082fe200078e38ff */
[----:B------:R-:W0:Y:S01]  /*1ea00*/  LDC R11, c[0x0][0x3d8] ;  /* 0x0000f600ff0b7b82 */ /* 0x000e220000000800 */
[----:B----4-:R-:W-:Y:S01]  /*1ea10*/  LEA R22, R6, R28, 0x6 ;  /* 0x0000001c06167211 */ /* 0x010fe200078e30ff */
[----:B------:R-:W-:-:S04]  /*1ea20*/  IMAD.WIDE R14, R2, 0x2, R4 ;  /* 0x00000002020e7825 */ /* 0x000fc800078e0204 */
[C---:B------:R-:W-:Y:S01]  /*1ea30*/  IMAD.WIDE R12, R2.reuse, 0x2, R22 ;  /* 0x00000002020c7825 */ /* 0x040fe200078e0216 */
[----:B------:R1:W4:Y:S04]  /*1ea40*/  LDG.E.U16 R3, desc[UR10][R14.64] ;  /* 0x0000000a0e037981 */ /* 0x000328000c1e1500 */
[----:B--2---:R-:W2:Y:S04]  /*1ea50*/  LDL.64 R8, [R1+0x5c0] ;  /* 0x0005c00001087983 */ /* 0x004ea80000100a00 */
[----:B---3--:R-:W3:Y:S04]  /*1ea60*/  LDL.64 R24, [R1+0x600] ;  /* 0x0006000001187983 */ /* 0x008ee80000100a00 */
[----:B-----5:R5:W-:Y:S04]  /*1ea70*/  STL [R1+0xb4], R18 ;  /* 0x0000b41201007387 */ /* 0x020be80000100800 */
[----:B------:R-:W-:Y:S04]  /*1ea80*/  STL [R1+0xa4], R0 ;  /* 0x0000a40001007387 */ /* 0x000fe80000100800 */
[----:B------:R0:W-:Y:S01]  /*1ea90*/  STL [R1+0x658], R4 ;  /* 0x0006580401007387 */ /* 0x0001e20000100800 */
[----:B-----5:R-:W5:Y:S03]  /*1eaa0*/  LDC R18, c[0x0][0x3d8] ;  /* 0x0000f600ff127b82 */ /* 0x020f660000000800 */
[----:B------:R1:W-:Y:S04]  /*1eab0*/  STL [R1+0x650], R22 ;  /* 0x0006501601007387 */ /* 0x0003e80000100800 */
[----:B------:R4:W-:Y:S01]  /*1eac0*/  STL [R1+0x648], R20 ;  /* 0x0006481401007387 */ /* 0x0009e20000100800 */
[----:B0-----:R-:W-:-:S03]  /*1ead0*/  IMAD.WIDE R4, R2, 0x2, R20 ;  /* 0x0000000202047825 */ /* 0x001fc600078e0214 */
[----:B------:R0:W3:Y:S04]  /*1eae0*/  LDG.E.U16 R0, desc[UR10][R12.64] ;  /* 0x0000000a0c007981 */ /* 0x0000e8000c1e1500 */
[----:B-1----:R-:W3:Y:S04]  /*1eaf0*/  LDL.64 R22, [R1+0x730] ;  /* 0x0007300001167983 */ /* 0x002ee80000100a00 */
[----:B----4-:R-:W4:Y:S04]  /*1eb00*/  LDL.64 R20, [R1+0x6f0] ;  /* 0x0006f00001147983 */ /* 0x010f280000100a00 */
[----:B------:R1:W-:Y:S04]  /*1eb10*/  STL [R1+0xac], R7 ;  /* 0x0000ac0701007387 */ /* 0x0003e80000100800 */
[----:B-1----:R1:W4:Y:S01]  /*1eb20*/  LDG.E.U16 R7, desc[UR10][R4.64] ;  /* 0x0000000a04077981 */ /* 0x002322000c1e1500 */
[----:B-----5:R-:W-:-:S02]  /*1eb30*/  LEA R26, R18, R28, 0x8 ;  /* 0x0000001c121a7211 */ /* 0x020fc400078e40ff */
[----:B------:R-:W5:Y:S03]  /*1eb40*/  LDC R18, c[0x0][0x3d8] ;  /* 0x0000f600ff127b82 */ /* 0x000f660000000800 */
[----:B------:R-:W-:-:S04]  /*1eb50*/  IMAD.WIDE R14, R2, 0x2, R26 ;  /* 0x00000002020e7825 */ /* 0x000fc800078e021a */
[--C-:B--2---:R-:W-:Y:S02]  /*1eb60*/  IMAD R8, R16, 0x120, R28.reuse ;  /* 0x0000012010087824 */ /* 0x104fe400078e021c */
[----:B---3--:R-:W-:-:S04]  /*1eb70*/  IMAD R24, R17, 0x110, R28 ;  /* 0x0000011011187824 */ /* 0x008fc800078e021c */
[----:B0-----:R-:W-:-:S04]  /*1eb80*/  IMAD.WIDE R12, R2, 0x2, R24 ;  /* 0x00000002020c7825 */ /* 0x001fc800078e0218 */
[C---:B-1----:R-:W-:Y:S02]  /*1eb90*/  IMAD.WIDE R4, R2.reuse, 0x2, R8 ;  /* 0x0000000202047825 */ /* 0x042fe400078e0208 */
[----:B------:R-:W2:Y:S04]  /*1eba0*/  LDG.E.U16 R9, desc[UR10][R12.64] ;  /* 0x0000000a0c097981 */ /* 0x000ea8000c1e1500 */
[----:B----4-:R0:W-:Y:S04]  /*1ebb0*/  STL [R1+0x1ef0], R7 ;  /* 0x001ef00701007387 */ /* 0x0101e80000100800 */
[----:B------:R-:W-:Y:S04]  /*1ebc0*/  STL [R1+0xa8], R19 ;  /* 0x0000a81301007387 */ /* 0x000fe80000100800 */
[----:B------:R1:W-:Y:S04]  /*1ebd0*/  STL [R1+0xa0], R10 ;  /* 0x0000a00a01007387 */ /* 0x0003e80000100800 */
[----:B------:R-:W-:Y:S04]  /*1ebe0*/  STL [R1+0x640], R26 ;  /* 0x0006401a01007387 */ /* 0x000fe80000100800 */
[----:B------:R-:W-:Y:S04]  /*1ebf0*/  STL [R1+0x600], R24 ;  /* 0x0006001801007387 */ /* 0x000fe80000100800 */
[----:B------:R3:W-:Y:S04]  /*1ec00*/  STL [R1+0x5c0], R8 ;  /* 0x0005c00801007387 */ /* 0x0007e80000100800 */
[----:B0-----:R-:W4:Y:S04]  /*1ec10*/  LDL.64 R6, [R1+0x6b0] ;  /* 0x0006b00001067983 */ /* 0x001f280000100a00 */
[----:B-1----:R0:W2:Y:S04]  /*1ec20*/  LDG.E.U16 R10, desc[UR10][R4.64] ;  /* 0x0000000a040a7981 */ /* 0x0020a8000c1e1500 */
[----:B---3--:R-:W2:Y:S04]  /*1ec30*/  LDG.E.U16 R8, desc[UR10][R14.64] ;  /* 0x0000000a0e087981 */ /* 0x008ea8000c1e1500 */
[----:B--2---:R1:W-:Y:S04]  /*1ec40*/  STL.64 [R1+0x1ef8], R8 ;  /* 0x001ef80801007387 */ /* 0x0043e80000100a00 */
[----:B------:R-:W2:Y:S01]  /*1ec50*/  LDL.64 R26, [R1+0x638] ;  /* 0x00063800011a7983 */ /* 0x000ea20000100a00 */
[----:B------:R-:W-:-:S03]  /*1ec60*/  IMAD.WIDE R14, R2, 0x2, R22 ;  /* 0x00000002020e7825 */ /* 0x000fc600078e0216 */
[----:B------:R-:W3:Y:S04]  /*1ec70*/  LDL.64 R28, [R1+0x750] ;  /* 0x00075000011c7983 */ /* 0x000ee80000100a00 */
[----:B-1----:R-:W5:Y:S04]  /*1ec80*/  LDL.64 R8, [R1+0x1a0] ;  /* 0x0001a00001087983 */ /* 0x002f680000100a00 */
[----:B------:R-:W3:Y:S04]  /*1ec90*/  LDL.64 R22, [R1+0x748] ;  /* 0x0007480001167983 */ /* 0x000ee80000100a00 */
[----:B------:R-:W3:Y:S04]  /*1eca0*/  LDL.64 R16, [R1+0x728] ;  /* 0x0007280001107983 */ /* 0x000ee80000100a00 */
[----:B--2---:R-:W5:Y:S04]  /*1ecb0*/  LDL.64 R26, [R1+0x638] ;  /* 0x00063800011a7983 */ /* 0x004f680000100a00 */
[----:B------:R1:W-:Y:S04]  /*1ecc0*/  STL [R1+0x94], R3 ;  /* 0x0000940301007387 */ /* 0x0003e80000100800 */
[----:B------:R-:W2:Y:S01]  /*1ecd0*/  LDL.64 R24, [R1+0x5f8] ;  /* 0x0005f80001187983 */ /* 0x000ea20000100a00 */
[----:B0-----:R-:W-:-:S04]  /*1ece0*/  IMAD.WIDE R4, R2, 0x2, R20 ;  /* 0x0000000202047825 */ /* 0x001fc800078e0214 */
[C---:B----4-:R-:W-:Y:S01]  /*1ecf0*/  IMAD.WIDE R12, R2.reuse, 0x2, R6 ;  /* 0x00000002020c7825 */ /* 0x050fe200078e0206 */
[----:B-1----:R-:W0:Y:S01]  /*1ed00*/  LDC R3, c[0x0][0x3d8] ;  /* 0x0000f600ff037b82 */ /* 0x002e220000000800 */
[----:B------:R-:W4:Y:S04]  /*1ed10*/  LDG.E.U16 R5, desc[UR10][R4.64] ;  /* 0x0000000a04057981 */ /* 0x000f28000c1e1500 */
[----:B------:R-:W4:Y:S04]  /*1ed20*/  LDG.E.U16 R6, desc[UR10][R14.64] ;  /* 0x0000000a0e067981 */ /* 0x000f28000c1e1500 */
[----:B------:R3:W4:Y:S04]  /*1ed30*/  LDG.E.U16 R4, desc[UR10][R12.64] ;  /* 0x0000000a0c047981 */ /* 0x000728000c1e1500 */
[----:B--2---:R-:W2:Y:S04]  /*1ed40*/  LDL.64 R24, [R1+0x5f8] ;  /* 0x0005f80001187983 */ /* 0x004ea80000100a00 */
[----:B------:R1:W-:Y:S04]  /*1ed50*/  STL [R1+0x90], R0 ;  /* 0x0000900001007387 */ /* 0x0003e80000100800 */
[----:B------:R-:W2:Y:S01]  /*1ed60*/  LDL.64 R20, [R1+0x5b8] ;  /* 0x0005b80001147983 */ /* 0x000ea20000100a00 */
[----:B---3--:R-:W-:-:S03]  /*1ed70*/  IMAD.WIDE R12, R2, 0x2, R28 ;  /* 0x00000002020c7825 */ /* 0x008fc600078e021c */
[----:B------:R-:W3:Y:S01]  /*1ed80*/  LDL.64 R28, [R1+0x6e8] ;  /* 0x0006e800011c7983 */ /* 0x000ee20000100a00 */
[----:B------:R-:W-:-:S03]  /*1ed90*/  IMAD.WIDE R14, R2, 0x2, R22 ;  /* 0x00000002020e7825 */ /* 0x000fc600078e0216 */
[----:B------:R-:W3:Y:S04]  /*1eda0*/  LDG.E.U16 R13, desc[UR10][R12.64] ;  /* 0x0000000a0c0d7981 */ /* 0x000ee8000c1e1500 */
[----:B------:R-:W3:Y:S01]  /*1edb0*/  LDG.E.U16 R7, desc[UR10][R14.64] ;  /* 0x0000000a0e077981 */ /* 0x000ee2000c1e1500 */
[----:B------:R-:W-:-:S03]  /*1edc0*/  IMAD.WIDE R16, R2, 0x2, R16 ;  /* 0x0000000202107825 */ /* 0x000fc600078e0210 */
[----:B------:R-:W3:Y:S01]  /*1edd0*/  LDL.64 R22, [R1+0x6a8] ;  /* 0x0006a80001167983 */ /* 0x000ee20000100a00 */
[----:B-----5:R-:W-:-:S03]  /*1ede0*/  IMAD R26, R18, 0x102, R8 ;  /* 0x00000102121a7824 */ /* 0x020fc600078e0208 */
[----:B-1----:R1:W5:Y:S04]  /*1edf0*/  LDG.E.U16 R0, desc[UR10][R16.64] ;  /* 0x0000000a10007981 */ /* 0x002368000c1e1500 */
[----:B------:R-:W3:Y:S04]  /*1ee00*/  LDL.64 R18, [R1+0x720] ;  /* 0x0007200001127983 */ /* 0x000ee80000100a00 */
[----:B--2---:R-:W0:Y:S01]  /*1ee10*/  LDL.64 R20, [R1+0x5b8] ;  /* 0x0005b80001147983 */ /* 0x004e220000100a00 */
[----:B------:R-:W-:Y:S02]  /*1ee20*/  IMAD R24, R11, 0x112, R8 ;  /* 0x000001120b187824 */ /* 0x000fe400078e0208 */
[C---:B-1----:R-:W-:Y:S01]  /*1ee30*/  IMAD.WIDE R16, R2.reuse, 0x2, R26 ;  /* 0x0000000202107825 */ /* 0x042fe200078e021a */
[----:B------:R1:W-:Y:S01]  /*1ee40*/  STL [R1+0x638], R26 ;  /* 0x0006381a01007387 */ /* 0x0003e20000100800 */
[----:B------:R-:W2:Y:S02]  /*1ee50*/  LDC R11, c[0x0][0x3d8] ;  /* 0x0000f600ff0b7b82 */ /* 0x000ea40000000800 */
[----:B------:R-:W-:Y:S01]  /*1ee60*/  IMAD.WIDE R14, R2, 0x2, R24 ;  /* 0x00000002020e7825 */ /* 0x000fe200078e0218 */
[----:B------:R-:W-:Y:S04]  /*1ee70*/  STL [R1+0x5f8], R24 ;  /* 0x0005f81801007387 */ /* 0x000fe80000100800 */
[----:B------:R-:W2:Y:S01]  /*1ee80*/  LDG.E.U16 R17, desc[UR10][R16.64] ;  /* 0x0000000a10117981 */ /* 0x000ea2000c1e1500 */
[----:B0-----:R-:W-:-:S02]  /*1ee90*/  IMAD R20, R3, 0x122, R8 ;  /* 0x0000012203147824 */ /* 0x001fc400078e0208 */
[----:B------:R-:W0:Y:S03]  /*1eea0*/  LDC R3, c[0x0][0x3d8] ;  /* 0x0000f600ff037b82 */ /* 0x000e260000000800 */
[----:B------:R-:W-:Y:S04]  /*1eeb0*/  STL [R1+0x5b8], R20 ;  /* 0x0005b81401007387 */ /* 0x000fe80000100800 */
[----:B---3--:R-:W-:Y:S04]  /*1eec0*/  STL [R1+0x9c], R13 ;  /* 0x00009c0d01007387 */ /* 0x008fe80000100800 */
[----:B------:R3:W-:Y:S04]  /*1eed0*/  STL [R1+0x98], R7 ;  /* 0x0000980701007387 */ /* 0x0007e80000100800 */
[----:B-1----:R-:W4:Y:S04]  /*1eee0*/  LDL.64 R26, [R1+0x718] ;  /* 0x00071800011a7983 */ /* 0x002f280000100a00 */
[----:B---3--:R-:W3:Y:S01]  /*1eef0*/  LDG.E.U16 R7, desc[UR10][R14.64] ;  /* 0x0000000a0e077981 */ /* 0x008ee2000c1e1500 */
[----:B------:R-:W-:-:S03]  /*1ef00*/  IMAD.WIDE R12, R2, 0x2, R20 ;  /* 0x00000002020c7825 */ /* 0x000fc600078e0214 */
[----:B-----5:R1:W-:Y:S04]  /*1ef10*/  STL [R1+0x78], R0 ;  /* 0x0000780001007387 */ /* 0x0203e80000100800 */
[----:B------:R-:W5:Y:S04]  /*1ef20*/  LDL.64 R24, [R1+0x710] ;  /* 0x0007100001187983 */ /* 0x000f680000100a00 */
[----:B------:R-:W4:Y:S04]  /*1ef30*/  LDL.64 R20, [R1+0x708] ;  /* 0x0007080001147983 */ /* 0x000f280000100a00 */
[----:B--2---:R2:W-:Y:S04]  /*1ef40*/  STL [R1+0x6c], R17 ;  /* 0x00006c1101007387 */ /* 0x0045e80000100800 */
[----:B-1----:R1:W4:Y:S01]  /*1ef50*/  LDG.E.U16 R0, desc[UR10][R12.64] ;  /* 0x0000000a0c007981 */ /* 0x002322000c1e1500 */
[----:B--2---:R-:W-:-:S03]  /*1ef60*/  IMAD.WIDE R16, R2, 0x2, R28 ;  /* 0x0000000202107825 */ /* 0x004fc600078e021c */
[----:B---3--:R2:W-:Y:S04]  /*1ef70*/  STL [R1+0x68], R7 ;  /* 0x0000680701007387 */ /* 0x0085e80000100800 */
[----:B------:R-:W3:Y:S01]  /*1ef80*/  LDL.64 R28, [R1+0x630] ;  /* 0x00063000011c7983 */ /* 0x000ee20000100a00 */
[----:B-1----:R-:W-:-:S03]  /*1ef90*/  IMAD.WIDE R12, R2, 0x2, R22 ;  /* 0x00000002020c7825 */ /* 0x002fc600078e0216 */
[----:B------:R-:W4:Y:S01]  /*1efa0*/  LDL.64 R22, [R1+0x5f0] ;  /* 0x0005f00001167983 */ /* 0x000f220000100a00 */
[C---:B------:R-:W-:Y:S02]  /*1efb0*/  IMAD.WIDE R14, R2.reuse, 0x2, R18 ;  /* 0x00000002020e7825 */ /* 0x040fe400078e0212 */
[----:B------:R-:W1:Y:S01]  /*1efc0*/  LDC R18, c[0x0][0x3d8] ;  /* 0x0000f600ff127b82 */ /* 0x000e620000000800 */
[----:B------:R-:W5:Y:S04]  /*1efd0*/  LDG.E.U16 R19, desc[UR10][R16.64] ;  /* 0x0000000a10137981 */ /* 0x000f68000c1e1500 */
[----:B--2---:R-:W2:Y:S04]  /*1efe0*/  LDG.E.U16 R7, desc[UR10][R14.64] ;  /* 0x0000000a0e077981 */ /* 0x004ea8000c1e1500 */
[----:B---3--:R-:W0:Y:S04]  /*1eff0*/  LDL.64 R28, [R1+0x630] ;  /* 0x00063000011c7983 */ /* 0x008e280000100a00 */
[----:B----4-:R3:W-:Y:S04]  /*1f000*/  STL [R1+0x64], R0 ;  /* 0x0000640001007387 */ /* 0x0107e80000100800 */
[----:B---3--:R3:W4:Y:S02]  /*1f010*/  LDG.E.U16 R0, desc[UR10][R12.64] ;  /* 0x0000000a0c007981 */ /* 0x008724000c1e1500 */
[----:B---3--:R-:W-:-:S02]  /*1f020*/  IMAD.WIDE R12, R2, 0x2, R26 ;  /* 0x00000002020c7825 */ /* 0x008fc400078e021a */
[----:B----4-:R-:W-:Y:S04]  /*1f030*/  STL [R1+0x1ec8], R0 ;  /* 0x001ec80001007387 */ /* 0x010fe80000100800 */
[----:B------:R-:W1:Y:S04]  /*1f040*/  LDL.64 R22, [R1+0x5f0] ;  /* 0x0005f00001167983 */ /* 0x000e680000100a00 */
[----:B--2---:R2:W-:Y:S04]  /*1f050*/  STL [R1+0x7c], R7 ;  /* 0x00007c0701007387 */ /* 0x0045e80000100800 */
[----:B--2---:R-:W2:Y:S04]  /*1f060*/  LDG.E.U16 R7, desc[UR10][R12.64] ;  /* 0x0000000a0c077981 */ /* 0x004ea8000c1e1500 */
[----:B------:R-:W3:Y:S01]  /*1f070*/  LDL.64 R12, [R1+0x670] ;  /* 0x00067000010c7983 */ /* 0x000ee20000100a00 */
[----:B-----5:R-:W-:-:S05]  /*1f080*/  IMAD.WIDE R14, R2, 0x2, R24 ;  /* 0x00000002020e7825 */ /* 0x020fca00078e0218 */
[----:B------:R-:W4:Y:S04]  /*1f090*/  LDG.E.U16 R0, desc[UR10][R14.64] ;  /* 0x0000000a0e007981 */ /* 0x000f28000c1e1500 */
[----:B---3--:R-:W3:Y:S04]  /*1f0a0*/  LDL.64 R12, [R1+0x670] ;  /* 0x00067000010c7983 */ /* 0x008ee80000100a00 */
[----:B------:R5:W-:Y:S04]  /*1f0b0*/  STL [R1+0x58], R19 ;  /* 0x0000581301007387 */ /* 0x000be80000100800 */
[----:B------:R-:W2:Y:S01]  /*1f0c0*/  LDL.64 R24, [R1+0x5b0] ;  /* 0x0005b00001187983 */ /* 0x000ea20000100a00 */
[----:B0-----:R-:W-:-:S02]  /*1f0d0*/  IMAD R28, R3, 0x104, R8 ;  /* 0x00000104031c7824 */ /* 0x001fc400078e0208 */
[----:B-1----:R-:W-:Y:S01]  /*1f0e0*/  IMAD R22, R18, 0x114, R8 ;  /* 0x0000011412167824 */ /* 0x002fe200078e0208 */
[----:B------:R-:W4:Y:S01]  /*1f0f0*/  LDL.64 R26, [R1+0x6e0] ;  /* 0x0006e000011a7983 */ /* 0x000f220000100a00 */
[C---:B------:R-:W-:Y:S01]  /*1f100*/  IMAD.WIDE R16, R2.reuse, 0x2, R20 ;  /* 0x0000000202107825 */ /* 0x040fe200078e0214 */
[----:B------:R-:W0:Y:S02]  /*1f110*/  LDC R3, c[0x0][0x3d8] ;  /* 0x0000f600ff037b82 */ /* 0x000e240000000800 */
[----:B------:R-:W4:Y:S04]  /*1f120*/  LDL.64 R20, [R1+0x6a0] ;  /* 0x0006a00001147983 */ /* 0x000f280000100a00 */
[----:B-----5:R1:W5:Y:S02]  /*1f130*/  LDG.E.U16 R19, desc[UR10][R16.64] ;  /* 0x0000000a10137981 */ /* 0x020364000c1e1500 */
[----:B------:R-:W0:Y:S01]  /*1f140*/  LDC R18, c[0x0][0x3d8] ;  /* 0x0000f600ff127b82 */ /* 0x000e220000000800 */
[----:B-1----:R-:W-:-:S04]  /*1f150*/  IMAD.WIDE R16, R2, 0x2, R28 ;  /* 0x0000000202107825 */ /* 0x002fc800078e021c */
[----:B---3--:R-:W-:-:S03]  /*1f160*/  IMAD R12, R11, 0x4, R8 ;  /* 0x000000040b0c7824 */ /* 0x008fc600078e0208 */
[----:B------:R-:W1:Y:S01]  /*1f170*/  LDC R11, c[0x0][0x3d8] ;  /* 0x0000f600ff0b7b82 */ /* 0x000e620000000800 */
[C---:B------:R-:W-:Y:S01]  /*1f180*/  IMAD.WIDE R14, R2.reuse, 0x2, R12 ;  /* 0x00000002020e7825 */ /* 0x040fe200078e020c */
[----:B--2---:R-:W0:Y:S04]  /*1f190*/  LDL.64 R24, [R1+0x5b0] ;  /* 0x0005b00001187983 */ /* 0x004e280000100a00 */
[----:B------:R2:W-:Y:S04]  /*1f1a0*/  STL [R1+0x670], R12 ;  /* 0x0006700c01007387 */ /* 0x0005e80000100800 */
[----:B------:R3:W-:Y:S04]  /*1f1b0*/  STL [R1+0x630], R28 ;  /* 0x0006301c01007387 */ /* 0x0007e80000100800 */
[----:B------:R3:W-:Y:S04]  /*1f1c0*/  STL [R1+0x5f0], R22 ;  /* 0x0005f01601007387 */ /* 0x0007e80000100800 */
[----:B------:R5:W-:Y:S01]  /*1f1d0*/  STL [R1+0x74], R7 ;  /* 0x0000740701007387 */ /* 0x000be20000100800 */
[----:B--2---:R-:W-:-:S03]  /*1f1e0*/  IMAD.WIDE R12, R2, 0x2, R22 ;  /* 0x00000002020c7825 */ /* 0x004fc600078e0216 */
[----:B----4-:R2:W-:Y:S04]  /*1f1f0*/  STL [R1+0x70], R0 ;  /* 0x0000700001007387 */ /* 0x0105e80000100800 */
[----:B---3--:R-:W3:Y:S04]  /*1f200*/  LDL.64 R28, [R1+0x5e8] ;  /* 0x0005e800011c7983 */ /* 0x008ee80000100a00 */
[----:B------:R-:W4:Y:S04]  /*1f210*/  LDG.E.U16 R15, desc[UR10][R14.64] ;  /* 0x0000000a0e0f7981 */ /* 0x000f28000c1e1500 */
[----:B------:R-:W4:Y:S04]  /*1f220*/  LDL.64 R22, [R1+0x5a8] ;  /* 0x0005a80001167983 */ /* 0x000f280000100a00 */
[----:B-----5:R5:W4:Y:S04]  /*1f230*/  LDG.E.U16 R7, desc[UR10][R16.64] ;  /* 0x0000000a10077981 */ /* 0x020b28000c1e1500 */
[----:B--2---:R2:W2:Y:S01]  /*1f240*/  LDG.E.U16 R0, desc[UR10][R12.64] ;  /* 0x0000000a0c007981 */ /* 0x0044a2000c1e1500 */
[----:B0-----:R-:W-:-:S04]  /*1f250*/  IMAD R24, R3, 0x124, R8 ;  /* 0x0000012403187824 */ /* 0x001fc800078e0208 */
[----:B-----5:R-:W-:-:S05]  /*1f260*/  IMAD.WIDE R16, R2, 0x2, R24 ;  /* 0x0000000202107825 */ /* 0x020fca00078e0218 */
[----:B------:R0:W5:Y:S04]  /*1f270*/  LDG.E.U16 R3, desc[UR10][R16.64] ;  /* 0x0000000a10037981 */ /* 0x000168000c1e1500 */
[----:B---3--:R-:W3:Y:S04]  /*1f280*/  LDL.64 R28, [R1+0x5e8] ;  /* 0x0005e800011c7983 */ /* 0x008ee80000100a00 */
[----:B------:R0:W-:Y:S04]  /*1f290*/  STL [R1+0x60], R19 ;  /* 0x0000601301007387 */ /* 0x0001e80000100800 */
[----:B----4-:R4:W-:Y:S04]  /*1f2a0*/  STL [R1+0x5c], R15 ;  /* 0x00005c0f01007387 */ /* 0x0109e80000100800 */
[----:B------:R-:W1:Y:S01]  /*1f2b0*/  LDL.64 R22, [R1+0x5a8] ;  /* 0x0005a80001167983 */ /* 0x000e620000100a00 */
[C---:B--2---:R-:W-:Y:S01]  /*1f2c0*/  IMAD.WIDE R12, R2.reuse, 0x2, R20 ;  /* 0x00000002020c7825 */ /* 0x044fe200078e0214 */
[----:B0-----:R-:W0:Y:S02]  /*1f2d0*/  LDC R19, c[0x0][0x3d8] ;  /* 0x0000f600ff137b82 */ /* 0x001e240000000800 */
[----:B------:R-:W-:Y:S04]  /*1f2e0*/  STL [R1+0x5b0], R24 ;  /* 0x0005b01801007387 */ /* 0x000fe80000100800 */
[----:B------:R-:W2:Y:S01]  /*1f2f0*/  LDL.64 R16, [R1+0x628] ;  /* 0x0006280001107983 */ /* 0x000ea20000100a00 */
[----:B----4-:R-:W-:-:S03]  /*1f300*/  IMAD.WIDE R14, R2, 0x2, R26 ;  /* 0x00000002020e7825 */ /* 0x010fc600078e021a */
[----:B--2---:R-:W0:Y:S04]  /*1f310*/  LDL.64 R16, [R1+0x628] ;  /* 0x0006280001107983 */ /* 0x004e280000100a00 */
[----:B------:R2:W-:Y:S04]  /*1f320*/  STL [R1+0x50], R7 ;  /* 0x0000500701007387 */ /* 0x0005e80000100800 */
[----:B------:R-:W4:Y:S04]  /*1f330*/  LDL.64 R20, [R1+0x668] ;  /* 0x0006680001147983 */ /* 0x000f280000100a00 */
[----:B------:R5:W-:Y:S04]  /*1f340*/  STL [R1+0x4c], R0 ;  /* 0x00004c0001007387 */ /* 0x000be80000100800 */
[----:B--2---:R-:W2:Y:S01]  /*1f350*/  LDG.E.U16 R7, desc[UR10][R14.64] ;  /* 0x0000000a0e077981 */ /* 0x004ea2000c1e1500 */
[----:B---3--:R-:W-:-:S02]  /*1f360*/  IMAD R28, R18, 0x116, R8 ;  /* 0x00000116121c7824 */ /* 0x008fc400078e0208 */
[--C-:B-1----:R-:W-:Y:S01]  /*1f370*/  IMAD R22, R11, 0x126, R8.reuse ;  /* 0x000001260b167824 */ /* 0x102fe200078e0208 */
[----:B------:R-:W3:Y:S01]  /*1f380*/  LDL.64 R26, [R1+0x6d8] ;  /* 0x0006d800011a7983 */ /* 0x000ee20000100a00 */
[----:B------:R-:W1:Y:S03]  /*1f390*/  LDC R18, c[0x0][0x3d8] ;  /* 0x0000f600ff127b82 */ /* 0x000e660000000800 */
[----:B-----5:R5:W2:Y:S04]  /*1f3a0*/  LDG.E.U16 R0, desc[UR10][R12.64] ;  /* 0x0000000a0c007981 */ /* 0x020aa8000c1e1500 */
[----:B------:R-:W2:Y:S01]  /*1f3b0*/  LDL.64 R24, [R1+0x698] ;  /* 0x0006980001187983 */ /* 0x000ea20000100a00 */
[----:B0-----:R-:W-:Y:S01]  /*1f3c0*/  IMAD R16, R19, 0x106, R8 ;  /* 0x0000010613107824 */ /* 0x001fe200078e0208 */
[----:B------:R-:W0:Y:S01]  /*1f3d0*/  LDC R11, c[0x0][0x3d8] ;  /* 0x0000f600ff0b7b82 */ /* 0x000e220000000800 */
[C---:B-----5:R-:W-:Y:S01]  /*1f3e0*/  IMAD.WIDE R12, R2.reuse, 0x2, R22 ;  /* 0x00000002020c7825 */ /* 0x060fe200078e0216 */
[----:B----4-:R-:W4:Y:S03]  /*1f3f0*/  LDL.64 R20, [R1+0x668] ;  /* 0x0006680001147983 */ /* 0x010f260000100a00 */
[----:B------:R-:W-:-:S03]  /*1f400*/  IMAD.WIDE R14, R2, 0x2, R28 ;  /* 0x00000002020e7825 */ /* 0x000fc600078e021c */
[----:B------:R-:W5:Y:S01]  /*1f410*/  LDC R19, c[0x0][0x3d8] ;  /* 0x0000f600ff137b82 */ /* 0x000f620000000800 */
[----:B------:R1:W-:Y:S04]  /*1f420*/  STL [R1+0x40], R3 ;  /* 0x0000400301007387 */ /* 0x0003e80000100800 */
[----:B------:R-:W-:Y:S04]  /*1f430*/  STL [R1+0x628], R16 ;  /* 0x0006281001007387 */ /* 0x000fe80000100800 */
[----:B------:R-:W-:Y:S01]  /*1f440*/  STL [R1+0x5e8], R28 ;  /* 0x0005e81c01007387 */ /* 0x000fe20000100800 */
[----:B-1----:R-:W4:Y:S03]  /*1f450*/  LDC R3, c[0x0][0x3d8] ;  /* 0x0000f600ff037b82 */ /* 0x002f260000000800 */
[----:B------:R1:W-:Y:S04]  /*1f460*/  STL [R1+0x5a8], R22 ;  /* 0x0005a81601007387 */ /* 0x0003e80000100800 */
[----:B--2---:R2:W-:Y:S04]  /*1f470*/  STL [R1+0x48], R7 ;  /* 0x0000480701007387 */ /* 0x0045e80000100800 */
[----:B------:R0:W-:Y:S04]  /*1f480*/  STL [R1+0x44], R0 ;  /* 0x0000440001007387 */ /* 0x0001e80000100800 */
[----:B-1----:R-:W5:Y:S01]  /*1f490*/  LDL.64 R22, [R1+0x5a0] ;  /* 0x0005a00001167983 */ /* 0x002f620000100a00 */
[----:B------:R-:W-:-:S03]  /*1f4a0*/  IMAD.WIDE R16, R2, 0x2, R16 ;  /* 0x0000000202107825 */ /* 0x000fc600078e0210 */
[----:B--2---:R1:W2:Y:S04]  /*1f4b0*/  LDG.E.U16 R7, desc[UR10][R14.64] ;  /* 0x0000000a0e077981 */ /* 0x0042a8000c1e1500 */
[----:B------:R3:W2:Y:S04]  /*1f4c0*/  LDG.E.U16 R28, desc[UR10][R16.64] ;  /* 0x0000000a101c7981 */ /* 0x0006a8000c1e1500 */
[----:B0-----:R0:W2:Y:S01]  /*1f4d0*/  LDG.E.U16 R0, desc[UR10][R12.64] ;  /* 0x0000000a0c007981 */ /* 0x0010a2000c1e1500 */
[----:B-1----:R-:W-:-:S04]  /*1f4e0*/  IMAD.WIDE R14, R2, 0x2, R24 ;  /* 0x00000002020e7825 */ /* 0x002fc800078e0218 */
[----:B---3--:R-:W-:Y:S01]  /*1f4f0*/  IMAD.WIDE R16, R2, 0x2, R26 ;  /* 0x0000000202107825 */ /* 0x008fe200078e021a */
[----:B------:R-:W3:Y:S01]  /*1f500*/  LDG.E.U16 R29, desc[UR10][R14.64] ;  /* 0x0000000a0e1d7981 */ /* 0x000ee2000c1e1500 */
[----:B----4-:R-:W-:-:S03]  /*1f510*/  LEA R20, R3, R8, 0x3 ;  /* 0x0000000803147211 */ /* 0x010fc600078e18ff */
[----:B------:R-:W4:Y:S04]  /*1f520*/  LDG.E.U16 R3, desc[UR10][R16.64] ;  /* 0x0000000a10037981 */ /* 0x000f28000c1e1500 */
[----:B-----5:R-:W5:Y:S04]  /*1f530*/  LDL.64 R22, [R1+0x5a0] ;  /* 0x0005a00001167983 */ /* 0x020f680000100a00 */
[----:B------:R1:W-:Y:S04]  /*1f540*/  STL [R1+0x668], R20 ;  /* 0x0006681401007387 */ /* 0x0003e80000100800 */
[----:B------:R-:W2:Y:S04]  /*1f550*/  LDL.64 R16, [R1+0x620] ;  /* 0x0006200001107983 */ /* 0x000ea80000100a00 */
[----:B------:R-:W3:Y:S04]  /*1f560*/  LDL.64 R14, [R1+0x5e0] ;  /* 0x0005e000010e7983 */ /* 0x000ee80000100a00 */
[----:B------:R-:W4:Y:S04]  /*1f570*/  LDL.64 R24, [R1+0x618] ;  /* 0x0006180001187983 */ /* 0x000f280000100a00 */
[----:B--2---:R-:W2:Y:S04]  /*1f580*/  LDL.64 R16, [R1+0x620] ;  /* 0x0006200001107983 */ /* 0x004ea80000100a00 */
[----:B---3--:R-:W3:Y:S01]  /*1f590*/  LDL.64 R14, [R1+0x5e0] ;  /* 0x0005e000010e7983 */ /* 0x008ee20000100a00 */
[----:B0-----:R-:W-:-:S04]  /*1f5a0*/  IMAD.WIDE R12, R2, 0x2, R20 ;  /* 0x00000002020c7825 */ /* 0x001fc800078e0214 */
[----:B-----5:R-:W-:Y:S01]  /*1f5b0*/  IMAD R22, R11, 0x128, R8 ;  /* 0x000001280b167824 */ /* 0x020fe200078e0208 */
[----:B-1----:R-:W0:Y:S01]  /*1f5c0*/  LDC R20, c[0x0][0x3d8] ;  /* 0x0000f600ff147b82 */ /* 0x002e220000000800 */
[----:B----4-:R-:W0:Y:S04]  /*1f5d0*/  LDL.64 R24, [R1+0x618] ;  /* 0x0006180001187983 */ /* 0x010e280000100a00 */
[----:B------:R-:W-:Y:S04]  /*1f5e0*/  STL [R1+0x1ecc], R29 ;  /* 0x001ecc1d01007387 */ /* 0x000fe80000100800 */
[----:B------:R1:W-:Y:S04]  /*1f5f0*/  STL [R1+0x3c], R28 ;  /* 0x00003c1c01007387 */ /* 0x0003e80000100800 */
[----:B------:R-:W4:Y:S04]  /*1f600*/  LDL.64 R26, [R1+0x690] ;  /* 0x00069000011a7983 */ /* 0x000f280000100a00 */
[----:B------:R5:W4:Y:S01]  /*1f610*/  LDG.E.U16 R21, desc[UR10][R12.64] ;  /* 0x0000000a0c157981 */ /* 0x000b22000c1e1500 */
[----:B------:R-:W0:Y:S03]  /*1f620*/  LDC R11, c[0x0][0x3d8] ;  /* 0x0000f600ff0b7b82 */ /* 0x000e260000000800 */
[----:B-1----:R-:W4:Y:S04]  /*1f630*/  LDL.64 R28, [R1+0x6d0] ;  /* 0x0006d000011c7983 */ /* 0x002f280000100a00 */
[----:B------:R-:W-:Y:S01]  /*1f640*/  STL [R1+0x38], R7 ;  /* 0x0000380701007387 */ /* 0x000fe20000100800 */
[----:B-----5:R-:W-:-:S04]  /*1f650*/  IMAD.WIDE R12, R2, 0x2, R22 ;  /* 0x00000002020c7825 */ /* 0x020fc800078e0216 */
[--C-:B--2---:R-:W-:Y:S02]  /*1f660*/  IMAD R16, R19, 0x108, R8.reuse ;  /* 0x0000010813107824 */ /* 0x104fe400078e0208 */
[----:B------:R1:W2:Y:S01]  /*1f670*/  LDG.E.U16 R19, desc[UR10][R12.64] ;  /* 0x0000000a0c137981 */ /* 0x0002a2000c1e1500 */
[----:B---3--:R-:W-:-:S03]  /*1f680*/  IMAD R14, R18, 0x118, R8 ;  /* 0x00000118120e7824 */ /* 0x008fc600078e0208 */
[----:B------:R-:W-:Y:S04]  /*1f690*/  STL [R1+0x620], R16 ;  /* 0x0006201001007387 */ /* 0x000fe80000100800 */
[----:B------:R-:W-:Y:S04]  /*1f6a0*/  STL [R1+0x34], R0 ;  /* 0x0000340001007387 */ /* 0x000fe80000100800 */
[----:B------:R-:W-:Y:S04]  /*1f6b0*/  STL [R1+0x5e0], R14 ;  /* 0x0005e00e01007387 */ /* 0x000fe80000100800 */
[----:B------:R3:W-:Y:S04]  /*1f6c0*/  STL [R1+0x5a0], R22 ;  /* 0x0005a01601007387 */ /* 0x0007e80000100800 */
[----:B---3--:R-:W3:Y:S01]  /*1f6d0*/  LDL.64 R22, [R1+0x598] ;  /* 0x0005980001167983 */ /* 0x008ee20000100a00 */
[----:B------:R-:W-:-:S04]  /*1f6e0*/  IMAD.WIDE R16, R2, 0x2, R16 ;  /* 0x0000000202107825 */ /* 0x000fc800078e0210 */
[----:B0-----:R-:W-:Y:S01]  /*1f6f0*/  IMAD R24, R20, 0x10a, R8 ;  /* 0x0000010a14187824 */ /* 0x001fe200078e0208 */
[----:B------:R0:W-:Y:S04]  /*1f700*/  STL [R1+0x2c], R3 ;  /* 0x00002c0301007387 */ /* 0x0001e80000100800 */
[----:B------:R4:W5:Y:S01]  /*1f710*/  LDG.E.U16 R7, desc[UR10][R16.64] ;  /* 0x0000000a10077981 */ /* 0x000962000c1e1500 */
[----:B------:R-:W-:-:S05]  /*1f720*/  IMAD.WIDE R14, R2, 0x2, R14 ;  /* 0x00000002020e7825 */ /* 0x000fca00078e020e */
[----:B------:R2:W5:Y:S01]  /*1f730*/  LDG.E.U16 R0, desc[UR10][R14.64] ;  /* 0x0000000a0e007981 */ /* 0x000562000c1e1500 */
[----:B-1----:R-:W-:-:S04]  /*1f740*/  IMAD.WIDE R12, R2, 0x2, R24 ;  /* 0x00000002020c7825 */ /* 0x002fc800078e0218 */
[C---:B----4-:R-:W-:Y:S01]  /*1f750*/  IMAD.WIDE R16, R2.reuse, 0x2, R28 ;  /* 0x0000000202107825 */ /* 0x050fe200078e021c */
[----:B0-----:R-:W0:Y:S04]  /*1f760*/  LDC R3, c[0x0][0x3d8] ;  /* 0x0000f600ff037b82 */ /* 0x001e280000000800 */
[----:B------:R-:W4:Y:S04]  /*1f770*/  LDG.E.U16 R18, desc[UR10][R16.64] ;  /* 0x0000000a10127981 */ /* 0x000f28000c1e1500 */
[----:B---3--:R-:W0:Y:S04]  /*1f780*/  LDL.64 R22, [R1+0x598] ;  /* 0x0005980001167983 */ /* 0x008e280000100a00 */
[----:B------:R-:W-:Y:S04]  /*1f790*/  STL [R1+0x618], R24 ;  /* 0x0006181801007387 */ /* 0x000fe80000100800 */
[----:B------:R1:W-:Y:S04]  /*1f7a0*/  STL [R1+0x30], R21 ;  /* 0x0000301501007387 */ /* 0x0003e80000100800 */
[----:B------:R-:W3:Y:S01]  /*1f7b0*/  LDL.64 R16, [R1+0x5d8] ;  /* 0x0005d80001107983 */ /* 0x000ee20000100a00 */
[----:B--2---:R-:W-:-:S03]  /*1f7c0*/  IMAD.WIDE R14, R2, 0x2, R26 ;  /* 0x00000002020e7825 */ /* 0x004fc600078e021a */
[----:B-1----:R-:W2:Y:S04]  /*1f7d0*/  LDL.64 R20, [R1+0x6c8] ;  /* 0x0006c80001147983 */ /* 0x002ea80000100a00 */
[----:B---3--:R-:W3:Y:S04]  /*1f7e0*/  LDL.64 R16, [R1+0x5d8] ;  /* 0x0005d80001107983 */ /* 0x008ee80000100a00 */
[----:B-----5:R1:W-:Y:S04]  /*1f7f0*/  STL [R1+0x24], R7 ;  /* 0x0000240701007387 */ /* 0x0203e80000100800 */
[----:B------:R5:W-:Y:S04]  /*1f800*/  STL [R1+0x20], R0 ;  /* 0x0000200001007387 */ /* 0x000be80000100800 */
[----:B------:R-:W4:Y:S04]  /*1f810*/  LDL.64 R24, [R1+0x610] ;  /* 0x0006100001187983 */ /* 0x000f280000100a00 */
[----:B------:R-:W4:Y:S01]  /*1f820*/  LDL.64 R26, [R1+0x5d0] ;  /* 0x0005d000011a7983 */ /* 0x000f220000100a00 */
[----:B0-----:R-:W-:-:S03]  /*1f830*/  IMAD R22, R3, 0x12a, R8 ;  /* 0x0000012a03167824 */ /* 0x001fc600078e0208 */
[----:B------:R-:W4:Y:S01]  /*1f840*/  LDL.64 R28, [R1+0x688] ;  /* 0x00068800011c7983 */ /* 0x000f220000100a00 */
[----:B------:R-:W0:Y:S03]  /*1f850*/  LDC R3, c[0x0][0x3d8] ;  /* 0x0000f600ff037b82 */ /* 0x000e260000000800 */
[----:B-1----:R-:W4:Y:S04]  /*1f860*/  LDG.E.U16 R7, desc[UR10][R14.64] ;  /* 0x0000000a0e077981 */ /* 0x002f28000c1e1500 */
[----:B-----5:R2:W5:Y:S02]  /*1f870*/  LDG.E.U16 R0, desc[UR10][R12.64] ;  /* 0x0000000a0c007981 */ /* 0x020564000c1e1500 */
[----:B--2---:R-:W-:-:S04]  /*1f880*/  IMAD.WIDE R12, R2, 0x2, R20 ;  /* 0x00000002020c7825 */ /* 0x004fc800078e0214 */
[----:B---3--:R-:W-:Y:S01]  /*1f890*/  IMAD R16, R11, 0x11a, R8 ;  /* 0x0000011a0b107824 */ /* 0x008fe200078e0208 */
[----:B----4-:R-:W2:Y:S04]  /*1f8a0*/  LDL.64 R24, [R1+0x610] ;  /* 0x0006100001187983 */ /* 0x010ea80000100a00 */
[----:B------:R-:W3:Y:S04]  /*1f8b0*/  LDL.64 R26, [R1+0x5d0] ;  /* 0x0005d000011a7983 */ /* 0x000ee80000100a00 */
[----:B------:R1:W-:Y:S04]  /*1f8c0*/  STL [R1+0x1c], R19 ;  /* 0x00001c1301007387 */ /* 0x0003e80000100800 */
[----:B------:R4:W-:Y:S04]  /*1f8d0*/  STL [R1+0x14], R18 ;  /* 0x0000141201007387 */ /* 0x0009e80000100800 */
[----:B------:R0:W-:Y:S04]  /*1f8e0*/  STL [R1+0x5d8], R16 ;  /* 0x0005d81001007387 */ /* 0x0001e80000100800 */
[----:B------:R0:W-:Y:S04]  /*1f8f0*/  STL [R1+0x598], R22 ;  /* 0x0005981601007387 */ /* 0x0001e80000100800 */
[----:B------:R0:W-:Y:S04]  /*1f900*/  STL [R1+0x10], R7 ;  /* 0x0000100701007387 */ /* 0x0001e80000100800 */
[----:B-----5:R5:W-:Y:S04]  /*1f910*/  STL [R1+0x18], R0 ;  /* 0x0000180001007387 */ /* 0x020be80000100800 */
[----:B------:R-:W3:Y:S01]  /*1f920*/  LDL.64 R20, [R1+0x590] ;  /* 0x0005900001147983 */ /* 0x000ee20000100a00 */
[----:B-1----:R-:W2:Y:S08]  /*1f930*/  LDC R19, c[0x0][0x3d8] ;  /* 0x0000f600ff137b82 */ /* 0x002eb00000000800 */
[----:B----4-:R-:W3:Y:S01]  /*1f940*/  LDC R18, c[0x0][0x3d8] ;  /* 0x0000f600ff127b82 */ /* 0x010ee20000000800 */
[----:B0-----:R-:W-:-:S04]  /*1f950*/  IMAD.WIDE R16, R2, 0x2, R16 ;  /* 0x0000000202107825 */ /* 0x001fc800078e0210 */
[C---:B------:R-:W-:Y:S02]  /*1f960*/  IMAD.WIDE R14, R2.reuse, 0x2, R22 ;  /* 0x00000002020e7825 */ /* 0x040fe400078e0216 */
[----:B------:R-:W4:Y:S04]  /*1f970*/  LDL.64 R22, [R1+0x740] ;  /* 0x0007400001167983 */ /* 0x000f280000100a00 */
[----:B------:R0:W4:Y:S04]  /*1f980*/  LDG.E.U16 R11, desc[UR10][R16.64] ;  /* 0x0000000a100b7981 */ /* 0x000128000c1e1500 */
[----:B------:R1:W4:Y:S04]  /*1f990*/  LDG.E.U16 R7, desc[UR10][R14.64] ;  /* 0x0000000a0e077981 */ /* 0x000328000c1e1500 */
[----:B-----5:R5:W4:Y:S01]  /*1f9a0*/  LDG.E.U16 R0, desc[UR10][R12.64] ;  /* 0x0000000a0c007981 */ /* 0x020b22000c1e1500 */
[----:B0-----:R-:W-:-:S04]  /*1f9b0*/  IMAD.WIDE R16, R2, 0x2, R28 ;  /* 0x0000000202107825 */ /* 0x001fc800078e021c */
[--C-:B--2---:R-:W-:Y:S02]  /*1f9c0*/  IMAD R24, R19, 0x10c, R8.reuse ;  /* 0x0000010c13187824 */ /* 0x104fe400078e0208 */
[----:B---3--:R-:W-:Y:S02]  /*1f9d0*/  IMAD R26, R18, 0x11c, R8 ;  /* 0x0000011c121a7824 */ /* 0x008fe400078e0208 */
[----:B-1----:R-:W-:-:S04]  /*1f9e0*/  IMAD.WIDE R14, R2, 0x2, R24 ;  /* 0x00000002020e7825 */ /* 0x002fc800078e0218 */
[C---:B-----5:R-:W-:Y:S01]  /*1f9f0*/  IMAD.WIDE R12, R2.reuse, 0x2, R26 ;  /* 0x00000002020c7825 */ /* 0x060fe200078e021a */
[----:B------:R4:W2:Y:S04]  /*1fa00*/  LDG.E.U16 R28, desc[UR10][R14.64] ;  /* 0x0000000a0e1c7981 */ /* 0x0008a8000c1e1500 */
[----:B------:R-:W3:Y:S04]  /*1fa10*/  LDL.64 R20, [R1+0x590] ;  /* 0x0005900001147983 */ /* 0x000ee80000100a00 */
[----:B------:R0:W-:Y:S04]  /*1fa20*/  STL [R1+0x610], R24 ;  /* 0x0006101801007387 */ /* 0x0001e80000100800 */
[----:B------:R-:W5:Y:S04]  /*1fa30*/  LDG.E.U16 R27, desc[UR10][R12.64] ;  /* 0x0000000a0c1b7981 */ /* 0x000f68000c1e1500 */
[----:B0-----:R-:W2:Y:S04]  /*1fa40*/  LDL.64 R24, [R1+0x738] ;  /* 0x0007380001187983 */ /* 0x001ea80000100a00 */
[----:B------:R0:W-:Y:S04]  /*1fa50*/  STL [R1+0x5d0], R26 ;  /* 0x0005d01a01007387 */ /* 0x0001e80000100800 */
[----:B------:R-:W5:Y:S04]  /*1fa60*/  LDL.64 R18, [R1+0x680] ;  /* 0x0006800001127983 */ /* 0x000f680000100a00 */
[----:B0-----:R0:W5:Y:S01]  /*1fa70*/  LDG.E.U16 R26, desc[UR10][R16.64] ;  /* 0x0000000a101a7981 */ /* 0x001162000c1e1500 */
[----:B----4-:R-:W-:-:S02]  /*1fa80*/  IMAD.WIDE R14, R2, 0x2, R22 ;  /* 0x00000002020e7825 */ /* 0x010fc400078e0216 */
[----:B------:R-:W1:Y:S02]  /*1fa90*/  LDC R22, c[0x0][0x3d8] ;  /* 0x0000f600ff167b82 */ /* 0x000e640000000800 */
[----:B---3--:R-:W-:-:S06]  /*1faa0*/  IMAD R20, R3, 0x12c, R8 ;  /* 0x0000012c03147824 */ /* 0x008fcc00078e0208 */
[----:B------:R-:W3:Y:S01]  /*1fab0*/  LDC R3, c[0x0][0x3d8] ;  /* 0x0000f600ff037b82 */ /* 0x000ee20000000800 */
[----:B0-----:R-:W-:-:S07]  /*1fac0*/  IMAD.WIDE R16, R2, 0x2, R20 ;  /* 0x0000000202107825 */ /* 0x001fce00078e0214 */
[----:B------:R-:W0:Y:S01]  /*1fad0*/  LDC R21, c[0x0][0x3d8] ;  /* 0x0000f600ff157b82 */ /* 0x000e220000000800 */
[C---:B--2---:R-:W-:Y:S02]  /*1fae0*/  IMAD.WIDE R12, R2.reuse, 0x2, R24 ;  /* 0x00000002020c7825 */ /* 0x044fe400078e0218 */
[----:B------:R-:W2:Y:S04]  /*1faf0*/  LDG.E.U16 R25, desc[UR10][R14.64] ;  /* 0x0000000a0e197981 */ /* 0x000ea8000c1e1500 */
[----:B------:R-:W4:Y:S04]  /*1fb00*/  LDG.E.U16 R24, desc[UR10][R12.64] ;  /* 0x0000000a0c187981 */ /* 0x000f28000c1e1500 */
[----:B-----5:R-:W-:Y:S04]  /*1fb10*/  STL [R1+0x1eb8], R26 ;  /* 0x001eb81a01007387 */ /* 0x020fe80000100800 */
[----:B------:R5:W-:Y:S04]  /*1fb20*/  STL [R1+0x1ebc], R28 ;  /* 0x001ebc1c01007387 */ /* 0x000be80000100800 */
[----:B-----5:R-:W5:Y:S04]  /*1fb30*/  LDL.64 R28, [R1+0x6c0] ;  /* 0x0006c000011c7983 */ /* 0x020f680000100a00 */
[----:B------:R1:W-:Y:S04]  /*1fb40*/  STL [R1+0x1ec0], R27 ;  /* 0x001ec01b01007387 */ /* 0x0003e80000100800 */
[----:B-1----:R-:W2:Y:S04]  /*1fb50*/  LDL.64 R26, [R1+0x700] ;  /* 0x00070000011a7983 */ /* 0x002ea80000100a00 */
[----:B------:R1:W-:Y:S04]  /*1fb60*/  STL [R1+0x590], R20 ;  /* 0x0005901401007387 */ /* 0x0003e80000100800 */
[----:B-1----:R2:W3:Y:S04]  /*1fb70*/  LDG.E.U16 R20, desc[UR10][R16.64] ;  /* 0x0000000a10147981 */ /* 0x0024e8000c1e1500 */
[----:B------:R1:W-:Y:S04]  /*1fb80*/  STL [R1+0xc], R11 ;  /* 0x00000c0b01007387 */ /* 0x0003e80000100800 */
[----:B------:R-:W-:Y:S04]  /*1fb90*/  STL [R1+0x8], R7 ;  /* 0x0000080701007387 */ /* 0x000fe80000100800 */
[----:B------:R-:W-:Y:S01]  /*1fba0*/  STL [R1+0x4], R0 ;  /* 0x0000040001007387 */ /* 0x000fe20000100800 */
[----:B--2---:R-:W-:-:S05]  /*1fbb0*/  IMAD.WIDE R16, R2, 0x2, R26 ;  /* 0x0000000202107825 */ /* 0x004fca00078e021a */
[----:B-1----:R-:W2:Y:S04]  /*1fbc0*/  LDG.E.U16 R11, desc[UR10][R16.64] ;  /* 0x0000000a100b7981 */ /* 0x002ea8000c1e1500 */
[----:B---3--:R-:W-:Y:S04]  /*1fbd0*/  STL [R1+0x1ec4], R20 ;  /* 0x001ec41401007387 */ /* 0x008fe80000100800 */
[----:B------:R-:W-:Y:S04]  /*1fbe0*/  STL [R1+0x1ea0], R25 ;  /* 0x001ea01901007387 */ /* 0x000fe80000100800 */
[----:B----4-:R1:W-:Y:S01]  /*1fbf0*/  STL [R1+0x1e7c], R24 ;  /* 0x001e7c1801007387 */ /* 0x0103e20000100800 */
[----:B-----5:R-:W-:-:S03]  /*1fc00*/  IMAD.WIDE R14, R2, 0x2, R28 ;  /* 0x00000002020e7825 */ /* 0x020fc600078e021c */
[----:B------:R-:W3:Y:S01]  /*1fc10*/  LDL.64 R16, [R1+0x588] ;  /* 0x0005880001107983 */ /* 0x000ee20000100a00 */
[----:B------:R-:W-:-:S03]  /*1fc20*/  IMAD.WIDE R12, R2, 0x2, R18 ;  /* 0x00000002020c7825 */ /* 0x000fc600078e0212 */
[----:B------:R-:W4:Y:S04]  /*1fc30*/  LDL.64 R28, [R1+0x6f8] ;  /* 0x0006f800011c7983 */ /* 0x000f280000100a00 */
[----:B------:R-:W5:Y:S04]  /*1fc40*/  LDL.64 R26, [R1+0x6b8] ;  /* 0x0006b800011a7983 */ /* 0x000f680000100a00 */
[----:B------:R-:W4:Y:S04]  /*1fc50*/  LDG.E.U16 R18, desc[UR10][R14.64] ;  /* 0x0000000a0e127981 */ /* 0x000f28000c1e1500 */
[----:B------:R-:W4:Y:S04]  /*1fc60*/  LDG.E.U16 R19, desc[UR10][R12.64] ;  /* 0x0000000a0c137981 */ /* 0x000f28000c1e1500 */
[----:B-1----:R-:W4:Y:S04]  /*1fc70*/  LDL.64 R24, [R1+0x678] ;  /* 0x0006780001187983 */ /* 0x002f280000100a00 */
[----:B---3--:R-:W3:Y:S04]  /*1fc80*/  LDL.64 R16, [R1+0x588] ;  /* 0x0005880001107983 */ /* 0x008ee80000100a00 */
[----:B--2---:R-:W-:Y:S04]  /*1fc90*/  STL [R1+0x1ea4], R11 ;  /* 0x001ea40b01007387 */ /* 0x004fe80000100800 */
[----:B------:R-:W2:Y:S04]  /*1fca0*/  LDL.64 R14, [R1+0x5c8] ;  /* 0x0005c800010e7983 */ /* 0x000ea80000100a00 */
[----:B--2---:R-:W0:Y:S04]  /*1fcb0*/  LDL.64 R14, [R1+0x5c8] ;  /* 0x0005c800010e7983 */ /* 0x004e280000100a00 */
[----:B----4-:R1:W-:Y:S04]  /*1fcc0*/  STL [R1+0x1ea8], R18 ;  /* 0x001ea81201007387 */ /* 0x0103e80000100800 */
[----:B------:R-:W2:Y:S04]  /*1fcd0*/  LDL.64 R12, [R1+0x608] ;  /* 0x00060800010c7983 */ /* 0x000ea80000100a00 */
[----:B--2---:R-:W2:Y:S01]  /*1fce0*/  LDL.64 R12, [R1+0x608] ;  /* 0x00060800010c7983 */ /* 0x004ea20000100a00 */
[----:B-1----:R-:W-:-:S03]  /*1fcf0*/  MOV R18, R8 ;  /* 0x0000000800127202 */ /* 0x002fc60000000f00 */
[----:B------:R1:W-:Y:S02]  /*1fd00*/  STL [R1+0x1eac], R19 ;  /* 0x001eac1301007387 */ /* 0x0003e40000100800 */
[--C-:B0-----:R-:W-:Y:S02]  /*1fd10*/  IMAD R14, R21, 0x11e, R18.reuse ;  /* 0x0000011e150e7824 */ /* 0x101fe400078e0212 */
[--C-:B---3--:R-:W-:Y:S01]  /*1fd20*/  IMAD R16, R3, 0x12e, R18.reuse ;  /* 0x0000012e03107824 */ /* 0x108fe200078e0212 */
[----:B-1----:R-:W-:Y:S02]  /*1fd30*/  MOV R19, R9 ;  /* 0x0000000900137202 */ /* 0x002fe40000000f00 */
[----:B------:R-:W3:Y:S01]  /*1fd40*/  LDL.LU.64 R8, [R1+0x1ef8] ;  /* 0x001ef80001087983 */ /* 0x000ee20000300a00 */
[----:B------:R-:W0:Y:S01]  /*1fd50*/  S2R R7, SR_TID.X ;  /* 0x0000000000077919 */ /* 0x000e220000002100 */
[----:B--2---:R-:W-:-:S05]  /*1fd60*/  IMAD R12, R22, 0x10e, R18 ;  /* 0x0000010e160c7824 */ /* 0x004fca00078e0212 */
[----:B------:R1:W-:Y:S04]  /*1fd70*/  STL [R1+0x608], R12 ;  /* 0x0006080c01007387 */ /* 0x0003e80000100800 */
[----:B------:R2:W-:Y:S04]  /*1fd80*/  STL [R1+0x5c8], R14 ;  /* 0x0005c80e01007387 */ /* 0x0005e80000100800 */
[----:B------:R4:W-:Y:S01]  /*1fd90*/  STL [R1+0x588], R16 ;  /* 0x0005881001007387 */ /* 0x0009e20000100800 */
[----:B-1----:R-:W-:-:S04]  /*1fda0*/  IMAD.WIDE R12, R2, 0x2, R12 ;  /* 0x00000002020c7825 */ /* 0x002fc800078e020c */
[----:B--2---:R-:W-:-:S04]  /*1fdb0*/  IMAD.WIDE R14, R2, 0x2, R14 ;  /* 0x00000002020e7825 */ /* 0x004fc800078e020e */
[C---:B----4-:R-:W-:Y:S01]  /*1fdc0*/  IMAD.WIDE R16, R2.reuse, 0x2, R16 ;  /* 0x0000000202107825 */ /* 0x050fe200078e0210 */
[----:B------:R1:W2:Y:S04]  /*1fdd0*/  LDG.E.U16 R21, desc[UR10][R12.64] ;  /* 0x0000000a0c157981 */ /* 0x0002a8000c1e1500 */
[----:B------:R5:W4:Y:S04]  /*1fde0*/  LDG.E.U16 R22, desc[UR10][R14.64] ;  /* 0x0000000a0e167981 */ /* 0x000b28000c1e1500 */
[----:B------:R0:W3:Y:S01]  /*1fdf0*/  LDG.E.U16 R23, desc[UR10][R16.64] ;  /* 0x0000000a10177981 */ /* 0x0000e2000c1e1500 */
[----:B-1----:R-:W-:-:S04]  /*1fe00*/  IMAD.WIDE R12, R2, 0x2, R28 ;  /* 0x00000002020c7825 */ /* 0x002fc800078e021c */
[----:B-----5:R-:W-:-:S04]  /*1fe10*/  IMAD.WIDE R14, R2, 0x2, R26 ;  /* 0x00000002020e7825 */ /* 0x020fc800078e021a */
[----:B0-----:R-:W-:Y:S01]  /*1fe20*/  IMAD.WIDE R16, R2, 0x2, R24 ;  /* 0x0000000202107825 */ /* 0x001fe200078e0218 */
[----:B------:R0:W5:Y:S04]  /*1fe30*/  LDG.E.U16 R12, desc[UR10][R12.64] ;  /* 0x0000000a0c0c7981 */ /* 0x000168000c1e1500 */
[----:B------:R-:W5:Y:S04]  /*1fe40*/  LDG.E.U16 R14, desc[UR10][R14.64] ;  /* 0x0000000a0e0e7981 */ /* 0x000f68000c1e1500 */
[----:B------:R-:W5:Y:S01]  /*1fe50*/  LDG.E.U16 R3, desc[UR10][R16.64] ;  /* 0x0000000a10037981 */ /* 0x000f62000c1e1500 */
[----:B------:R-:W-:-:S04]  /*1fe60*/  LOP3.LUT R7, R7, 0x1c, RZ, 0xc0, !PT ;  /* 0x0000001c07077812 */ /* 0x000fc800078ec0ff */
[----:B0-----:R-:W-:-:S05]  /*1fe70*/  LEA R13, R7, UR6, 0x2 ;  /* 0x00000006070d7c11 */ /* 0x001fca000f8e10ff */
[----:B------:R-:W0:Y:S04]  /*1fe80*/  LDS R7, [R13+0x100] ;  /* 0x000100000d077984 */ /* 0x000e280000000800 */
[----:B------:R-:W1:Y:S01]  /*1fe90*/  LDS R13, [R13+0x180] ;  /* 0x000180000d0d7984 */ /* 0x000e620000000800 */
[----:B------:R-:W-:Y:S06]  /*1fea0*/  BAR.SYNC.DEFER_BLOCKING 0x0 ;  /* 0x0000000000007b1d */ /* 0x000fec0000010000 */
[----:B--2---:R-:W-:Y:S04]  /*1feb0*/  STL [R1+0x1eb0], R21 ;  /* 0x001eb01501007387 */ /* 0x004fe80000100800 */
[----:B----4-:R-:W-:Y:S04]  /*1fec0*/  STL [R1+0x1ed0], R22 ;  /* 0x001ed01601007387 */ /* 0x010fe80000100800 */
[----:B---3--:R2:W-:Y:S04]  /*1fed0*/  STL [R1+0x1ed4], R23 ;  /* 0x001ed41701007387 */ /* 0x0085e80000100800 */
[----:B--2---:R-:W2:Y:S04]  /*1fee0*/  LDL.LU R23, [R1+0x400] ;  /* 0x0004000001177983 */ /* 0x004ea80000300800 */
[----:B------:R-:W3:Y:S04]  /*1fef0*/  LDL.LU R22, [R1+0x2e4] ;  /* 0x0002e40001167983 */ /* 0x000ee80000300800 */
[----:B------:R-:W4:Y:S04]  /*1ff00*/  LDL.LU R21, [R1+0x2c4] ;  /* 0x0002c40001157983 */ /* 0x000f280000300800 */
[----:B------:R-:W2:Y:S04]  /*1ff10*/  LDL.LU R26, [R1+0x254] ;  /* 0x00025400011a7983 */ /* 0x000ea80000300800 */
        /* <DEDUP_REMOVED lines=10> */
[----:B------:R0:W-:Y:S04]  /*1ffc0*/  STL [R1+0x1604], R2 ;  /* 0x0016040201007387 */ /* 0x0001e80000100800 */
[----:B0-----:R-:W3:Y:S04]  /*1ffd0*/  LDL.LU R2, [R1+0x420] ;  /* 0x0004200001027983 */ /* 0x001ee80000300800 */
[----:B-----5:R0:W-:Y:S04]  /*1ffe0*/  STL [R1+0x1e80], R12 ;  /* 0x001e800c01007387 */ /* 0x0201e80000100800 */
[----:B0-----:R-:W5:Y:S04]  /*1fff0*/  LDL.LU R12, [R1+0x440] ;  /* 0x00044000010c7983 */ /* 0x001f680000300800 */
[----:B------:R-:W3:Y:S04]  /*20000*/  LDL.LU R15, [R1+0x90] ;  /* 0x00009000010f7983 */ /* 0x000ee80000300800 */
[----:B------:R0:W-:Y:S04]  /*20010*/  STL [R1+0x1e84], R14 ;  /* 0x001e840e01007387 */ /* 0x0001e80000100800 */
[----:B0-----:R-:W3:Y:S04]  /*20020*/  LDL.LU R14, [R1+0x47c] ;  /* 0x00047c00010e7983 */ /* 0x001ee80000300800 */
[----:B------:R-:W3:Y:S04]  /*20030*/  LDL.LU R16, [R1+0xa0] ;  /* 0x0000a00001107983 */ /* 0x000ee80000300800 */
[----:B------:R-:W3:Y:S04]  /*20040*/  LDL.LU R17, [R1+0x94] ;  /* 0x0000940001117983 */ /* 0x000ee80000300800 */
[----:B------:R0:W-:Y:S04]  /*20050*/  STL [R1+0x1e60], R3 ;  /* 0x001e600301007387 */ /* 0x0001e80000100800 */
[----:B0-----:R-:W3:Y:S04]  /*20060*/  LDL.LU R3, [R1+0x4d0] ;  /* 0x0004d00001037983 */ /* 0x001ee80000300800 */
[----:B------:R0:W-:Y:S04]  /*20070*/  STL [R1+0x298], R7 ;  /* 0x0002980701007387 */ /* 0x0001e80000100800 */
[----:B0-----:R-:W3:Y:S04]  /*20080*/  LDL.LU R7, [R1+0x1ef0] ;  /* 0x001ef00001077983 */ /* 0x001ee80000300800 */
[----:B-1----:R0:W-:Y:S02]  /*20090*/  STL [R1+0x29c], R13 ;  /* 0x00029c0d01007387 */ /* 0x0021e40000100800 */
[----:B0-----:R-:W0:Y:S02]  /*200a0*/  S2R R13, SR_TID.X ;  /* 0x00000000000d7919 */ /* 0x001e240000002100 */
[----:B0-----:R-:W-:-:S04]  /*200b0*/  LOP3.LUT R13, R13, 0x7f, RZ, 0xc0, !PT ;  /* 0x0000007f0d0d7812 */ /* 0x001fc800078ec0ff */
[----:B------:R-:W-:-:S05]  /*200c0*/  SHF.L.U32 R13, R13, 0x1, RZ ;  /* 0x000000010d0d7819 */ /* 0x000fca00000006ff */
[----:B------:R-:W-:Y:S04]  /*200d0*/  STS.U16 [R13+UR6+0x8000], R8 ;  /* 0x008000080d007988 */ /* 0x000fe80008000406 */
[----:B------:R-:W-:Y:S04]  /*200e0*/  STS.U16 [R13+UR6+0x8800], R9 ;  /* 0x008800090d007988 */ /* 0x000fe80008000406 */
[----:B------:R-:W-:Y:S04]  /*200f0*/  STS.U16 [R13+UR6+0x9000], R10 ;  /* 0x0090000a0d007988 */ /* 0x000fe80008000406 */
[----:B--2---:R-:W-:Y:S04]  /*20100*/  STS.U16 [R13+UR6+0x5800], R26 ;  /* 0x0058001a0d007988 */ /* 0x004fe80008000406 */
[----:B------:R-:W-:Y:S04]  /*20110*/  STS.U16 [R13+UR6+0x3800], R23 ;  /* 0x003800170d007988 */ /* 0x000fe80008000406 */
[----:B---3--:R0:W-:Y:S04]  /*20120*/  STS.U16 [R13+UR6+0x4000], R7 ;  /* 0x004000070d007988 */ /* 0x0081e80008000406 */
[----:B0-----:R-:W2:Y:S04]  /*20130*/  LDL.LU R7, [R1+0x1eec] ;  /* 0x001eec0001077983 */ /* 0x001ea80000300800 */
[----:B------:R-:W3:Y:S04]  /*20140*/  LDL.LU R26, [R1+0x4cc] ;  /* 0x0004cc00011a7983 */ /* 0x000ee80000300800 */
[----:B------:R-:W2:Y:S04]  /*20150*/  LDL.LU R8, [R1+0x1ee8] ;  /* 0x001ee80001087983 */ /* 0x000ea80000300800 */
[----:B------:R-:W2:Y:S04]  /*20160*/  LDL.LU R9, [R1+0x1ee4] ;  /* 0x001ee40001097983 */ /* 0x000ea80000300800 */
[----:B------:R-:W2:Y:S04]  /*20170*/  LDL.LU R10, [R1+0x1ee0] ;  /* 0x001ee000010a7983 */ /* 0x000ea80000300800 */
[----:B------:R-:W2:Y:S04]  /*20180*/  LDL.LU R23, [R1+0x474] ;  /* 0x0004740001177983 */ /* 0x000ea80000300800 */
[----:B--2---:R0:W-:Y:S04]  /*20190*/  STL [R1+0x1ed8], R23 ;  /* 0x001ed81701007387 */ /* 0x0041e80000100800 */
[----:B0-----:R-:W2:Y:S04]  /*201a0*/  LDL.LU R23, [R1+0x494] ;  /* 0x0004940001177983 */ /* 0x001ea80000300800 */
[----:B------:R-:W-:Y:S04]  /*201b0*/  STS.U16 [R13+UR6+0x4800], R22 ;  /* 0x004800160d007988 */ /* 0x000fe80008000406 */
[----:B------:R-:W-:Y:S04]  /*201c0*/  STS.U16 [R13+UR6+0xb800], R29 ;  /* 0x00b8001d0d007988 */ /* 0x000fe80008000406 */
[----:B------:R-:W-:Y:S04]  /*201d0*/  STS.U16 [R13+UR6+0xc000], R0 ;  /* 0x00c000000d007988 */ /* 0x000fe80008000406 */
[----:B------:R-:W-:Y:S04]  /*201e0*/  STS.U16 [R13+UR6+0xd800], R8 ;  /* 0x00d800080d007988 */ /* 0x000fe80008000406 */
[----:B------:R-:W-:Y:S04]  /*201f0*/  STS.U16 [R13+UR6+0xf800], R4 ;  /* 0x00f800040d007988 */ /* 0x000fe80008000406 */
[----:B------:R-:W-:Y:S04]  /*20200*/  STS.U16 [R13+UR6], R3 ;  /* 0x000000030d007988 */ /* 0x000fe80008000406 */
[----:B------:R-:W-:Y:S04]  /*20210*/  STS.U16 [R13+UR6+0x800], R16 ;  /* 0x000800100d007988 */ /* 0x000fe80008000406 */
[----:B------:R-:W-:Y:S04]  /*20220*/  STS.U16 [R13+UR6+0x1000], R17 ;  /* 0x001000110d007988 */ /* 0x000fe80008000406 */
[----:B------:R-:W-:Y:S04]  /*20230*/  STS.U16 [R13+UR6+0x1800], R14 ;  /* 0x0018000e0d007988 */ /* 0x000fe80008000406 */
[----:B------:R-:W-:Y:S04]  /*20240*/  STS.U16 [R13+UR6+0x2000], R15 ;  /* 0x0020000f0d007988 */ /* 0x000fe80008000406 */
[----:B-----5:R-:W-:Y:S04]  /*20250*/  STS.U16 [R13+UR6+0x2800], R12 ;  /* 0x0028000c0d007988 */ /* 0x020fe80008000406 */
[----:B------:R-:W-:Y:S04]  /*20260*/  STS.U16 [R13+UR6+0x3000], R2 ;  /* 0x003000020d007988 */ /* 0x000fe80008000406 */
[----:B----4-:R-:W-:Y:S04]  /*20270*/  STS.U16 [R13+UR6+0x5000], R21 ;  /* 0x005000150d007988 */ /* 0x010fe80008000406 */
        /* <DEDUP_REMOVED lines=9> */
[----:B--2---:R0:W-:Y:S04]  /*20310*/  STL [R1+0x1edc], R23 ;  /* 0x001edc1701007387 */ /* 0x0041e80000100800 */
[----:B0-----:R-:W2:Y:S04]  /*20320*/  LDL.LU R23, [R1+0x4b0] ;  /* 0x0004b00001177983 */ /* 0x001ea80000300800 */
[----:B------:R-:W4:Y:S04]  /*20330*/  LDL.LU R22, [R1+0x458] ;  /* 0x0004580001167983 */ /* 0x000f280000300800 */
[----:B------:R-:W5:Y:S04]  /*20340*/  LDL.LU R29, [R1+0x438] ;  /* 0x00043800011d7983 */ /* 0x000f680000300800 */
[----:B------:R-:W4:Y:S04]  /*20350*/  LDL.LU R0, [R1+0x418] ;  /* 0x0004180001007983 */ /* 0x000f280000300800 */
[----:B------:R-:W-:Y:S04]  /*20360*/  STS.U16 [R13+UR6+0xd000], R9 ;  /* 0x00d000090d007988 */ /* 0x000fe80008000406 */
[----:B------:R-:W4:Y:S04]  /*20370*/  LDL.LU R8, [R1+0x3f8] ;  /* 0x0003f80001087983 */ /* 0x000f280000300800 */
[----:B------:R-:W-:Y:S04]  /*20380*/  STS.U16 [R13+UR6+0xe000], R7 ;  /* 0x00e000070d007988 */ /* 0x000fe80008000406 */
[----:B------:R-:W-:Y:S04]  /*20390*/  STS.U16 [R13+UR6+0xe800], R6 ;  /* 0x00e800060d007988 */ /* 0x000fe80008000406 */
[----:B------:R0:W-:Y:S01]  /*203a0*/  STS.U16 [R13+UR6+0xf000], R5 ;  /* 0x00f000050d007988 */ /* 0x0001e20008000406 */
[----:B------:R-:W-:-:S03]  /*203b0*/  LOP3.LUT R4, R13, 0x10, RZ, 0x3c, !PT ;  /* 0x000000100d047812 */ /* 0x000fc600078e3cff */
[----:B0-----:R-:W4:Y:S04]  /*203c0*/  LDL.LU R13, [R1+0x2fc] ;  /* 0x0002fc00010d7983 */ /* 0x001f280000300800 */
[----:B------:R-:W4:Y:S04]  /*203d0*/  LDL.LU R5, [R1+0x2dc] ;  /* 0x0002dc0001057983 */ /* 0x000f280000300800 */
        /* <DEDUP_REMOVED lines=19> */
[----:B---3--:R0:W-:Y:S04]  /*20510*/  STS.U16 [R4+UR6+0x100], R26 ;  /* 0x0001001a04007988 */ /* 0x0081e80008000406 */
[----:B------:R-:W3:Y:S04]  /*20520*/  LDL.LU R28, [R1+0x78] ;  /* 0x00007800011c7983 */ /* 0x000ee80000300800 */
[----:B0-----:R-:W3:Y:S04]  /*20530*/  LDL.LU R26, [R1+0x58] ;  /* 0x00005800011a7983 */ /* 0x001ee80000300800 */
[----:B--2---:R0:W-:Y:S04]  /*20540*/  STS.U16 [R4+UR6+0x900], R23 ;  /* 0x0009001704007988 */ /* 0x0041e80008000406 */
[----:B0-----:R-:W2:Y:S04]  /*20550*/  LDL.LU R23, [R1+0x1edc] ;  /* 0x001edc0001177983 */ /* 0x001ea80000300800 */
[----:B--2---:R0:W-:Y:S04]  /*20560*/  STS.U16 [R4+UR6+0x1100], R23 ;  /* 0x0011001704007988 */ /* 0x0041e80008000406 */
[----:B0-----:R-:W2:Y:S04]  /*20570*/  LDL.LU R23, [R1+0x1ed8] ;  /* 0x001ed80001177983 */ /* 0x001ea80000300800 */
[----:B----4-:R-:W-:Y:S04]  /*20580*/  STS.U16 [R4+UR6+0x2100], R22 ;  /* 0x0021001604007988 */ /* 0x010fe80008000406 */
[----:B-----5:R-:W-:Y:S04]  /*20590*/  STS.U16 [R4+UR6+0x2900], R29 ;  /* 0x0029001d04007988 */ /* 0x020fe80008000406 */
[----:B------:R-:W-:Y:S04]  /*205a0*/  STS.U16 [R4+UR6+0x3100], R0 ;  /* 0x0031000004007988 */ /* 0x000fe80008000406 */
[----:B------:R0:W-:Y:S02]  /*205b0*/  STS.U16 [R4+UR6+0x3900], R8 ;  /* 0x0039000804007988 */ /* 0x0001e40008000406 */
[----:B0-----:R-:W0:Y:S02]  /*205c0*/  S2R R8, SR_TID.X ;  /* 0x0000000000087919 */ /* 0x001e240000002100 */
[----:B--2---:R1:W-:Y:S04]  /*205d0*/  STS.U16 [R4+UR6+0x1900], R23 ;  /* 0x0019001704007988 */ /* 0x0043e80008000406 */
[----:B-1----:R-:W2:Y:S04]  /*205e0*/  LDL.LU R23, [R1+0x1ed4] ;  /* 0x001ed40001177983 */ /* 0x002ea80000300800 */
[----:B------:R-:W4:Y:S04]  /*205f0*/  LDL.LU R22, [R1+0x1ed0] ;  /* 0x001ed00001167983 */ /* 0x000f280000300800 */
[----:B------:R-:W5:Y:S04]  /*20600*/  LDL.LU R29, [R1+0x1ecc] ;  /* 0x001ecc00011d7983 */ /* 0x000f680000300800 */
[----:B------:R-:W2:Y:S04]  /*20610*/  LDL.LU R0, [R1+0x1ec8] ;  /* 0x001ec80001007983 */ /* 0x000ea80000300800 */
[----:B------:R0:W-:Y:S04]  /*20620*/  STS.U16 [R4+UR6+0x5900], R7 ;  /* 0x0059000704007988 */ /* 0x0001e80008000406 */
[----:B------:R1:W-:Y:S04]  /*20630*/  STS.U16 [R4+UR6+0x4900], R5 ;  /* 0x0049000504007988 */ /* 0x0003e80008000406 */
[----:B------:R3:W-:Y:S04]  /*20640*/  STS.U16 [R4+UR6+0x5100], R6 ;  /* 0x0051000604007988 */ /* 0x0007e80008000406 */
[----:B------:R-:W-:Y:S01]  /*20650*/  STS.U16 [R4+UR6+0x4100], R13 ;  /* 0x0041000d04007988 */ /* 0x000fe20008000406 */
[C---:B0-----:R-:W-:Y:S01]  /*20660*/  LOP3.LUT R7, R8.reuse, 0x7, RZ, 0xc0, !PT ;  /* 0x0000000708077812 */ /* 0x041fe200078ec0ff */
[----:B-1----:R-:W-:-:S03]  /*20670*/  IMAD.SHL.U32 R5, R8, 0x100, RZ ;  /* 0x0000010008057824 */ /* 0x002fc600078e00ff */
[----:B---3--:R-:W-:Y:S01]  /*20680*/  SHF.L.U32 R6, R7, 0x4, RZ ;  /* 0x0000000407067819 */ /* 0x008fe200000006ff */
[----:B------:R0:W-:Y:S04]  /*20690*/  STS.U16 [R4+UR6+0x6100], R9 ;  /* 0x0061000904007988 */ /* 0x0001e80008000406 */
        /* <DEDUP_REMOVED lines=16> */
[----:B------:R1:W-:Y:S04]  /*207a0*/  STS.U16 [R4+UR6+0xe900], R28 ;  /* 0x00e9001c04007988 */ /* 0x0003e80008000406 */
[----:B------:R-:W-:Y:S01]  /*207b0*/  STS.U16 [R4+UR6+0xf100], R26 ;  /* 0x00f1001a04007988 */ /* 0x000fe20008000406 */
[----:B0-----:R-:W-:-:S03]  /*207c0*/  SHF.L.U32 R9, R8, 0x1, RZ ;  /* 0x0000000108097819 */ /* 0x001fc600000006ff */
[----:B-1----:R-:W3:Y:S04]  /*207d0*/  LDL.LU R28, [R1+0x5c] ;  /* 0x00005c00011c7983 */ /* 0x002ee80000300800 */
[----:B------:R-:W3:Y:S04]  /*207e0*/  LDL.LU R10, [R1+0x414] ;  /* 0x00041400010a7983 */ /* 0x000ee80000300800 */
[----:B------:R-:W4:Y:S04]  /*207f0*/  LDL.LU R3, [R1+0x3f4] ;  /* 0x0003f40001037983 */ /* 0x000f280000300800 */
[----:B------:R-:W4:Y:S04]  /*20800*/  LDL.LU R16, [R1+0x2f8] ;  /* 0x0002f80001107983 */ /* 0x000f280000300800 */
[----:B------:R-:W4:Y:S04]  /*20810*/  LDL.LU R17, [R1+0x2d8] ;  /* 0x0002d80001117983 */ /* 0x000f280000300800 */
[----:B------:R-:W4:Y:S04]  /*20820*/  LDL.LU R12, [R1+0x2a0] ;  /* 0x0002a000010c7983 */ /* 0x000f280000300800 */
[----:B------:R-:W5:Y:S04]  /*20830*/  LDL.LU R2, [R1+0x248] ;  /* 0x0002480001027983 */ /* 0x000f680000300800 */
[----:B------:R-:W5:Y:S04]  /*20840*/  LDL.LU R21, [R1+0x224] ;  /* 0x0002240001157983 */ /* 0x000f680000300800 */
[----:B------:R-:W5:Y:S04]  /*20850*/  LDL.LU R19, [R1+0x208] ;  /* 0x0002080001137983 */ /* 0x000f680000300800 */
[----:B--2---:R0:W-:Y:S02]  /*20860*/  STS.U16 [R4+UR6+0xf900], R0 ;  /* 0x00f9000004007988 */ /* 0x0041e40008000406 */
[----:B0-----:R-:W-:-:S02]  /*20870*/  LOP3.LUT R4, R6, 0xf00, R5, 0xf8, !PT ;  /* 0x00000f0006047812 */ /* 0x001fc400078ef805 */
[----:B------:R-:W-:Y:S02]  /*20880*/  LOP3.LUT R5, R8, 0x60, RZ, 0xc0, !PT ;  /* 0x0000006008057812 */ /* 0x000fe400078ec0ff */
[----:B------:R-:W-:Y:S02]  /*20890*/  LOP3.LUT R6, R6, 0x30, R9, 0x78, !PT ;  /* 0x0000003006067812 */ /* 0x000fe400078e7809 */
[----:B------:R-:W-:Y:S02]  /*208a0*/  LOP3.LUT R9, R8, 0x10, RZ, 0xc0, !PT ;  /* 0x0000001008097812 */ /* 0x000fe400078ec0ff */
[----:B------:R-:W-:Y:S02]  /*208b0*/  LEA R7, R7, R5, 0x2 ;  /* 0x0000000507077211 */ /* 0x000fe400078e10ff */
[----:B------:R-:W-:Y:S02]  /*208c0*/  SHF.R.U32.HI R5, RZ, 0x1, R5 ;  /* 0x00000001ff057819 */ /* 0x000fe40000011605 */
[----:B------:R-:W-:-:S02]  /*208d0*/  LOP3.LUT R11, R4, 0x10, R8, 0x78, !PT ;  /* 0x00000010040b7812 */ /* 0x000fc400078e7808 */
[----:B------:R-:W-:Y:S02]  /*208e0*/  LEA R0, R7, R6, 0x6 ;  /* 0x0000000607007211 */ /* 0x000fe400078e30ff */
[----:B------:R-:W-:Y:S02]  /*208f0*/  LEA R5, R9, R5, 0x2 ;  /* 0x0000000509057211 */ /* 0x000fe400078e10ff */
[----:B------:R-:W2:Y:S04]  /*20900*/  LDL.LU R9, [R1+0x434] ;  /* 0x0004340001097983 */ /* 0x000ea80000300800 */
[----:B------:R-:W2:Y:S04]  /*20910*/  LDL.LU R7, [R1+0x470] ;  /* 0x0004700001077983 */ /* 0x000ea80000300800 */
[----:B------:R-:W2:Y:S04]  /*20920*/  LDL.LU R6, [R1+0x454] ;  /* 0x0004540001067983 */ /* 0x000ea80000300800 */
[----:B------:R-:W2:Y:S04]  /*20930*/  LDL.LU R8, [R1+0x490] ;  /* 0x0004900001087983 */ /* 0x000ea80000300800 */
[----:B------:R-:W2:Y:S01]  /*20940*/  LDL.LU R26, [R1+0x1e8] ;  /* 0x0001e800011a7983 */ /* 0x000ea20000300800 */
[----:B------:R-:W0:Y:S03]  /*20950*/  S2R R13, SR_TID.X ;  /* 0x00000000000d7919 */ /* 0x000e260000002100 */
[----:B------:R1:W-:Y:S04]  /*20960*/  STL [R1+0x1ac], R11 ;  /* 0x0001ac0b01007387 */ /* 0x0003e80000100800 */
[----:B------:R-:W2:Y:S04]  /*20970*/  LDL.LU R14, [R1+0x50] ;  /* 0x00005000010e7983 */ /* 0x000ea80000300800 */
[----:B------:R-:W2:Y:S01]  /*20980*/  LDL.LU R18, [R1+0x4c] ;  /* 0x00004c0001127983 */ /* 0x000ea20000300800 */
[----:B------:R-:W-:-:S03]  /*20990*/  LOP3.LUT R15, R4, R5, RZ, 0x3c, !PT ;  /* 0x00000005040f7212 */ /* 0x000fc600078e3cff */
[----:B-1----:R-:W2:Y:S04]  /*209a0*/  LDL.LU R11, [R1+0x40] ;  /* 0x00004000010b7983 */ /* 0x002ea80000300800 */
[----:B------:R-:W2:Y:S04]  /*209b0*/  LDL.LU R24, [R1+0x1bc] ;  /* 0x0001bc0001187983 */ /* 0x000ea80000300800 */
[----:B------:R-:W2:Y:S04]  /*209c0*/  LDL.LU R25, [R1+0x1b0] ;  /* 0x0001b00001197983 */ /* 0x000ea80000300800 */
[----:B------:R-:W2:Y:S04]  /*209d0*/  LDL.LU R20, [R1+0x17c] ;  /* 0x00017c0001147983 */ /* 0x000ea80000300800 */
[----:B------:R-:W2:Y:S04]  /*209e0*/  LDL.LU R4, [R1+0x4ac] ;  /* 0x0004ac0001047983 */ /* 0x000ea80000300800 */
[----:B------:R1:W-:Y:S04]  /*209f0*/  STL [R1+0x1e64], R15 ;  /* 0x001e640f01007387 */ /* 0x0003e80000100800 */
[----:B-1----:R-:W2:Y:S01]  /*20a00*/  LDL.LU R15, [R1+0x4c8] ;  /* 0x0004c800010f7983 */ /* 0x002ea20000300800 */
[----:B0-----:R-:W-:-:S04]  /*20a10*/  LOP3.LUT R13, R13, 0x7f, RZ, 0xc0, !PT ;  /* 0x0000007f0d0d7812 */ /* 0x001fc800078ec0ff */
[----:B------:R-:W-:Y:S01]  /*20a20*/  SHF.L.U32 R13, R13, 0x1, RZ ;  /* 0x000000010d0d7819 */ /* 0x000fe200000006ff */
[----:B------:R-:W-:Y:S03]  /*20a30*/  STL [R1+0x1a8], R0 ;  /* 0x0001a80001007387 */ /* 0x000fe60000100800 */
[C---:B------:R-:W-:Y:S01]  /*20a40*/  LOP3.LUT R5, R13.reuse, 0x20, RZ, 0x3c, !PT ;  /* 0x000000200d057812 */ /* 0x040fe200078e3cff */
[----:B------:R-:W-:Y:S04]  /*20a50*/  STL [R1+0x1e68], R0 ;  /* 0x001e680001007387 */ /* 0x000fe80000100800 */
[----:B------:R-:W2:Y:S04]  /*20a60*/  LDL.LU R27, [R1+0x160] ;  /* 0x00016000011b7983 */ /* 0x000ea80000300800 */
[----:B---3--:R0:W-:Y:S04]  /*20a70*/  STS.U16 [R5+UR6+0x200], R28 ;  /* 0x0002001c05007988 */ /* 0x0081e80008000406 */
[----:B----4-:R1:W-:Y:S04]  /*20a80*/  STS.U16 [R5+UR6+0x5a00], R12 ;  /* 0x005a000c05007988 */ /* 0x0103e80008000406 */
[----:B-----5:R3:W-:Y:S04]  /*20a90*/  STS.U16 [R5+UR6+0x6200], R2 ;  /* 0x0062000205007988 */ /* 0x0207e80008000406 */
[----:B------:R4:W-:Y:S04]  /*20aa0*/  STS.U16 [R5+UR6+0x6a00], R21 ;  /* 0x006a001505007988 */ /* 0x0009e80008000406 */
[----:B------:R5:W-:Y:S04]  /*20ab0*/  STS.U16 [R5+UR6+0x7200], R19 ;  /* 0x0072001305007988 */ /* 0x000be80008000406 */
[----:B0-----:R-:W2:Y:S04]  /*20ac0*/  LDL.LU R28, [R1+0x140] ;  /* 0x00014000011c7983 */ /* 0x001ea80000300800 */
[----:B-1----:R-:W2:Y:S04]  /*20ad0*/  LDL.LU R12, [R1+0x120] ;  /* 0x00012000010c7983 */ /* 0x002ea80000300800 */
[----:B---3--:R-:W3:Y:S04]  /*20ae0*/  LDL.LU R2, [R1+0x100] ;  /* 0x0001000001027983 */ /* 0x008ee80000300800 */
[----:B----4-:R-:W4:Y:S04]  /*20af0*/  LDL.LU R21, [R1+0xe4] ;  /* 0x0000e40001157983 */ /* 0x010f280000300800 */
[----:B-----5:R-:W5:Y:S04]  /*20b00*/  LDL.LU R19, [R1+0xc4] ;  /* 0x0000c40001137983 */ /* 0x020f680000300800 */
[----:B--2---:R0:W-:Y:S04]  /*20b10*/  STS.U16 [R5+UR6+0x7a00], R26 ;  /* 0x007a001a05007988 */ /* 0x0041e80008000406 */
[----:B0-----:R-:W2:Y:S04]  /*20b20*/  LDL.LU R26, [R1+0xac] ;  /* 0x0000ac00011a7983 */ /* 0x001ea80000300800 */
[----:B------:R0:W-:Y:S04]  /*20b30*/  STS.U16 [R5+UR6+0x8a00], R18 ;  /* 0x008a001205007988 */ /* 0x0001e80008000406 */
[----:B------:R1:W-:Y:S04]  /*20b40*/  STS.U16 [R5+UR6+0x9200], R11 ;  /* 0x0092000b05007988 */ /* 0x0003e80008000406 */
[----:B------:R0:W-:Y:S04]  /*20b50*/  STS.U16 [R5+UR6+0x9a00], R24 ;  /* 0x009a001805007988 */ /* 0x0001e80008000406 */
[----:B------:R-:W-:Y:S04]  /*20b60*/  STS.U16 [R5+UR6+0x1a00], R8 ;  /* 0x001a000805007988 */ /* 0x000fe80008000406 */
[----:B------:R-:W-:Y:S04]  /*20b70*/  STS.U16 [R5+UR6+0x2200], R7 ;  /* 0x0022000705007988 */ /* 0x000fe80008000406 */
[----:B------:R-:W-:Y:S04]  /*20b80*/  STS.U16 [R5+UR6+0x2a00], R6 ;  /* 0x002a000605007988 */ /* 0x000fe80008000406 */
[----:B0-----:R-:W5:Y:S04]  /*20b90*/  LDL.LU R18, [R1+0x7c] ;  /* 0x00007c0001127983 */ /* 0x001f680000300800 */
[----:B-1----:R-:W5:Y:S04]  /*20ba0*/  LDL.LU R11, [R1+0x48] ;  /* 0x00004800010b7983 */ /* 0x002f680000300800 */
[----:B------:R-:W5:Y:S04]  /*20bb0*/  LDL.LU R24, [R1+0x44] ;  /* 0x0000440001187983 */ /* 0x000f680000300800 */
[----:B------:R0:W-:Y:S04]  /*20bc0*/  STS.U16 [R5+UR6+0xa00], R15 ;  /* 0x000a000f05007988 */ /* 0x0001e80008000406 */
[----:B------:R1:W-:Y:S04]  /*20bd0*/  STS.U16 [R5+UR6+0x3200], R9 ;  /* 0x0032000905007988 */ /* 0x0003e80008000406 */
[----:B------:R0:W-:Y:S04]  /*20be0*/  STS.U16 [R5+UR6+0x3a00], R10 ;  /* 0x003a000a05007988 */ /* 0x0001e80008000406 */
[----:B------:R1:W-:Y:S04]  /*20bf0*/  STS.U16 [R5+UR6+0x4200], R3 ;  /* 0x0042000305007988 */ /* 0x0003e80008000406 */
[----:B------:R1:W-:Y:S04]  /*20c00*/  STS.U16 [R5+UR6+0x4a00], R16 ;  /* 0x004a001005007988 */ /* 0x0003e80008000406 */
[----:B0-----:R-:W5:Y:S04]  /*20c10*/  LDL.LU R15, [R1+0x4e0] ;  /* 0x0004e000010f7983 */ /* 0x001f680000300800 */
[----:B------:R-:W5:Y:S04]  /*20c20*/  LDL.LU R8, [R1+0x4c4] ;  /* 0x0004c40001087983 */ /* 0x000f680000300800 */
[----:B------:R-:W5:Y:S04]  /*20c30*/  LDL.LU R7, [R1+0x4a8] ;  /* 0x0004a80001077983 */ /* 0x000f680000300800 */
[----:B------:R-:W5:Y:S04]  /*20c40*/  LDL.LU R6, [R1+0x48c] ;  /* 0x00048c0001067983 */ /* 0x000f680000300800 */
[----:B-1----:R-:W5:Y:S04]  /*20c50*/  LDL.LU R9, [R1+0x46c] ;  /* 0x00046c0001097983 */ /* 0x002f680000300800 */
[----:B------:R-:W5:Y:S04]  /*20c60*/  LDL.LU R10, [R1+0x450] ;  /* 0x00045000010a7983 */ /* 0x000f680000300800 */
[----:B------:R-:W5:Y:S04]  /*20c70*/  LDL.LU R3, [R1+0x430] ;  /* 0x0004300001037983 */ /* 0x000f680000300800 */
[----:B------:R0:W-:Y:S04]  /*20c80*/  STS.U16 [R5+UR6+0x5200], R17 ;  /* 0x0052001105007988 */ /* 0x0001e80008000406 */
[----:B------:R-:W5:Y:S04]  /*20c90*/  LDL.LU R16, [R1+0x410] ;  /* 0x0004100001107983 */ /* 0x000f680000300800 */
[----:B------:R1:W-:Y:S04]  /*20ca0*/  STS.U16 [R5+UR6+0x8200], R14 ;  /* 0x0082000e05007988 */ /* 0x0003e80008000406 */
[----:B------:R3:W-:Y:S04]  /*20cb0*/  STS.U16 [R5+UR6+0xa200], R25 ;  /* 0x00a2001905007988 */ /* 0x0007e80008000406 */
[----:B0-----:R-:W5:Y:S04]  /*20cc0*/  LDL.LU R17, [R1+0x3f0] ;  /* 0x0003f00001117983 */ /* 0x001f680000300800 */
[----:B-1----:R-:W5:Y:S04]  /*20cd0*/  LDL.LU R14, [R1+0x2f4] ;  /* 0x0002f400010e7983 */ /* 0x002f680000300800 */
[----:B---3--:R-:W3:Y:S04]  /*20ce0*/  LDL.LU R25, [R1+0x2d4] ;  /* 0x0002d40001197983 */ /* 0x008ee80000300800 */
[----:B------:R0:W-:Y:S04]  /*20cf0*/  STS.U16 [R5+UR6+0xaa00], R20 ;  /* 0x00aa001405007988 */ /* 0x0001e80008000406 */
[----:B------:R1:W-:Y:S04]  /*20d00*/  STS.U16 [R5+UR6+0xb200], R27 ;  /* 0x00b2001b05007988 */ /* 0x0003e80008000406 */
[----:B------:R0:W-:Y:S04]  /*20d10*/  STS.U16 [R5+UR6+0xba00], R28 ;  /* 0x00ba001c05007988 */ /* 0x0001e80008000406 */
[----:B------:R0:W-:Y:S04]  /*20d20*/  STS.U16 [R5+UR6+0xc200], R12 ;  /* 0x00c2000c05007988 */ /* 0x0001e80008000406 */
[----:B------:R1:W-:Y:S04]  /*20d30*/  STS.U16 [R5+UR6+0xca00], R2 ;  /* 0x00ca000205007988 */ /* 0x0003e80008000406 */
[----:B----4-:R4:W-:Y:S04]  /*20d40*/  STS.U16 [R5+UR6+0xd200], R21 ;  /* 0x00d2001505007988 */ /* 0x0109e80008000406 */
[----:B0-----:R-:W3:Y:S04]  /*20d50*/  LDL.LU R20, [R1+0x274] ;  /* 0x0002740001147983 */ /* 0x001ee80000300800 */
[----:B-1----:R-:W3:Y:S04]  /*20d60*/  LDL.LU R27, [R1+0x244] ;  /* 0x00024400011b7983 */ /* 0x002ee80000300800 */
[----:B------:R-:W3:Y:S04]  /*20d70*/  LDL.LU R28, [R1+0x228] ;  /* 0x00022800011c7983 */ /* 0x000ee80000300800 */
[----:B------:R-:W3:Y:S04]  /*20d80*/  LDL.LU R12, [R1+0x204] ;  /* 0x00020400010c7983 */ /* 0x000ee80000300800 */
[----:B------:R-:W3:Y:S04]  /*20d90*/  LDL.LU R2, [R1+0x1e4] ;  /* 0x0001e40001027983 */ /* 0x000ee80000300800 */
[----:B----4-:R-:W4:Y:S04]  /*20da0*/  LDL.LU R21, [R1+0x3c] ;  /* 0x00003c0001157983 */ /* 0x010f280000300800 */
[----:B--2---:R0:W-:Y:S04]  /*20db0*/  STS.U16 [R5+UR6+0xe200], R26 ;  /* 0x00e2001a05007988 */ /* 0x0041e80008000406 */
[----:B0-----:R-:W2:Y:S04]  /*20dc0*/  LDL.LU R26, [R1+0x38] ;  /* 0x00003800011a7983 */ /* 0x001ea80000300800 */
[----:B------:R0:W-:Y:S04]  /*20dd0*/  STS.U16 [R5+UR6+0x1200], R4 ;  /* 0x0012000405007988 */ /* 0x0001e80008000406 */
[----:B-----5:R1:W-:Y:S04]  /*20de0*/  STS.U16 [R5+UR6+0xda00], R19 ;  /* 0x00da001305007988 */ /* 0x0203e80008000406 */
[----:B------:R5:W-:Y:S04]  /*20df0*/  STS.U16 [R5+UR6+0xea00], R18 ;  /* 0x00ea001205007988 */ /* 0x000be80008000406 */
[----:B------:R5:W-:Y:S04]  /*20e00*/  STS.U16 [R5+UR6+0xf200], R11 ;  /* 0x00f2000b05007988 */ /* 0x000be80008000406 */
[----:B------:R5:W-:Y:S01]  /*20e10*/  STS.U16 [R5+UR6+0xfa00], R24 ;  /* 0x00fa001805007988 */ /* 0x000be20008000406 */
[----:B0-----:R-:W-:-:S03]  /*20e20*/  LOP3.LUT R4, R13, 0x30, RZ, 0x3c, !PT ;  /* 0x000000300d047812 */ /* 0x001fc600078e3cff */
[----:B-1----:R-:W4:Y:S04]  /*20e30*/  LDL.LU R19, [R1+0x34] ;  /* 0x0000340001137983 */ /* 0x002f280000300800 */
[----:B-----5:R-:W5:Y:S04]  /*20e40*/  LDL.LU R18, [R1+0x1c4] ;  /* 0x0001c40001127983 */ /* 0x020f680000300800 */
[----:B------:R-:W4:Y:S04]  /*20e50*/  LDL.LU R11, [R1+0x19c] ;  /* 0x00019c00010b7983 */ /* 0x000f280000300800 */
[----:B------:R-:W4:Y:S04]  /*20e60*/  LDL.LU R24, [R1+0x180] ;  /* 0x0001800001187983 */ /* 0x000f280000300800 */
[----:B------:R-:W4:Y:S04]  /*20e70*/  LDL.LU R0, [R1+0x15c] ;  /* 0x00015c0001007983 */ /* 0x000f280000300800 */
[----:B------:R0:W-:Y:S04]  /*20e80*/  STS.U16 [R4+UR6+0x300], R15 ;  /* 0x0003000f04007988 */ /* 0x0001e80008000406 */
[----:B0-----:R-:W4:Y:S04]  /*20e90*/  LDL.LU R15, [R1+0x13c] ;  /* 0x00013c00010f7983 */ /* 0x001f280000300800 */
[----:B---3--:R0:W-:Y:S04]  /*20ea0*/  STS.U16 [R4+UR6+0x5300], R25 ;  /* 0x0053001904007988 */ /* 0x0081e80008000406 */
[----:B0-----:R-:W3:Y:S04]  /*20eb0*/  LDL.LU R25, [R1+0x11c] ;  /* 0x00011c0001197983 */ /* 0x001ee80000300800 */
[----:B------:R0:W-:Y:S04]  /*20ec0*/  STS.U16 [R4+UR6+0x5b00], R20 ;  /* 0x005b001404007988 */ /* 0x0001e80008000406 */
[----:B------:R1:W-:Y:S04]  /*20ed0*/  STS.U16 [R4+UR6+0x6300], R27 ;  /* 0x0063001b04007988 */ /* 0x0003e80008000406 */
[----:B------:R1:W-:Y:S04]  /*20ee0*/  STS.U16 [R4+UR6+0x6b00], R28 ;  /* 0x006b001c04007988 */ /* 0x0003e80008000406 */
[----:B0-----:R-:W3:Y:S04]  /*20ef0*/  LDL.LU R20, [R1+0xfc] ;  /* 0x0000fc0001147983 */ /* 0x001ee80000300800 */
[----:B-1----:R-:W3:Y:S04]  /*20f00*/  LDL.LU R27, [R1+0xe0] ;  /* 0x0000e000011b7983 */ /* 0x002ee80000300800 */
[----:B------:R-:W3:Y:S04]  /*20f10*/  LDL.LU R28, [R1+0xc8] ;  /* 0x0000c800011c7983 */ /* 0x000ee80000300800 */
[----:B--2---:R0:W-:Y:S04]  /*20f20*/  STS.U16 [R4+UR6+0x8b00], R26 ;  /* 0x008b001a04007988 */ /* 0x0041e80008000406 */
[----:B0-----:R-:W2:Y:S04]  /*20f30*/  LDL.LU R26, [R1+0xa8] ;  /* 0x0000a800011a7983 */ /* 0x001ea80000300800 */
[----:B------:R0:W-:Y:S04]  /*20f40*/  STS.U16 [R4+UR6+0xb00], R8 ;  /* 0x000b000804007988 */ /* 0x0001e80008000406 */
[----:B------:R1:W-:Y:S04]  /*20f50*/  STS.U16 [R4+UR6+0x1300], R7 ;  /* 0x0013000704007988 */ /* 0x0003e80008000406 */
[----:B------:R0:W-:Y:S04]  /*20f60*/  STS.U16 [R4+UR6+0x1b00], R6 ;  /* 0x001b000604007988 */ /* 0x0001e80008000406 */
[----:B------:R0:W-:Y:S04]  /*20f70*/  STS.U16 [R4+UR6+0x2300], R9 ;  /* 0x0023000904007988 */ /* 0x0001e80008000406 */
[----:B------:R1:W-:Y:S04]  /*20f80*/  STS.U16 [R4+UR6+0x2b00], R10 ;  /* 0x002b000a04007988 */ /* 0x0003e80008000406 */
[----:B------:R4:W-:Y:S04]  /*20f90*/  STS.U16 [R4+UR6+0x3300], R3 ;  /* 0x0033000304007988 */ /* 0x0009e80008000406 */
[----:B0-----:R-:W2:Y:S04]  /*20fa0*/  LDL.LU R8, [R1+0x74] ;  /* 0x0000740001087983 */ /* 0x001ea80000300800 */
[----:B-1----:R-:W2:Y:S04]  /*20fb0*/  LDL.LU R7, [R1+0x2c] ;  /* 0x00002c0001077983 */ /* 0x002ea80000300800 */
[----:B------:R-:W2:Y:S04]  /*20fc0*/  LDL.LU R6, [R1+0x30] ;  /* 0x0000300001067983 */ /* 0x000ea80000300800 */
[----:B------:R-:W2:Y:S04]  /*20fd0*/  LDL.LU R9, [R1+0x4c0] ;  /* 0x0004c00001097983 */ /* 0x000ea80000300800 */
[----:B------:R-:W2:Y:S04]  /*20fe0*/  LDL.LU R10, [R1+0x4a4] ;  /* 0x0004a400010a7983 */ /* 0x000ea80000300800 */
[----:B------:R0:W-:Y:S04]  /*20ff0*/  STS.U16 [R4+UR6+0x3b00], R16 ;  /* 0x003b001004007988 */ /* 0x0001e80008000406 */
[----:B----4-:R-:W4:Y:S04]  /*21000*/  LDL.LU R3, [R1+0x488] ;  /* 0x0004880001037983 */ /* 0x010f280000300800 */
[----:B------:R1:W-:Y:S04]  /*21010*/  STS.U16 [R4+UR6+0x4300], R17 ;  /* 0x0043001104007988 */ /* 0x0003e80008000406 */
[----:B------:R0:W-:Y:S04]  /*21020*/  STS.U16 [R4+UR6+0x4b00], R14 ;  /* 0x004b000e04007988 */ /* 0x0001e80008000406 */
[----:B------:R0:W-:Y:S04]  /*21030*/  STS.U16 [R4+UR6+0x7300], R12 ;  /* 0x0073000c04007988 */ /* 0x0001e80008000406 */
[----:B------:R1:W-:Y:S04]  /*21040*/  STS.U16 [R4+UR6+0x7b00], R2 ;  /* 0x007b000204007988 */ /* 0x0003e80008000406 */
[----:B------:R5:W-:Y:S04]  /*21050*/  STS.U16 [R4+UR6+0x8300], R21 ;  /* 0x0083001504007988 */ /* 0x000be80008000406 */
[----:B0-----:R-:W4:Y:S04]  /*21060*/  LDL.LU R16, [R1+0x468] ;  /* 0x0004680001107983 */ /* 0x001f280000300800 */
[----:B-1----:R-:W4:Y:S04]  /*21070*/  LDL.LU R17, [R1+0x44c] ;  /* 0x00044c0001117983 */ /* 0x002f280000300800 */
[----:B------:R-:W4:Y:S04]  /*21080*/  LDL.LU R14, [R1+0x42c] ;  /* 0x00042c00010e7983 */ /* 0x000f280000300800 */
[----:B------:R-:W4:Y:S04]  /*21090*/  LDL.LU R12, [R1+0x40c] ;  /* 0x00040c00010c7983 */ /* 0x000f280000300800 */
[----:B------:R-:W4:Y:S04]  /*210a0*/  LDL.LU R2, [R1+0x3ec] ;  /* 0x0003ec0001027983 */ /* 0x000f280000300800 */
[----:B------:R0:W-:Y:S04]  /*210b0*/  STS.U16 [R4+UR6+0x9300], R19 ;  /* 0x0093001304007988 */ /* 0x0001e80008000406 */
[----:B-----5:R-:W5:Y:S04]  /*210c0*/  LDL.LU R21, [R1+0x2f0] ;  /* 0x0002f00001157983 */ /* 0x020f680000300800 */
[----:B------:R1:W-:Y:S04]  /*210d0*/  STS.U16 [R4+UR6+0x9b00], R18 ;  /* 0x009b001204007988 */ /* 0x0003e80008000406 */
[----:B------:R0:W-:Y:S04]  /*210e0*/  STS.U16 [R4+UR6+0xa300], R11 ;  /* 0x00a3000b04007988 */ /* 0x0001e80008000406 */
[----:B------:R1:W-:Y:S04]  /*210f0*/  STS.U16 [R4+UR6+0xab00], R24 ;  /* 0x00ab001804007988 */ /* 0x0003e80008000406 */
[----:B---3--:R3:W-:Y:S04]  /*21100*/  STS.U16 [R4+UR6+0xc300], R25 ;  /* 0x00c3001904007988 */ /* 0x0087e80008000406 */
[----:B0-----:R-:W4:Y:S04]  /*21110*/  LDL.LU R19, [R1+0x2d0] ;  /* 0x0002d00001137983 */ /* 0x001f280000300800 */
[----:B-1----:R-:W4:Y:S04]  /*21120*/  LDL.LU R18, [R1+0x270] ;  /* 0x0002700001127983 */ /* 0x002f280000300800 */
[----:B------:R-:W4:Y:S04]  /*21130*/  LDL.LU R11, [R1+0x240] ;  /* 0x00024000010b7983 */ /* 0x000f280000300800 */
[----:B------:R-:W4:Y:S04]  /*21140*/  LDL.LU R24, [R1+0x220] ;  /* 0x0002200001187983 */ /* 0x000f280000300800 */
[----:B---3--:R-:W3:Y:S04]  /*21150*/  LDL.LU R25, [R1+0x200] ;  /* 0x0002000001197983 */ /* 0x008ee80000300800 */
[----:B------:R0:W-:Y:S04]  /*21160*/  STS.U16 [R4+UR6+0xcb00], R20 ;  /* 0x00cb001404007988 */ /* 0x0001e80008000406 */
[----:B------:R1:W-:Y:S04]  /*21170*/  STS.U16 [R4+UR6+0xd300], R27 ;  /* 0x00d3001b04007988 */ /* 0x0003e80008000406 */
[----:B------:R1:W-:Y:S04]  /*21180*/  STS.U16 [R4+UR6+0xdb00], R28 ;  /* 0x00db001c04007988 */ /* 0x0003e80008000406 */
[----:B------:R-:W-:Y:S04]  /*21190*/  STS.U16 [R4+UR6+0xfb00], R29 ;  /* 0x00fb001d04007988 */ /* 0x000fe80008000406 */
[----:B0-----:R-:W3:Y:S04]  /*211a0*/  LDL.LU R20, [R1+0x1e0] ;  /* 0x0001e00001147983 */ /* 0x001ee80000300800 */
[----:B-1----:R-:W3:Y:S04]  /*211b0*/  LDL.LU R27, [R1+0x24] ;  /* 0x00002400011b7983 */ /* 0x002ee80000300800 */
[----:B------:R-:W3:Y:S04]  /*211c0*/  LDL.LU R28, [R1+0x20] ;  /* 0x00002000011c7983 */ /* 0x000ee80000300800 */
[----:B--2---:R0:W-:Y:S04]  /*211d0*/  STS.U16 [R4+UR6+0xe300], R26 ;  /* 0x00e3001a04007988 */ /* 0x0041e80008000406 */
[----:B0-----:R-:W2:Y:S04]  /*211e0*/  LDL.LU R26, [R1+0x1c] ;  /* 0x00001c00011a7983 */ /* 0x001ea80000300800 */
[----:B------:R-:W2:Y:S01]  /*211f0*/  LDL.LU R29, [R1+0x1c8] ;  /* 0x0001c800011d7983 */ /* 0x000ea20000300800 */
[----:B------:R-:W-:-:S03]  /*21200*/  LOP3.LUT R5, R13, 0x40, RZ, 0x3c, !PT ;  /* 0x000000400d057812 */ /* 0x000fc600078e3cff */
[----:B------:R-:W-:Y:S04]  /*21210*/  STS.U16 [R4+UR6+0xb300], R0 ;  /* 0x00b3000004007988 */ /* 0x000fe80008000406 */
[----:B------:R-:W-:Y:S04]  /*21220*/  STS.U16 [R4+UR6+0xbb00], R15 ;  /* 0x00bb000f04007988 */ /* 0x000fe80008000406 */
[----:B------:R-:W-:Y:S04]  /*21230*/  STS.U16 [R4+UR6+0xeb00], R8 ;  /* 0x00eb000804007988 */ /* 0x000fe80008000406 */
[----:B------:R0:W-:Y:S04]  /*21240*/  STS.U16 [R4+UR6+0xf300], R7 ;  /* 0x00f3000704007988 */ /* 0x0001e80008000406 */
[----:B------:R-:W-:Y:S04]  /*21250*/  STS.U16 [R5+UR6+0x400], R6 ;  /* 0x0004000605007988 */ /* 0x000fe80008000406 */
[----:B0-----:R-:W2:Y:S04]  /*21260*/  LDL.LU R4, [R1+0x198] ;  /* 0x0001980001047983 */ /* 0x001ea80000300800 */
[----:B------:R-:W2:Y:S04]  /*21270*/  LDL.LU R0, [R1+0x178] ;  /* 0x0001780001007983 */ /* 0x000ea80000300800 */
[----:B------:R-:W2:Y:S04]  /*21280*/  LDL.LU R15, [R1+0x158] ;  /* 0x00015800010f7983 */ /* 0x000ea80000300800 */
[----:B------:R-:W2:Y:S04]  /*21290*/  LDL.LU R8, [R1+0x138] ;  /* 0x0001380001087983 */ /* 0x000ea80000300800 */
[----:B-----5:R0:W-:Y:S04]  /*212a0*/  STS.U16 [R5+UR6+0x4c00], R21 ;  /* 0x004c001505007988 */ /* 0x0201e80008000406 */
[----:B------:R-:W-:Y:S04]  /*212b0*/  STS.U16 [R5+UR6+0xc00], R9 ;  /* 0x000c000905007988 */ /* 0x000fe80008000406 */
[----:B------:R-:W-:Y:S04]  /*212c0*/  STS.U16 [R5+UR6+0x1400], R10 ;  /* 0x0014000a05007988 */ /* 0x000fe80008000406 */
[----:B----4-:R1:W-:Y:S04]  /*212d0*/  STS.U16 [R5+UR6+0x5400], R19 ;  /* 0x0054001305007988 */ /* 0x0103e80008000406 */
[----:B0-----:R-:W4:Y:S04]  /*212e0*/  LDL.LU R21, [R1+0x118] ;  /* 0x0001180001157983 */ /* 0x001f280000300800 */
[----:B------:R0:W-:Y:S04]  /*212f0*/  STS.U16 [R5+UR6+0x5c00], R18 ;  /* 0x005c001205007988 */ /* 0x0001e80008000406 */
[----:B------:R5:W-:Y:S04]  /*21300*/  STS.U16 [R5+UR6+0x6400], R11 ;  /* 0x0064000b05007988 */ /* 0x000be80008000406 */
[----:B---3--:R3:W-:Y:S04]  /*21310*/  STS.U16 [R5+UR6+0x7400], R25 ;  /* 0x0074001905007988 */ /* 0x0087e80008000406 */
[----:B-1----:R-:W4:Y:S04]  /*21320*/  LDL.LU R19, [R1+0xf8] ;  /* 0x0000f80001137983 */ /* 0x002f280000300800 */
[----:B0-----:R-:W4:Y:S04]  /*21330*/  LDL.LU R18, [R1+0xdc] ;  /* 0x0000dc0001127983 */ /* 0x001f280000300800 */
[----:B-----5:R-:W5:Y:S04]  /*21340*/  LDL.LU R11, [R1+0xc0] ;  /* 0x0000c000010b7983 */ /* 0x020f680000300800 */
[----:B------:R-:W5:Y:S04]  /*21350*/  LDL.LU R7, [R1+0x9c] ;  /* 0x00009c0001077983 */ /* 0x000f680000300800 */
[----:B------:R-:W5:Y:S04]  /*21360*/  LDL.LU R6, [R1+0x70] ;  /* 0x0000700001067983 */ /* 0x000f680000300800 */
[----:B---3--:R-:W3:Y:S04]  /*21370*/  LDL.LU R25, [R1+0x14] ;  /* 0x0000140001197983 */ /* 0x008ee80000300800 */
[----:B------:R-:W3:Y:S04]  /*21380*/  LDL.LU R9, [R1+0x10] ;  /* 0x0000100001097983 */ /* 0x000ee80000300800 */
[----:B------:R0:W-:Y:S04]  /*21390*/  STS.U16 [R5+UR6+0x1c00], R3 ;  /* 0x001c000305007988 */ /* 0x0001e80008000406 */
[----:B------:R-:W3:Y:S04]  /*213a0*/  LDL.LU R10, [R1+0x4dc] ;  /* 0x0004dc00010a7983 */ /* 0x000ee80000300800 */
[----:B------:R1:W-:Y:S04]  /*213b0*/  STS.U16 [R5+UR6+0x2400], R16 ;  /* 0x0024001005007988 */ /* 0x0003e80008000406 */
[----:B------:R0:W-:Y:S04]  /*213c0*/  STS.U16 [R5+UR6+0x2c00], R17 ;  /* 0x002c001105007988 */ /* 0x0001e80008000406 */
[----:B------:R0:W-:Y:S04]  /*213d0*/  STS.U16 [R5+UR6+0x3400], R14 ;  /* 0x0034000e05007988 */ /* 0x0001e80008000406 */
[----:B------:R1:W-:Y:S04]  /*213e0*/  STS.U16 [R5+UR6+0x3c00], R12 ;  /* 0x003c000c05007988 */ /* 0x0003e80008000406 */
[----:B------:R1:W-:Y:S04]  /*213f0*/  STS.U16 [R5+UR6+0x4400], R2 ;  /* 0x0044000205007988 */ /* 0x0003e80008000406 */
[----:B0-----:R-:W3:Y:S04]  /*21400*/  LDL.LU R3, [R1+0x4bc] ;  /* 0x0004bc0001037983 */ /* 0x001ee80000300800 */
[----:B-1----:R-:W3:Y:S04]  /*21410*/  LDL.LU R16, [R1+0x4a0] ;  /* 0x0004a00001107983 */ /* 0x002ee80000300800 */
[----:B------:R-:W3:Y:S04]  /*21420*/  LDL.LU R17, [R1+0x484] ;  /* 0x0004840001117983 */ /* 0x000ee80000300800 */
[----:B------:R-:W3:Y:S04]  /*21430*/  LDL.LU R14, [R1+0x464] ;  /* 0x00046400010e7983 */ /* 0x000ee80000300800 */
[----:B------:R-:W3:Y:S04]  /*21440*/  LDL.LU R12, [R1+0x448] ;  /* 0x00044800010c7983 */ /* 0x000ee80000300800 */
[----:B------:R0:W-:Y:S04]  /*21450*/  STS.U16 [R5+UR6+0x6c00], R24 ;  /* 0x006c001805007988 */ /* 0x0001e80008000406 */
[----:B------:R-:W3:Y:S04]  /*21460*/  LDL.LU R2, [R1+0x428] ;  /* 0x0004280001027983 */ /* 0x000ee80000300800 */
[----:B------:R1:W-:Y:S04]  /*21470*/  STS.U16 [R5+UR6+0x7c00], R20 ;  /* 0x007c001405007988 */ /* 0x0003e80008000406 */
[----:B------:R1:W-:Y:S04]  /*21480*/  STS.U16 [R5+UR6+0x8400], R27 ;  /* 0x0084001b05007988 */ /* 0x0003e80008000406 */
[----:B------:R1:W-:Y:S04]  /*21490*/  STS.U16 [R5+UR6+0x8c00], R28 ;  /* 0x008c001c05007988 */ /* 0x0003e80008000406 */
[----:B0-----:R-:W3:Y:S04]  /*214a0*/  LDL.LU R24, [R1+0x408] ;  /* 0x0004080001187983 */ /* 0x001ee80000300800 */
[----:B-1----:R-:W3:Y:S04]  /*214b0*/  LDL.LU R20, [R1+0x3e8] ;  /* 0x0003e80001147983 */ /* 0x002ee80000300800 */
[----:B------:R-:W3:Y:S04]  /*214c0*/  LDL.LU R27, [R1+0x2ec] ;  /* 0x0002ec00011b7983 */ /* 0x000ee80000300800 */
[----:B------:R-:W3:Y:S04]  /*214d0*/  LDL.LU R28, [R1+0x2cc] ;  /* 0x0002cc00011c7983 */ /* 0x000ee80000300800 */
[----:B--2---:R0:W-:Y:S04]  /*214e0*/  STS.U16 [R5+UR6+0x9400], R26 ;  /* 0x0094001a05007988 */ /* 0x0041e80008000406 */
[----:B------:R1:W-:Y:S04]  /*214f0*/  STS.U16 [R5+UR6+0x9c00], R29 ;  /* 0x009c001d05007988 */ /* 0x0003e80008000406 */
[----:B0-----:R-:W2:Y:S04]  /*21500*/  LDL.LU R26, [R1+0x25c] ;  /* 0x00025c00011a7983 */ /* 0x001ea80000300800 */
[----:B-1----:R-:W2:Y:S04]  /*21510*/  LDL.LU R29, [R1+0x23c] ;  /* 0x00023c00011d7983 */ /* 0x002ea80000300800 */
[----:B------:R0:W-:Y:S04]  /*21520*/  STS.U16 [R5+UR6+0xa400], R4 ;  /* 0x00a4000405007988 */ /* 0x0001e80008000406 */
[----:B------:R-:W-:Y:S04]  /*21530*/  STS.U16 [R5+UR6+0xac00], R0 ;  /* 0x00ac000005007988 */ /* 0x000fe80008000406 */
[----:B------:R-:W-:Y:S04]  /*21540*/  STS.U16 [R5+UR6+0xb400], R15 ;  /* 0x00b4000f05007988 */ /* 0x000fe80008000406 */
[----:B------:R-:W-:Y:S01]  /*21550*/  STS.U16 [R5+UR6+0xbc00], R8 ;  /* 0x00bc000805007988 */ /* 0x000fe20008000406 */
[----:B0-----:R-:W-:-:S03]  /*21560*/  LOP3.LUT R4, R13, 0x50, RZ, 0x3c, !PT ;  /* 0x000000500d047812 */ /* 0x001fc600078e3cff */
[----:B----4-:R0:W-:Y:S04]  /*21570*/  STS.U16 [R5+UR6+0xc400], R21 ;  /* 0x00c4001505007988 */ /* 0x0101e80008000406 */
[----:B------:R1:W-:Y:S04]  /*21580*/  STS.U16 [R5+UR6+0xcc00], R19 ;  /* 0x00cc001305007988 */ /* 0x0003e80008000406 */
[----:B0-----:R-:W4:Y:S04]  /*21590*/  LDL.LU R21, [R1+0x21c] ;  /* 0x00021c0001157983 */ /* 0x001f280000300800 */
[----:B------:R0:W-:Y:S04]  /*215a0*/  STS.U16 [R5+UR6+0xd400], R18 ;  /* 0x00d4001205007988 */ /* 0x0001e80008000406 */
[----:B-----5:R5:W-:Y:S04]  /*215b0*/  STS.U16 [R5+UR6+0xdc00], R11 ;  /* 0x00dc000b05007988 */ /* 0x020be80008000406 */
[----:B------:R-:W-:Y:S04]  /*215c0*/  STS.U16 [R5+UR6+0xe400], R7 ;  /* 0x00e4000705007988 */ /* 0x000fe80008000406 */
[----:B------:R-:W-:Y:S04]  /*215d0*/  STS.U16 [R5+UR6+0xec00], R6 ;  /* 0x00ec000605007988 */ /* 0x000fe80008000406 */
[----:B---3--:R3:W-:Y:S04]  /*215e0*/  STS.U16 [R5+UR6+0xf400], R25 ;  /* 0x00f4001905007988 */ /* 0x0087e80008000406 */
[----:B------:R-:W-:Y:S04]  /*215f0*/  STS.U16 [R5+UR6+0xfc00], R9 ;  /* 0x00fc000905007988 */ /* 0x000fe80008000406 */
[----:B-1----:R-:W4:Y:S04]  /*21600*/  LDL.LU R19, [R1+0x1fc] ;  /* 0x0001fc0001137983 */ /* 0x002f280000300800 */
[----:B0-----:R-:W4:Y:S04]  /*21610*/  LDL.LU R18, [R1+0x1dc] ;  /* 0x0001dc0001127983 */ /* 0x001f280000300800 */
[----:B-----5:R-:W5:Y:S04]  /*21620*/  LDL.LU R11, [R1+0x18] ;  /* 0x00001800010b7983 */ /* 0x020f680000300800 */
[----:B---3--:R-:W3:Y:S04]  /*21630*/  LDL.LU R25, [R1+0xc] ;  /* 0x00000c0001197983 */ /* 0x008ee80000300800 */
[----:B------:R0:W-:Y:S04]  /*21640*/  STS.U16 [R4+UR6+0x4500], R20 ;  /* 0x0045001404007988 */ /* 0x0001e80008000406 */
[----:B------:R1:W-:Y:S04]  /*21650*/  STS.U16 [R4+UR6+0x4d00], R27 ;  /* 0x004d001b04007988 */ /* 0x0003e80008000406 */
[----:B------:R1:W-:Y:S04]  /*21660*/  STS.U16 [R4+UR6+0x5500], R28 ;  /* 0x0055001c04007988 */ /* 0x0003e80008000406 */
[----:B0-----:R-:W3:Y:S04]  /*21670*/  LDL.LU R20, [R1+0x8] ;  /* 0x0000080001147983 */ /* 0x001ee80000300800 */
[----:B-1----:R-:W3:Y:S04]  /*21680*/  LDL.LU R27, [R1+0x1c0] ;  /* 0x0001c000011b7983 */ /* 0x002ee80000300800 */
[----:B------:R-:W3:Y:S04]  /*21690*/  LDL.LU R28, [R1+0x194] ;  /* 0x00019400011c7983 */ /* 0x000ee80000300800 */
[----:B--2---:R0:W-:Y:S04]  /*216a0*/  STS.U16 [R4+UR6+0x5d00], R26 ;  /* 0x005d001a04007988 */ /* 0x0041e80008000406 */
[----:B------:R1:W-:Y:S04]  /*216b0*/  STS.U16 [R4+UR6+0x6500], R29 ;  /* 0x0065001d04007988 */ /* 0x0003e80008000406 */
[----:B0-----:R-:W2:Y:S04]  /*216c0*/  LDL.LU R26, [R1+0x174] ;  /* 0x00017400011a7983 */ /* 0x001ea80000300800 */
[----:B-1----:R-:W2:Y:S04]  /*216d0*/  LDL.LU R29, [R1+0x154] ;  /* 0x00015400011d7983 */ /* 0x002ea80000300800 */
[----:B------:R-:W2:Y:S04]  /*216e0*/  LDL.LU R13, [R1+0x134] ;  /* 0x00013400010d7983 */ /* 0x000ea80000300800 */
[----:B------:R0:W-:Y:S04]  /*216f0*/  STS.U16 [R4+UR6+0x3d00], R24 ;  /* 0x003d001804007988 */ /* 0x0001e80008000406 */
[----:B------:R1:W-:Y:S04]  /*21700*/  STS.U16 [R4+UR6+0x500], R10 ;  /* 0x0005000a04007988 */ /* 0x0003e80008000406 */
[----:B------:R1:W-:Y:S04]  /*21710*/  STS.U16 [R4+UR6+0xd00], R3 ;  /* 0x000d000304007988 */ /* 0x0003e80008000406 */
        /* <DEDUP_REMOVED lines=8> */
[----:B-1----:R-:W2:Y:S04]  /*217a0*/  LDL.LU R10, [R1+0x49c] ;  /* 0x00049c00010a7983 */ /* 0x002ea80000300800 */
[----:B------:R0:W-:Y:S04]  /*217b0*/  STS.U16 [R4+UR6+0x1500], R16 ;  /* 0x0015001004007988 */ /* 0x0001e80008000406 */
[----:B------:R-:W2:Y:S04]  /*217c0*/  LDL.LU R3, [R1+0x480] ;  /* 0x0004800001037983 */ /* 0x000ea80000300800 */
[----:B------:R1:W-:Y:S04]  /*217d0*/  STS.U16 [R4+UR6+0x1d00], R17 ;  /* 0x001d001104007988 */ /* 0x0003e80008000406 */
[----:B------:R0:W-:Y:S04]  /*217e0*/  STS.U16 [R4+UR6+0x2500], R14 ;  /* 0x0025000e04007988 */ /* 0x0001e80008000406 */
[----:B------:R0:W-:Y:S04]  /*217f0*/  STS.U16 [R4+UR6+0x2d00], R12 ;  /* 0x002d000c04007988 */ /* 0x0001e80008000406 */
[----:B------:R0:W-:Y:S04]  /*21800*/  STS.U16 [R4+UR6+0x3500], R2 ;  /* 0x0035000204007988 */ /* 0x0001e80008000406 */
[----:B----4-:R4:W-:Y:S04]  /*21810*/  STS.U16 [R4+UR6+0x6d00], R21 ;  /* 0x006d001504007988 */ /* 0x0109e80008000406 */
        /* <DEDUP_REMOVED lines=8> */
[----:B-----5:R5:W-:Y:S04]  /*218a0*/  STS.U16 [R4+UR6+0x8500], R11 ;  /* 0x0085000b04007988 */ /* 0x020be80008000406 */
[----:B---3--:R3:W-:Y:S04]  /*218b0*/  STS.U16 [R4+UR6+0x8d00], R25 ;  /* 0x008d001904007988 */ /* 0x0087e80008000406 */
[----:B0-----:R-:W4:Y:S04]  /*218c0*/  LDL.LU R19, [R1+0x2c8] ;  /* 0x0002c80001137983 */ /* 0x001f280000300800 */
[----:B-1----:R-:W4:Y:S04]  /*218d0*/  LDL.LU R18, [R1+0x258] ;  /* 0x0002580001127983 */ /* 0x002f280000300800 */
        /* <DEDUP_REMOVED lines=12> */
[----:B------:R0:W-:Y:S02]  /*219a0*/  STS.U16 [R4+UR6+0xbd00], R13 ;  /* 0x00bd000d04007988 */ /* 0x0001e40008000406 */
[----:B0-----:R-:W0:Y:S02]  /*219b0*/  S2R R13, SR_TID.X ;  /* 0x00000000000d7919 */ /* 0x001e240000002100 */
[----:B------:R1:W-:Y:S04]  /*219c0*/  STS.U16 [R4+UR6+0xc500], R24 ;  /* 0x00c5001804007988 */ /* 0x0003e80008000406 */
[----:B------:R0:W-:Y:S04]  /*219d0*/  STS.U16 [R4+UR6+0xd500], R5 ;  /* 0x00d5000504007988 */ /* 0x0001e80008000406 */
[----:B------:R-:W-:Y:S04]  /*219e0*/  STS.U16 [R4+UR6+0xdd00], R0 ;  /* 0x00dd000004007988 */ /* 0x000fe80008000406 */
[----:B------:R-:W-:Y:S04]  /*219f0*/  STS.U16 [R4+UR6+0xe500], R15 ;  /* 0x00e5000f04007988 */ /* 0x000fe80008000406 */
[----:B------:R-:W-:Y:S04]  /*21a00*/  STS.U16 [R4+UR6+0xed00], R8 ;  /* 0x00ed000804007988 */ /* 0x000fe80008000406 */
[----:B------:R-:W-:Y:S04]  /*21a10*/  STS.U16 [R4+UR6+0xf500], R7 ;  /* 0x00f5000704007988 */ /* 0x000fe80008000406 */
[----:B-1----:R-:W3:Y:S01]  /*21a20*/  LDL.LU R24, [R1+0x1f8] ;  /* 0x0001f80001187983 */ /* 0x002ee20000300800 */
[----:B0-----:R-:W-:-:S05]  /*21a30*/  LOP3.LUT R13, R13, 0x7f, RZ, 0xc0, !PT ;  /* 0x0000007f0d0d7812 */ /* 0x001fca00078ec0ff */
[----:B------:R-:W-:-:S05]  /*21a40*/  IMAD.SHL.U32 R13, R13, 0x2, RZ ;  /* 0x000000020d0d7824 */ /* 0x000fca00078e00ff */
[----:B------:R-:W-:Y:S01]  /*21a50*/  LOP3.LUT R5, R13, 0x60, RZ, 0x3c, !PT ;  /* 0x000000600d057812 */ /* 0x000fe200078e3cff */
[----:B--2---:R0:W-:Y:S04]  /*21a60*/  STS.U16 [R4+UR6+0xcd00], R29 ;  /* 0x00cd001d04007988 */ /* 0x0041e80008000406 */
[----:B------:R-:W-:Y:S04]  /*21a70*/  STS.U16 [R4+UR6+0xfd00], R26 ;  /* 0x00fd001a04007988 */ /* 0x000fe80008000406 */
[----:B------:R-:W-:Y:S04]  /*21a80*/  STS.U16 [R5+UR6+0x600], R6 ;  /* 0x0006000605007988 */ /* 0x000fe80008000406 */
[----:B------:R-:W-:Y:S04]  /*21a90*/  STS.U16 [R5+UR6+0xe00], R9 ;  /* 0x000e000905007988 */ /* 0x000fe80008000406 */
[----:B------:R-:W-:Y:S04]  /*21aa0*/  STS.U16 [R5+UR6+0x1600], R10 ;  /* 0x0016000a05007988 */ /* 0x000fe80008000406 */
[----:B------:R-:W-:Y:S04]  /*21ab0*/  STS.U16 [R5+UR6+0x1e00], R3 ;  /* 0x001e000305007988 */ /* 0x000fe80008000406 */
[----:B------:R-:W-:Y:S04]  /*21ac0*/  STS.U16 [R5+UR6+0x2600], R16 ;  /* 0x0026001005007988 */ /* 0x000fe80008000406 */
[----:B0-----:R-:W2:Y:S04]  /*21ad0*/  LDL.LU R29, [R1+0x1d8] ;  /* 0x0001d800011d7983 */ /* 0x001ea80000300800 */
[----:B------:R-:W-:Y:S04]  /*21ae0*/  STS.U16 [R5+UR6+0x2e00], R17 ;  /* 0x002e001105007988 */ /* 0x000fe80008000406 */
[----:B------:R-:W-:Y:S04]  /*21af0*/  STS.U16 [R5+UR6+0x3600], R14 ;  /* 0x0036000e05007988 */ /* 0x000fe80008000406 */
[----:B------:R-:W-:Y:S04]  /*21b00*/  STS.U16 [R5+UR6+0x3e00], R12 ;  /* 0x003e000c05007988 */ /* 0x000fe80008000406 */
[----:B----4-:R0:W-:Y:S04]  /*21b10*/  STS.U16 [R5+UR6+0x4e00], R21 ;  /* 0x004e001505007988 */ /* 0x0101e80008000406 */
[----:B------:R1:W-:Y:S04]  /*21b20*/  STS.U16 [R5+UR6+0x5600], R19 ;  /* 0x0056001305007988 */ /* 0x0003e80008000406 */
[----:B------:R4:W-:Y:S04]  /*21b30*/  STS.U16 [R5+UR6+0x5e00], R18 ;  /* 0x005e001205007988 */ /* 0x0009e80008000406 */
[----:B-----5:R5:W-:Y:S04]  /*21b40*/  STS.U16 [R5+UR6+0x6600], R11 ;  /* 0x0066000b05007988 */ /* 0x020be80008000406 */
[----:B---3--:R3:W-:Y:S04]  /*21b50*/  STS.U16 [R5+UR6+0x6e00], R25 ;  /* 0x006e001905007988 */ /* 0x0087e80008000406 */
[----:B0-----:R-:W2:Y:S04]  /*21b60*/  LDL.LU R21, [R1+0x1b8] ;  /* 0x0001b80001157983 */ /* 0x001ea80000300800 */
[----:B-1----:R-:W2:Y:S04]  /*21b70*/  LDL.LU R19, [R1+0x190] ;  /* 0x0001900001137983 */ /* 0x002ea80000300800 */
[----:B----4-:R-:W4:Y:S04]  /*21b80*/  LDL.LU R18, [R1+0x170] ;  /* 0x0001700001127983 */ /* 0x010f280000300800 */
[----:B-----5:R-:W5:Y:S04]  /*21b90*/  LDL.LU R11, [R1+0x150] ;  /* 0x00015000010b7983 */ /* 0x020f680000300800 */
[----:B---3--:R-:W3:Y:S04]  /*21ba0*/  LDL.LU R25, [R1+0x130] ;  /* 0x0001300001197983 */ /* 0x008ee80000300800 */
        /* <DEDUP_REMOVED lines=14> */
[----:B------:R0:W-:Y:S04]  /*21c90*/  STS.U16 [R5+UR6+0x4600], R2 ;  /* 0x0046000205007988 */ /* 0x0001e80008000406 */
[----:B------:R-:W3:Y:S04]  /*21ca0*/  LDL.LU R12, [R1+0x250] ;  /* 0x00025000010c7983 */ /* 0x000ee80000300800 */
[----:B------:R1:W-:Y:S04]  /*21cb0*/  STS.U16 [R5+UR6+0x7600], R24 ;  /* 0x0076001805007988 */ /* 0x0003e80008000406 */
[----:B------:R-:W-:Y:S04]  /*21cc0*/  STS.U16 [R5+UR6+0x8600], R28 ;  /* 0x0086001c05007988 */ /* 0x000fe80008000406 */
[----:B------:R-:W-:Y:S04]  /*21cd0*/  STS.U16 [R5+UR6+0x9600], R20 ;  /* 0x0096001405007988 */ /* 0x000fe80008000406 */
[----:B0-----:R-:W3:Y:S04]  /*21ce0*/  LDL.LU R2, [R1+0x234] ;  /* 0x0002340001027983 */ /* 0x001ee80000300800 */
[----:B-1----:R-:W3:Y:S04]  /*21cf0*/  LDL.LU R24, [R1+0x214] ;  /* 0x0002140001187983 */ /* 0x002ee80000300800 */
[----:B--2---:R0:W-:Y:S04]  /*21d00*/  STS.U16 [R5+UR6+0x7e00], R29 ;  /* 0x007e001d05007988 */ /* 0x0041e80008000406 */
[----:B0-----:R-:W2:Y:S04]  /*21d10*/  LDL.LU R29, [R1+0x1f0] ;  /* 0x0001f000011d7983 */ /* 0x001ea80000300800 */
[----:B------:R-:W2:Y:S04]  /*21d20*/  LDL.LU R28, [R1+0x1d4] ;  /* 0x0001d400011c7983 */ /* 0x000ea80000300800 */
[----:B------:R-:W2:Y:S04]  /*21d30*/  LDL.LU R20, [R1+0x110] ;  /* 0x0001100001147983 */ /* 0x000ea80000300800 */
[----:B------:R0:W-:Y:S04]  /*21d40*/  STS.U16 [R5+UR6+0x9e00], R21 ;  /* 0x009e001505007988 */ /* 0x0001e80008000406 */
[----:B------:R1:W-:Y:S04]  /*21d50*/  STS.U16 [R5+UR6+0xa600], R19 ;  /* 0x00a6001305007988 */ /* 0x0003e80008000406 */
[----:B----4-:R4:W-:Y:S04]  /*21d60*/  STS.U16 [R5+UR6+0xae00], R18 ;  /* 0x00ae001205007988 */ /* 0x0109e80008000406 */
[----:B-----5:R5:W-:Y:S04]  /*21d70*/  STS.U16 [R5+UR6+0xb600], R11 ;  /* 0x00b6000b05007988 */ /* 0x020be80008000406 */
[----:B---3--:R3:W-:Y:S04]  /*21d80*/  STS.U16 [R5+UR6+0xbe00], R25 ;  /* 0x00be001905007988 */ /* 0x0087e80008000406 */
[----:B0-----:R-:W2:Y:S04]  /*21d90*/  LDL.LU R21, [R1+0x1eb0] ;  /* 0x001eb00001157983 */ /* 0x001ea80000300800 */
[----:B-1----:R-:W2:Y:S04]  /*21da0*/  LDL.LU R19, [R1+0x1eac] ;  /* 0x001eac0001137983 */ /* 0x002ea80000300800 */
[----:B----4-:R-:W4:Y:S04]  /*21db0*/  LDL.LU R18, [R1+0x1ea8] ;  /* 0x001ea80001127983 */ /* 0x010f280000300800 */
[----:B-----5:R-:W5:Y:S04]  /*21dc0*/  LDL.LU R11, [R1+0x1ea4] ;  /* 0x001ea400010b7983 */ /* 0x020f680000300800 */
[----:B---3--:R-:W3:Y:S04]  /*21dd0*/  LDL.LU R25, [R1+0x1ea0] ;  /* 0x001ea00001197983 */ /* 0x008ee80000300800 */
[----:B------:R0:W-:Y:S02]  /*21de0*/  STS.U16 [R5+UR6+0x8e00], R27 ;  /* 0x008e001b05007988 */ /* 0x0001e40008000406 */
[----:B0-----:R-:W0:Y:S02]  /*21df0*/  S2R R27, SR_TID.X ;  /* 0x00000000001b7919 */ /* 0x001e240000002100 */
[----:B------:R-:W-:Y:S04]  /*21e00*/  STS.U16 [R5+UR6+0xce00], R26 ;  /* 0x00ce001a05007988 */ /* 0x000fe80008000406 */
[----:B------:R-:W-:Y:S04]  /*21e10*/  STS.U16 [R5+UR6+0xd600], R4 ;  /* 0x00d6000405007988 */ /* 0x000fe80008000406 */
[----:B------:R-:W-:Y:S01]  /*21e20*/  STS.U16 [R5+UR6+0xde00], R13 ;  /* 0x00de000d05007988 */ /* 0x000fe20008000406 */
[----:B0-----:R-:W-:-:S03]  /*21e30*/  LOP3.LUT R27, R27, 0x7f, RZ, 0xc0, !PT ;  /* 0x0000007f1b1b7812 */ /* 0x001fc600078ec0ff */
[----:B--2---:R0:W-:Y:S02]  /*21e40*/  STS.U16 [R5+UR6+0xc600], R20 ;  /* 0x00c6001405007988 */ /* 0x0041e40008000406 */
[----:B0-----:R-:W-:-:S04]  /*21e50*/  SHF.L.U32 R20, R27, 0x1, RZ ;  /* 0x000000011b147819 */ /* 0x001fc800000006ff */
[----:B------:R-:W-:Y:S01]  /*21e60*/  LOP3.LUT R20, R20, 0x70, RZ, 0x3c, !PT ;  /* 0x0000007014147812 */ /* 0x000fe200078e3cff */
[----:B-----5:R-:W-:Y:S04]  /*21e70*/  STS.U16 [R5+UR6+0xee00], R11 ;  /* 0x00ee000b05007988 */ /* 0x020fe80008000406 */
[----:B---3--:R-:W-:Y:S04]  /*21e80*/  STS.U16 [R5+UR6+0xe600], R25 ;  /* 0x00e6001905007988 */ /* 0x008fe80008000406 */
[----:B----4-:R-:W-:Y:S04]  /*21e90*/  STS.U16 [R5+UR6+0xf600], R18 ;  /* 0x00f6001205007988 */ /* 0x010fe80008000406 */
[----:B------:R-:W-:Y:S04]  /*21ea0*/  STS.U16 [R5+UR6+0xfe00], R19 ;  /* 0x00fe001305007988 */ /* 0x000fe80008000406 */
[----:B------:R0:W-:Y:S04]  /*21eb0*/  STS.U16 [R20+UR6+0x5700], R14 ;  /* 0x0057000e14007988 */ /* 0x0001e80008000406 */
[----:B0-----:R-:W2:Y:S04]  /*21ec0*/  LDL.LU R14, [R1+0xec] ;  /* 0x0000ec00010e7983 */ /* 0x001ea80000300800 */
[----:B--2---:R0:W-:Y:S04]  /*21ed0*/  STL [R1+0x1e88], R14 ;  /* 0x001e880e01007387 */ /* 0x0041e80000100800 */
        /* <DEDUP_REMOVED lines=9> */
[----:B------:R-:W-:Y:S04]  /*21f70*/  STS.U16 [R20+UR6+0x5f00], R12 ;  /* 0x005f000c14007988 */ /* 0x000fe80008000406 */
[----:B------:R-:W-:Y:S04]  /*21f80*/  STS.U16 [R20+UR6+0x6f00], R24 ;  /* 0x006f001814007988 */ /* 0x000fe80008000406 */
[----:B------:R-:W-:Y:S04]  /*21f90*/  STS.U16 [R20+UR6+0x2700], R6 ;  /* 0x0027000614007988 */ /* 0x000fe80008000406 */
[----:B--2---:R0:W-:Y:S04]  /*21fa0*/  STL [R1+0x1e9c], R14 ;  /* 0x001e9c0e01007387 */ /* 0x0041e80000100800 */
[----:B0-----:R-:W2:Y:S04]  /*21fb0*/  LDL.LU R14, [R1+0x1b4] ;  /* 0x0001b400010e7983 */ /* 0x001ea80000300800 */
[----:B------:R-:W3:Y:S04]  /*21fc0*/  LDL.LU R12, [R1+0xd0] ;  /* 0x0000d000010c7983 */ /* 0x000ee80000300800 */
[----:B------:R-:W4:Y:S04]  /*21fd0*/  LDL.LU R24, [R1+0xb4] ;  /* 0x0000b40001187983 */ /* 0x000f280000300800 */
[----:B------:R-:W5:Y:S04]  /*21fe0*/  LDL.LU R4, [R1+0x560] ;  /* 0x0005600001047983 */ /* 0x000f680000300800 */
[----:B------:R-:W2:Y:S04]  /*21ff0*/  LDL.LU R6, [R1+0x558] ;  /* 0x0005580001067983 */ /* 0x000ea80000300800 */
[----:B------:R-:W-:Y:S04]  /*22000*/  STS.U16 [R20+UR6+0x1700], R8 ;  /* 0x0017000814007988 */ /* 0x000fe80008000406 */
[----:B--2---:R0:W-:Y:S04]  /*22010*/  STL [R1+0x1e78], R6 ;  /* 0x001e780601007387 */ /* 0x0041e80000100800 */
[----:B0-----:R-:W5:Y:S04]  /*22020*/  LDL.LU R6, [R1+0x55c] ;  /* 0x00055c0001067983 */ /* 0x001f680000300800 */
[----:B------:R-:W2:Y:S04]  /*22030*/  LDL.LU R8, [R1+0x550] ;  /* 0x0005500001087983 */ /* 0x000ea80000300800 */
[----:B------:R-:W-:Y:S04]  /*22040*/  STS.U16 [R20+UR6+0x3700], R10 ;  /* 0x0037000a14007988 */ /* 0x000fe80008000406 */
[----:B--2---:R0:W-:Y:S04]  /*22050*/  STL [R1+0x1e74], R8 ;  /* 0x001e740801007387 */ /* 0x0041e80000100800 */
[----:B0-----:R-:W2:Y:S04]  /*22060*/  LDL.LU R8, [R1+0x554] ;  /* 0x0005540001087983 */ /* 0x001ea80000300800 */
[----:B------:R-:W2:Y:S04]  /*22070*/  LDL.LU R10, [R1+0x548] ;  /* 0x00054800010a7983 */ /* 0x000ea80000300800 */
[----:B------:R-:W-:Y:S04]  /*22080*/  STS.U16 [R20+UR6+0x700], R0 ;  /* 0x0007000014007988 */ /* 0x000fe80008000406 */
[----:B--2---:R0:W-:Y:S04]  /*22090*/  STL [R1+0x1e70], R10 ;  /* 0x001e700a01007387 */ /* 0x0041e80000100800 */
[----:B0-----:R-:W2:Y:S04]  /*220a0*/  LDL.LU R10, [R1+0x54c] ;  /* 0x00054c00010a7983 */ /* 0x001ea80000300800 */
[----:B------:R-:W2:Y:S04]  /*220b0*/  LDL.LU R0, [R1+0x53c] ;  /* 0x00053c0001007983 */ /* 0x000ea80000300800 */
        /* <DEDUP_REMOVED lines=36> */
[----:B--2---:R0:W-:Y:S04]  /*22300*/  STS.U16 [R20+UR6+0xa700], R14 ;  /* 0x00a7000e14007988 */ /* 0x0041e80008000406 */
[----:B0-----:R-:W2:Y:S04]  /*22310*/  LDL.LU R14, [R1+0x1e98] ;  /* 0x001e9800010e7983 */ /* 0x001ea80000300800 */
        /* <DEDUP_REMOVED lines=8> */
[----:B---3--:R-:W-:Y:S04]  /*223a0*/  STS.U16 [R20+UR6+0xd700], R12 ;  /* 0x00d7000c14007988 */ /* 0x008fe80008000406 */
[----:B----4-:R-:W-:Y:S04]  /*223b0*/  STS.U16 [R20+UR6+0xdf00], R24 ;  /* 0x00df001814007988 */ /* 0x010fe80008000406 */
[----:B--2---:R0:W-:Y:S04]  /*223c0*/  STS.U16 [R20+UR6+0xcf00], R14 ;  /* 0x00cf000e14007988 */ /* 0x0041e80008000406 */
[----:B0-----:R-:W2:Y:S04]  /*223d0*/  LDL.LU R14, [R1+0x1e84] ;  /* 0x001e8400010e7983 */ /* 0x001ea80000300800 */
[----:B------:R-:W3:Y:S04]  /*223e0*/  LDL.LU R12, [R1+0x1e80] ;  /* 0x001e8000010c7983 */ /* 0x000ee80000300800 */
[----:B------:R-:W4:Y:S01]  /*223f0*/  LDL.LU R24, [R1+0x1e7c] ;  /* 0x001e7c0001187983 */ /* 0x000f220000300800 */
[----:B-----5:R-:W-:-:S03]  /*22400*/  F2FP.F16.F32.PACK_AB R4, R6, R4 ;  /* 0x000000040604723e */ /* 0x020fc600000000ff */
[----:B--2---:R-:W-:Y:S04]  /*22410*/  STS.U16 [R20+UR6+0xf700], R14 ;  /* 0x00f7000e14007988 */ /* 0x004fe80008000406 */
[----:B----4-:R0:W-:Y:S04]  /*22420*/  STS.U16 [R20+UR6+0xe700], R24 ;  /* 0x00e7001814007988 */ /* 0x0101e80008000406 */
[----:B---3--:R1:W-:Y:S04]  /*22430*/  STS.U16 [R20+UR6+0xef00], R12 ;  /* 0x00ef000c14007988 */ /* 0x0083e80008000406 */
[----:B0-----:R-:W2:Y:S04]  /*22440*/  LDL.LU R24, [R1+0x518] ;  /* 0x0005180001187983 */ /* 0x001ea80000300800 */
[----:B-1----:R-:W3:Y:S04]  /*22450*/  LDL.LU R12, [R1+0x520] ;  /* 0x00052000010c7983 */ /* 0x002ee80000300800 */
[----:B------:R-:W2:Y:S04]  /*22460*/  LDL.LU R14, [R1+0x514] ;  /* 0x00051400010e7983 */ /* 0x000ea80000300800 */
[----:B------:R-:W4:Y:S02]  /*22470*/  LDL.LU R6, [R1+0x1e78] ;  /* 0x001e780001067983 */ /* 0x000f240000300800 */
[----:B----4-:R-:W-:-:S02]  /*22480*/  F2FP.F16.F32.PACK_AB R6, R8, R6 ;  /* 0x000000060806723e */ /* 0x010fc400000000ff */
[----:B------:R-:W4:Y:S02]  /*22490*/  LDL.LU R8, [R1+0x1e74] ;  /* 0x001e740001087983 */ /* 0x000f240000300800 */
[----:B----4-:R-:W-:Y:S02]  /*224a0*/  F2FP.F16.F32.PACK_AB R8, R10, R8 ;  /* 0x000000080a08723e */ /* 0x010fe400000000ff */
[----:B------:R-:W4:Y:S02]  /*224b0*/  LDL.LU R10, [R1+0x1e70] ;  /* 0x001e7000010a7983 */ /* 0x000f240000300800 */
[----:B----4-:R-:W-:Y:S02]  /*224c0*/  F2FP.F16.F32.PACK_AB R10, R0, R10 ;  /* 0x0000000a000a723e */ /* 0x010fe400000000ff */
[----:B------:R-:W4:Y:S01]  /*224d0*/  LDL.LU R0, [R1+0x1e6c] ;  /* 0x001e6c0001007983 */ /* 0x000f220000300800 */
[----:B------:R-:W-:Y:S02]  /*224e0*/  F2FP.F16.F32.PACK_AB R7, R15, R7 ;  /* 0x000000070f07723e */ /* 0x000fe400000000ff */
[----:B------:R-:W-:-:S02]  /*224f0*/  F2FP.F16.F32.PACK_AB R9, R3, R9 ;  /* 0x000000090309723e */ /* 0x000fc400000000ff */
[----:B----4-:R-:W-:Y:S02]  /*22500*/  F2FP.F16.F32.PACK_AB R5, R0, R5 ;  /* 0x000000050005723e */ /* 0x010fe400000000ff */
[----:B------:R-:W4:Y:S04]  /*22510*/  LDL.LU R0, [R1+0x1e68] ;  /* 0x001e680001007983 */ /* 0x000f280000300800 */
[----:B------:R-:W5:Y:S04]  /*22520*/  LDL.LU R15, [R1+0x1e64] ;  /* 0x001e6400010f7983 */ /* 0x000f680000300800 */
[----:B------:R-:W4:Y:S01]  /*22530*/  LDL.LU R3, [R1+0x1e60] ;  /* 0x001e600001037983 */ /* 0x000f220000300800 */
[----:B------:R-:W-:-:S02]  /*22540*/  F2FP.F16.F32.PACK_AB R13, R21, R13 ;  /* 0x0000000d150d723e */ /* 0x000fc400000000ff */
[----:B------:R-:W-:Y:S02]  /*22550*/  F2FP.F16.F32.PACK_AB R11, R28, R11 ;  /* 0x0000000b1c0b723e */ /* 0x000fe400000000ff */
[----:B---3--:R-:W-:Y:S01]  /*22560*/  F2FP.F16.F32.PACK_AB R12, R29, R12 ;  /* 0x0000000c1d0c723e */ /* 0x008fe200000000ff */
[----:B------:R-:W3:Y:S04]  /*22570*/  LDL.LU R28, [R1+0x1e5c] ;  /* 0x001e5c00011c7983 */ /* 0x000ee80000300800 */
[----:B------:R-:W3:Y:S01]  /*22580*/  LDL.LU R29, [R1+0x1e58] ;  /* 0x001e5800011d7983 */ /* 0x000ee20000300800 */
[----:B--2---:R-:W-:Y:S02]  /*22590*/  F2FP.F16.F32.PACK_AB R14, R14, R24 ;  /* 0x000000180e0e723e */ /* 0x004fe400000000ff */
[----:B------:R-:W-:-:S02]  /*225a0*/  F2FP.F16.F32.PACK_AB R16, R23, R16 ;  /* 0x000000101710723e */ /* 0x000fc400000000ff */
[----:B------:R-:W-:Y:S02]  /*225b0*/  F2FP.F16.F32.PACK_AB R18, R22, R18 ;  /* 0x000000121612723e */ /* 0x000fe400000000ff */
[----:B------:R-:W-:Y:S02]  /*225c0*/  F2FP.F16.F32.PACK_AB R17, R27, R17 ;  /* 0x000000111b11723e */ /* 0x000fe400000000ff */
[----:B-----5:R-:W-:Y:S02]  /*225d0*/  IADD3 R21, PT, PT, R15, UR6, RZ ;  /* 0x000000060f157c10 */ /* 0x020fe4000fffe0ff */
[----:B------:R-:W-:Y:S02]  /*225e0*/  F2FP.F16.F32.PACK_AB R15, R19, R25 ;  /* 0x00000019130f723e */ /* 0x000fe400000000ff */
[----:B------:R-:W-:Y:S01]  /*225f0*/  F2FP.F16.F32.PACK_AB R19, R26, R2 ;  /* 0x000000021a13723e */ /* 0x000fe200000000ff */
[----:B----4-:R0:W-:Y:S04]  /*22600*/  STS.U16 [R20+UR6+0xff00], R3 ;  /* 0x00ff000314007988 */ /* 0x0101e80008000406 */
[----:B------:R-:W2:Y:S04]  /*22610*/  LDL.LU R2, [R1+0x2b4] ;  /* 0x0002b40001027983 */ /* 0x000ea80000300800 */
[----:B------:R1:W-:Y:S01]  /*22620*/  STSM.16.M88.4 [R21+0x14000], R4 ;  /* 0x0140000415007844 */ /* 0x0003e20000000200 */
[----:B0-----:R-:W-:-:S03]  /*22630*/  MOV R3, R0 ;  /* 0x0000000000037202 */ /* 0x001fc60000000f00 */
[----:B------:R-:W4:Y:S04]  /*22640*/  LDL.LU R0, [R1+0x2b8] ;  /* 0x0002b80001007983 */ /* 0x000f280000300800 */
[----:B-1----:R-:W3:Y:S04]  /*22650*/  LDL.LU R4, [R1+0x264] ;  /* 0x0002640001047983 */ /* 0x002ee80000300800 */
[----:B------:R-:W5:Y:S04]  /*22660*/  LDL.LU R5, [R1+0x268] ;  /* 0x0002680001057983 */ /* 0x000f680000300800 */
[----:B------:R-:W2:Y:S04]  /*22670*/  LDL.LU R6, [R1+0x26c] ;  /* 0x00026c0001067983 */ /* 0x000ea80000300800 */
[----:B------:R-:W2:Y:S04]  /*22680*/  LDL.LU R7, [R1+0x2b0] ;  /* 0x0002b00001077983 */ /* 0x000ea80000300800 */
[----:B------:R0:W-:Y:S04]  /*22690*/  STSM.16.M88.4 [R21+0x14080], R8 ;  /* 0x0140800815007844 */ /* 0x0001e80000000200 */
[----:B------:R-:W-:Y:S04]  /*226a0*/  STSM.16.M88.4 [R21+0x15000], R12 ;  /* 0x0150000c15007844 */ /* 0x000fe80000000200 */
[----:B------:R1:W-:Y:S01]  /*226b0*/  STSM.16.M88.4 [R21+0x15080], R16 ;  /* 0x0150801015007844 */ /* 0x0003e20000000200 */
[----:B------:R-:W-:Y:S06]  /*226c0*/  BAR.SYNC.DEFER_BLOCKING 0x0 ;  /* 0x0000000000007b1d */ /* 0x000fec0000010000 */
[----:B0-----:R-:W4:Y:S04]  /*226d0*/  LDL.LU R11, [R1+0x260] ;  /* 0x00026000010b7983 */ /* 0x001f280000300800 */
[----:B-1----:R-:W4:Y:S04]  /*226e0*/  LDL R19, [R1+0x1ac] ;  /* 0x0001ac0001137983 */ /* 0x002f280000100800 */
[----:B------:R-:W0:Y:S04]  /*226f0*/  LDSM.16.M88.4 R24, [R3+UR6+0x2000] ;  /* 0x002000060318783b */ /* 0x000e280008000200 */
[----:B------:R-:W1:Y:S04]  /*22700*/  LDSM.16.M88.4 R12, [R3+UR6] ;  /* 0x00000006030c783b */ /* 0x000e680008000200 */
[----:B0-----:R-:W-:Y:S04]  /*22710*/  STL [R1+0x1dd0], R26 ;  /* 0x001dd01a01007387 */ /* 0x001fe80000100800 */
[----:B-1----:R-:W-:Y:S04]  /*22720*/  STL.64 [R1+0x20], R12 ;  /* 0x0000200c01007387 */ /* 0x002fe80000100a00 */
[----:B------:R-:W-:Y:S04]  /*22730*/  STL.64 [R1+0x28], R14 ;  /* 0x0000280e01007387 */ /* 0x000fe80000100a00 */
[----:B------:R-:W0:Y:S04]  /*22740*/  LDSM.16.M88.4 R12, [R3+UR6+0x4000] ;  /* 0x00400006030c783b */ /* 0x000e280008000200 */
[----:B------:R-:W-:Y:S04]  /*22750*/  STL [R1+0x1dcc], R27 ;  /* 0x001dcc1b01007387 */ /* 0x000fe80000100800 */
        /* <DEDUP_REMOVED lines=8> */
[----:B------:R-:W0:Y:S01]  /*227e0*/  LDSM.16.M88.4 R12, [R3+UR6+0xa000] ;  /* 0x00a00006030c783b */ /* 0x000e220008000200 */
[C---:B---3--:R-:W-:Y:S01]  /*227f0*/  FMUL R9, R28.reuse, R4 ;  /* 0x000000041c097220 */ /* 0x048fe20000400000 */
[----:B--2---:R-:W-:-:S02]  /*22800*/  FMUL R4, R28, R7 ;  /* 0x000000071c047220 */ /* 0x004fc40000400000 */
[----:B------:R-:W2:Y:S01]  /*22810*/  LDL.LU R7, [R1+0x2bc] ;  /* 0x0002bc0001077983 */ /* 0x000ea20000300800 */
[C---:B-----5:R-:W-:Y:S01]  /*22820*/  FMUL R10, R29.reuse, R5 ;  /* 0x000000051d0a7220 */ /* 0x060fe20000400000 */
[C---:B------:R-:W-:Y:S01]  /*22830*/  FMUL R5, R28.reuse, R2 ;  /* 0x000000021c057220 */ /* 0x040fe20000400000 */
[----:B----4-:R-:W-:Y:S01]  /*22840*/  FMUL R8, R28, R11 ;  /* 0x0000000b1c087220 */ /* 0x010fe20000400000 */
[C---:B------:R-:W-:Y:S01]  /*22850*/  FMUL R11, R29.reuse, R6 ;  /* 0x000000061d0b7220 */ /* 0x040fe20000400000 */
[----:B------:R-:W-:Y:S01]  /*22860*/  FMUL R6, R29, R0 ;  /* 0x000000001d067220 */ /* 0x000fe20000400000 */
[----:B------:R-:W1:Y:S04]  /*22870*/  LDSM.16.M88.4 R20, [R19+UR6+0x14000] ;  /* 0x014000061314783b */ /* 0x000e680008000200 */
[----:B--2---:R-:W-:Y:S04]  /*22880*/  STL.64 [R1+0x1e50], R6 ;  /* 0x001e500601007387 */ /* 0x004fe80000100a00 */
[----:B------:R2:W-:Y:S04]  /*22890*/  STL.64 [R1+0x1e48], R4 ;  /* 0x001e480401007387 */ /* 0x0005e80000100a00 */
[----:B--2---:R-:W1:Y:S04]  /*228a0*/  LDL.LU.64 R4, [R1+0x20] ;  /* 0x0000200001047983 */ /* 0x004e680000300a00 */
[----:B0-----:R0:W-:Y:S04]  /*228b0*/  STL.64 [R1+0x90], R12 ;  /* 0x0000900c01007387 */ /* 0x0011e80000100a00 */
[----:B------:R-:W-:Y:S04]  /*228c0*/  STL.64 [R1+0x98], R14 ;  /* 0x0000980e01007387 */ /* 0x000fe80000100a00 */
[----:B0-----:R-:W2:Y:S01]  /*228d0*/  LDL.LU R12, [R1+0x300] ;  /* 0x00030000010c7983 */ /* 0x001ea20000300800 */
[----:B------:R-:W-:-:S03]  /*228e0*/  MOV R18, R13 ;  /* 0x0000000d00127202 */ /* 0x000fc60000000f00 */
[----:B------:R-:W3:Y:S04]  /*228f0*/  LDL.LU R2, [R1+0x304] ;  /* 0x0003040001027983 */ /* 0x000ee80000300800 */
[----:B------:R-:W4:Y:S04]  /*22900*/  LDL.LU R0, [R1+0x308] ;  /* 0x0003080001007983 */ /* 0x000f280000300800 */
[----:B------:R-:W-:Y:S01]  /*22910*/  STL [R1+0x1e1c], R18 ;  /* 0x001e1c1201007387 */ /* 0x000fe20000100800 */
[----:B-1----:R-:W-:Y:S01]  /*22920*/  HMMA.16816.F32 R8, R20, R4, R8 ;  /* 0x000000041408723c */ /* 0x002fe20000001808 */
[----:B------:R-:W-:Y:S01]  /*22930*/  IMAD.MOV.U32 R26, RZ, RZ, R4 ;  /* 0x000000ffff1a7224 */ /* 0x000fe200078e0004 */
[----:B------:R-:W-:-:S15]  /*22940*/  MOV R27, R5 ;  /* 0x00000005001b7202 */ /* 0x000fde0000000f00 */
[----:B------:R-:W-:Y:S02]  /*22950*/  NOP ;  /* 0x0000000000007918 */ /* 0x000fe40000000000 */
[----:B------:R-:W-:Y:S04]  /*22960*/  STL.64 [R1+0xf0], R8 ;  /* 0x0000f00801007387 */ /* 0x000fe80000100a00 */
[----:B------:R0:W-:Y:S04]  /*22970*/  STL.64 [R1+0xf8], R10 ;  /* 0x0000f80a01007387 */ /* 0x0001e80000100a00 */
[----:B------:R-:W5:Y:S04]  /*22980*/  LDL.LU.64 R6, [R1+0x1e50] ;  /* 0x001e500001067983 */ /* 0x000f680000300a00 */
[----:B------:R-:W5:Y:S04]  /*22990*/  LDL.LU.64 R4, [R1+0x1e48] ;  /* 0x001e480001047983 */ /* 0x000f680000300a00 */
[----:B0-----:R-:W5:Y:S04]  /*229a0*/  LDL.LU R11, [R1+0x30c] ;  /* 0x00030c00010b7983 */ /* 0x001f680000300800 */
[----:B------:R-:W5:Y:S04]  /*229b0*/  LDL.LU R17, [R1+0x574] ;  /* 0x0005740001117983 */ /* 0x000f680000300800 */
[----:B------:R-:W5:Y:S01]  /*229c0*/  LDL R16, [R1+0x278] ;  /* 0x0002780001107983 */ /* 0x000f620000100800 */
[----:B------:R-:W-:Y:S01]  /*229d0*/  MOV R18, R3 ;  /* 0x0000000300127202 */ /* 0x000fe20000000f00 */
[----:B--2---:R-:W-:-:S02]  /*229e0*/  FMUL R8, R28, R12 ;  /* 0x0000000c1c087220 */ /* 0x004fc40000400000 */
[----:B------:R-:W2:Y:S04]  /*229f0*/  LDL R3, [R1+0x27c] ;  /* 0x00027c0001037983 */ /* 0x000ea80000100800 */
[----:B------:R-:W0:Y:S04]  /*22a00*/  LDSM.16.M88.4 R12, [R18+UR6+0xc000] ;  /* 0x00c00006120c783b */ /* 0x000e280008000200 */
[----:B------:R1:W-:Y:S01]  /*22a10*/  STL [R1+0x1e40], R19 ;  /* 0x001e401301007387 */ /* 0x0003e20000100800 */
[----:B---3--:R-:W-:Y:S01]  /*22a20*/  FMUL R9, R28, R2 ;  /* 0x000000021c097220 */ /* 0x008fe20000400000 */
[----:B----4-:R-:W-:Y:S01]  /*22a30*/  FMUL R10, R29, R0 ;  /* 0x000000001d0a7220 */ /* 0x010fe20000400000 */
[----:B0-----:R-:W-:-:S02]  /*22a40*/  MOV R2, R12 ;  /* 0x0000000c00027202 */ /* 0x001fc40000000f00 */
[----:B------:R-:W-:Y:S01]  /*22a50*/  MOV R0, R13 ;  /* 0x0000000d00007202 */ /* 0x000fe20000000f00 */
[----:B-----5:R-:W-:-:S07]  /*22a60*/  FMUL R7, R29, R7 ;  /* 0x000000071d077220 */ /* 0x020fce0000400000 */
[----:B------:R-:W-:Y:S01]  /*22a70*/  HMMA.16816.F32 R4, R20, R24, R4 ;  /* 0x000000181404723c */ /* 0x000fe20000001804 */
[----:B------:R0:W-:Y:S04]  /*22a80*/  STL.64 [R1+0x1e38], R16 ;  /* 0x001e381001007387 */ /* 0x0001e80000100a00 */
[----:B-1----:R-:W3:Y:S04]  /*22a90*/  LDL.LU R19, [R1+0x310] ;  /* 0x0003100001137983 */ /* 0x002ee80000300800 */
[----:B0-----:R-:W4:Y:S04]  /*22aa0*/  LDL.LU R17, [R1+0x314] ;  /* 0x0003140001117983 */ /* 0x001f280000300800 */
[----:B------:R-:W5:Y:S04]  /*22ab0*/  LDL.LU R16, [R1+0x318] ;  /* 0x0003180001107983 */ /* 0x000f680000300800 */
[----:B------:R-:W-:Y:S04]  /*22ac0*/  STL.64 [R1+0x70], R12 ;  /* 0x0000700c01007387 */ /* 0x000fe80000100a00 */
[----:B------:R-:W-:Y:S04]  /*22ad0*/  STL.64 [R1+0x78], R14 ;  /* 0x0000780e01007387 */ /* 0x000fe80000100a00 */
[----:B------:R-:W-:Y:S04]  /*22ae0*/  STL [R1+0x1e20], R2 ;  /* 0x001e200201007387 */ /* 0x000fe80000100800 */
[----:B------:R-:W-:Y:S04]  /*22af0*/  STL [R1+0x1dd8], R24 ;  /* 0x001dd81801007387 */ /* 0x000fe80000100800 */
[----:B------:R-:W-:Y:S04]  /*22b00*/  STL [R1+0x1dd4], R25 ;  /* 0x001dd41901007387 */ /* 0x000fe80000100800 */
[----:B------:R-:W-:Y:S04]  /*22b10*/  STL.64 [R1+0xe0], R4 ;  /* 0x0000e00401007387 */ /* 0x000fe80000100a00 */
[----:B------:R0:W-:Y:S04]  /*22b20*/  STL.64 [R1+0xe8], R6 ;  /* 0x0000e80601007387 */ /* 0x0001e80000100a00 */
[----:B0-----:R-:W2:Y:S04]  /*22b30*/  LDL.LU R7, [R1+0x31c] ;  /* 0x00031c0001077983 */ /* 0x001ea80000300800 */
[----:B------:R-:W2:Y:S04]  /*22b40*/  LDL.LU R12, [R1+0x320] ;  /* 0x00032000010c7983 */ /* 0x000ea80000300800 */
[----:B------:R-:W2:Y:S04]  /*22b50*/  LDL.LU R13, [R1+0x324] ;  /* 0x00032400010d7983 */ /* 0x000ea80000300800 */
[----:B------:R-:W2:Y:S04]  /*22b60*/  LDL.LU R14, [R1+0x328] ;  /* 0x00032800010e7983 */ /* 0x000ea80000300800 */
[----:B------:R-:W2:Y:S01]  /*22b70*/  LDL.LU R15, [R1+0x32c] ;  /* 0x00032c00010f7983 */ /* 0x000ea20000300800 */
[----:B------:R-:W-:-:S03]  /*22b80*/  FMUL R11, R29, R11 ;  /* 0x0000000b1d0b7220 */ /* 0x000fc60000400000 */
[----:B--2---:R-:W-:Y:S04]  /*22b90*/  STL.64 [R1+0x1e30], R14 ;  /* 0x001e300e01007387 */ /* 0x004fe80000100a00 */
[----:B------:R0:W-:Y:S04]  /*22ba0*/  STL.64 [R1+0x1e28], R12 ;  /* 0x001e280c01007387 */ /* 0x0001e80000100a00 */
[----:B0-----:R-:W2:Y:S01]  /*22bb0*/  LDL.LU.64 R12, [R1+0x30] ;  /* 0x00003000010c7983 */ /* 0x001ea20000300a00 */
[C---:B---3--:R-:W-:Y:S01]  /*22bc0*/  FMUL R4, R28.reuse, R19 ;  /* 0x000000131c047220 */ /* 0x048fe20000400000 */
[----:B----4-:R-:W-:Y:S01]  /*22bd0*/  FMUL R5, R28, R17 ;  /* 0x000000111c057220 */ /* 0x010fe20000400000 */
[----:B-----5:R-:W-:-:S02]  /*22be0*/  FMUL R6, R29, R16 ;  /* 0x000000101d067220 */ /* 0x020fc40000400000 */
[----:B------:R-:W0:Y:S04]  /*22bf0*/  LDSM.16.M88.4 R16, [R18+UR6+0xe000] ;  /* 0x00e000061210783b */ /* 0x000e280008000200 */
[----:B0-----:R-:W-:Y:S04]  /*22c00*/  STL.64 [R1+0x60], R16 ;  /* 0x0000601001007387 */ /* 0x001fe80000100a00 */
[----:B------:R0:W-:Y:S01]  /*22c10*/  STL.64 [R1+0x68], R18 ;  /* 0x0000681201007387 */ /* 0x0001e20000100a00 */
[----:B------:R-:W-:Y:S02]  /*22c20*/  MOV R2, R16 ;  /* 0x0000001000027202 */ /* 0x000fe40000000f00 */
[----:B0-----:R-:W-:Y:S01]  /*22c30*/  MOV R18, R17 ;  /* 0x0000001100127202 */ /* 0x001fe20000000f00 */
[----:B------:R-:W3:Y:S04]  /*22c40*/  LDL.LU R19, [R1+0x1e40] ;  /* 0x001e400001137983 */ /* 0x000ee80000300800 */
[----:B------:R-:W4:Y:S01]  /*22c50*/  LDL.LU.64 R16, [R1+0x1e38] ;  /* 0x001e380001107983 */ /* 0x000f220000300a00 */
[----:B--2---:R-:W-:Y:S01]  /*22c60*/  HMMA.16816.F32 R8, R20, R12, R8 ;  /* 0x0000000c1408723c */ /* 0x004fe20000001808 */
[----:B------:R-:W-:Y:S01]  /*22c70*/  IMAD.MOV.U32 R24, RZ, RZ, R12 ;  /* 0x000000ffff187224 */ /* 0x000fe200078e000c */
[----:B------:R-:W-:-:S15]  /*22c80*/  MOV R25, R13 ;  /* 0x0000000d00197202 */ /* 0x000fde0000000f00 */
[----:B------:R-:W-:Y:S02]  /*22c90*/  NOP ;  /* 0x0000000000007918 */ /* 0x000fe40000000000 */
[----:B------:R-:W-:Y:S04]  /*22ca0*/  STL.64 [R1+0xd0], R8 ;  /* 0x0000d00801007387 */ /* 0x000fe80000100a00 */
[----:B------:R0:W-:Y:S04]  /*22cb0*/  STL.64 [R1+0xd8], R10 ;  /* 0x0000d80a01007387 */ /* 0x0001e80000100a00 */
[----:B------:R-:W2:Y:S04]  /*22cc0*/  LDL.LU.64 R14, [R1+0x1e30] ;  /* 0x001e3000010e7983 */ /* 0x000ea80000300a00 */
[----:B------:R-:W5:Y:S04]  /*22cd0*/  LDL.LU.64 R12, [R1+0x1e28] ;  /* 0x001e2800010c7983 */ /* 0x000f680000300a00 */
[----:B0-----:R-:W4:Y:S04]  /*22ce0*/  LDL.LU R11, [R1+0x578] ;  /* 0x00057800010b7983 */ /* 0x001f280000300800 */
[----:B------:R-:W-:Y:S04]  /*22cf0*/  STL.64 [R1+0x1de8], R26 ;  /* 0x001de81a01007387 */ /* 0x000fe80000100a00 */
[----:B------:R0:W-:Y:S04]  /*22d00*/  STL.64 [R1+0x1de0], R24 ;  /* 0x001de01801007387 */ /* 0x0001e80000100a00 */
[----:B0-----:R-:W2:Y:S01]  /*22d10*/  LDL.64 R24, [R1+0x50] ;  /* 0x0000500001187983 */ /* 0x001ea20000100a00 */
[----:B------:R-:W-:-:S07]  /*22d20*/  FMUL R7, R29, R7 ;  /* 0x000000071d077220 */ /* 0x000fce0000400000 */
[----:B--2---:R-:W-:Y:S01]  /*22d30*/  HMMA.16816.F32 R4, R20, R24, R4 ;  /* 0x000000181404723c */ /* 0x004fe20000001804 */
[----:B------:R-:W-:-:S15]  /*22d40*/  MOV R24, R2 ;  /* 0x0000000200187202 */ /* 0x000fde0000000f00 */
[----:B------:R-:W-:-:S03]  /*22d50*/  NOP ;  /* 0x0000000000007918 */ /* 0x000fc60000000000 */
[----:B------:R0:W-:Y:S04]  /*22d60*/  STL.64 [R1+0xc0], R4 ;  /* 0x0000c00401007387 */ /* 0x0001e80000100a00 */
[----:B------:R1:W-:Y:S04]  /*22d70*/  STL.64 [R1+0xc8], R6 ;  /* 0x0000c80601007387 */ /* 0x0003e80000100a00 */
[----:B------:R-:W2:Y:S01]  /*22d80*/  LDL.LU R2, [R1+0x1e20] ;  /* 0x001e200001027983 */ /* 0x000ea20000300800 */
[----:B----4-:R-:W-:-:S03]  /*22d90*/  FADD R16, -R16, R11 ;  /* 0x0000000b10107221 */ /* 0x010fc60000000100 */
[----:B---3--:R-:W3:Y:S01]  /*22da0*/  LDSM.16.M88.4 R8, [R19+UR6+0x15000] ;  /* 0x015000061308783b */ /* 0x008ee20008000200 */
[----:B------:R-:W-:Y:S01]  /*22db0*/  FADD R3, -R3, R17 ;  /* 0x0000001103037221 */ /* 0x000fe20000000100 */
[----:B------:R-:W-:Y:S02]  /*22dc0*/  MOV R17, R25 ;  /* 0x0000001900117202 */ /* 0x000fe40000000f00 */
[----:B------:R-:W-:Y:S02]  /*22dd0*/  MOV R25, R18 ;  /* 0x0000001200197202 */ /* 0x000fe40000000f00 */
[----:B------:R-:W4:Y:S04]  /*22de0*/  LDL.LU R18, [R1+0x1e1c] ;  /* 0x001e1c0001127983 */ /* 0x000f280000300800 */
[----:B0-----:R-:W4:Y:S04]  /*22df0*/  LDL.LU R4, [R1+0x330] ;  /* 0x0003300001047983 */ /* 0x001f280000300800 */
[----:B------:R-:W4:Y:S04]  /*22e00*/  LDL.LU R5, [R1+0x334] ;  /* 0x0003340001057983 */ /* 0x000f280000300800 */
[----:B-1----:R-:W4:Y:S04]  /*22e10*/  LDL.LU R6, [R1+0x338] ;  /* 0x0003380001067983 */ /* 0x002f280000300800 */
[----:B------:R-:W-:Y:S04]  /*22e20*/  STL [R1+0x1e18], R19 ;  /* 0x001e181301007387 */ /* 0x000fe80000100800 */
[----:B------:R0:W-:Y:S04]  /*22e30*/  STL.64 [R1+0x1e10], R16 ;  /* 0x001e101001007387 */ /* 0x0001e80000100a00 */
[----:B0-----:R-:W4:Y:S04]  /*22e40*/  LDL.64 R16, [R1+0x40] ;  /* 0x0000400001107983 */ /* 0x001f280000100a00 */
[----:B---3--:R-:W-:Y:S04]  /*22e50*/  STL.64 [R1+0x1df8], R10 ;  /* 0x001df80a01007387 */ /* 0x008fe80000100a00 */
[----:B------:R0:W-:Y:S02]  /*22e60*/  STL.64 [R1+0x1df0], R8 ;  /* 0x001df00801007387 */ /* 0x0001e40000100a00 */
[----:B0-----:R-:W-:Y:S01]  /*22e70*/  IMAD.MOV.U32 R9, RZ, RZ, R0 ;  /* 0x000000ffff097224 */ /* 0x001fe200078e0000 */
[----:B--2---:R-:W-:-:S02]  /*22e80*/  MOV R8, R2 ;  /* 0x0000000200087202 */ /* 0x004fc40000000f00 */
[----:B------:R-:W2:Y:S04]  /*22e90*/  LDL.LU R2, [R1+0x33c] ;  /* 0x00033c0001027983 */ /* 0x000ea80000300800 */
[----:B------:R-:W3:Y:S04]  /*22ea0*/  LDL.LU R0, [R1+0x34c] ;  /* 0x00034c0001007983 */ /* 0x000ee80000300800 */
[----:B------:R-:W2:Y:S04]  /*22eb0*/  LDL.LU R27, [R1+0x350] ;  /* 0x00035000011b7983 */ /* 0x000ea80000300800 */
[----:B------:R-:W2:Y:S04]  /*22ec0*/  LDL.LU R11, [R1+0x354] ;  /* 0x00035400010b7983 */ /* 0x000ea80000300800 */
[----:B------:R-:W2:Y:S01]  /*22ed0*/  LDL.LU R10, [R1+0x358] ;  /* 0x00035800010a7983 */ /* 0x000ea20000300800 */
[C---:B-----5:R-:W-:Y:S01]  /*22ee0*/  FMUL R12, R28.reuse, R12 ;  /* 0x0000000c1c0c7220 */ /* 0x060fe20000400000 */
[----:B------:R-:W-:Y:S01]  /*22ef0*/  FMUL R13, R28, R13 ;  /* 0x0000000d1c0d7220 */ /* 0x000fe20000400000 */
[C---:B------:R-:W-:Y:S01]  /*22f00*/  FMUL R14, R29.reuse, R14 ;  /* 0x0000000e1d0e7220 */ /* 0x040fe20000400000 */
[----:B------:R-:W-:-:S07]  /*22f10*/  FMUL R15, R29, R15 ;  /* 0x0000000f1d0f7220 */ /* 0x000fce0000400000 */
[----:B----4-:R-:W-:Y:S01]  /*22f20*/  HMMA.16816.F32 R12, R20, R16, R12 ;  /* 0x00000010140c723c */ /* 0x010fe2000000180c */
[----:B--2---:R0:W-:Y:S04]  /*22f30*/  STL.64 [R1+0x1e08], R10 ;  /* 0x001e080a01007387 */ /* 0x0041e80000100a00 */
[----:B0-----:R-:W2:Y:S04]  /*22f40*/  LDL.LU R10, [R1+0x344] ;  /* 0x00034400010a7983 */ /* 0x001ea80000300800 */
[----:B------:R-:W4:Y:S04]  /*22f50*/  LDL.LU R11, [R1+0x348] ;  /* 0x00034800010b7983 */ /* 0x000f280000300800 */
[----:B------:R0:W-:Y:S04]  /*22f60*/  STL.64 [R1+0x1e00], R8 ;  /* 0x001e000801007387 */ /* 0x0001e80000100a00 */
[----:B0-----:R-:W5:Y:S04]  /*22f70*/  LDL R8, [R1+0x90] ;  /* 0x0000900001087983 */ /* 0x001f680000100800 */
[----:B------:R-:W3:Y:S01]  /*22f80*/  LDL.LU R19, [R1+0x1e18] ;  /* 0x001e180001137983 */ /* 0x000ee20000300800 */
[----:B------:R-:W-:-:S03]  /*22f90*/  MOV R9, R18 ;  /* 0x0000001200097202 */ /* 0x000fc60000000f00 */
[----:B------:R-:W-:Y:S01]  /*22fa0*/  STL.64 [R1+0xb0], R12 ;  /* 0x0000b00c01007387 */ /* 0x000fe20000100a00 */
[----:B------:R-:W-:-:S03]  /*22fb0*/  MOV R18, R17 ;  /* 0x0000001100127202 */ /* 0x000fc60000000f00 */
[----:B------:R0:W-:Y:S04]  /*22fc0*/  STL.64 [R1+0xb8], R14 ;  /* 0x0000b80e01007387 */ /* 0x0001e80000100a00 */
[----:B------:R-:W3:Y:S01]  /*22fd0*/  LDL.LU.64 R16, [R1+0x1e10] ;  /* 0x001e100001107983 */ /* 0x000ee20000300a00 */
[C---:B------:R-:W-:Y:S01]  /*22fe0*/  FMUL R4, R28.reuse, R4 ;  /* 0x000000041c047220 */ /* 0x040fe20000400000 */
[C---:B------:R-:W-:Y:S01]  /*22ff0*/  FMUL R5, R28.reuse, R5 ;  /* 0x000000051c057220 */ /* 0x040fe20000400000 */
[C---:B------:R-:W-:Y:S01]  /*23000*/  FMUL R6, R29.reuse, R6 ;  /* 0x000000061d067220 */ /* 0x040fe20000400000 */
[C---:B------:R-:W-:Y:S01]  /*23010*/  FMUL R7, R29.reuse, R2 ;  /* 0x000000021d077220 */ /* 0x040fe20000400000 */
[----:B0-----:R-:W3:Y:S04]  /*23020*/  LDL.LU R15, [R1+0x340] ;  /* 0x00034000010f7983 */ /* 0x001ee80000300800 */
[----:B------:R-:W3:Y:S01]  /*23030*/  LDL.LU R26, [R1+0x35c] ;  /* 0x00035c00011a7983 */ /* 0x000ee20000300800 */
[C---:B--2---:R-:W-:Y:S01]  /*23040*/  FMUL R13, R28.reuse, R10 ;  /* 0x0000000a1c0d7220 */ /* 0x044fe20000400000 */
[C---:B----4-:R-:W-:Y:S01]  /*23050*/  FMUL R14, R29.reuse, R11 ;  /* 0x0000000b1d0e7220 */ /* 0x050fe20000400000 */
[----:B-----5:R-:W-:Y:S01]  /*23060*/  HMMA.16816.F32 R4, R20, R8, R4 ;  /* 0x000000081404723c */ /* 0x020fe20000001804 */
[----:B---3--:R-:W-:Y:S04]  /*23070*/  STL [R1+0x1dc8], R19 ;  /* 0x001dc81301007387 */ /* 0x008fe80000100800 */
[----:B------:R-:W2:Y:S04]  /*23080*/  LDL.LU.64 R10, [R1+0x1e08] ;  /* 0x001e0800010a7983 */ /* 0x000ea80000300a00 */
[----:B------:R-:W3:Y:S01]  /*23090*/  LDL.LU.64 R8, [R1+0x1e00] ;  /* 0x001e000001087983 */ /* 0x000ee20000300a00 */
[----:B------:R-:W-:Y:S01]  /*230a0*/  FMUL R12, R28, R15 ;  /* 0x0000000f1c0c7220 */ /* 0x000fe20000400000 */
[----:B------:R-:W-:Y:S01]  /*230b0*/  FMUL R15, R29, R0 ;  /* 0x000000001d0f7220 */ /* 0x000fe20000400000 */
[----:B------:R-:W-:-:S07]  /*230c0*/  FMUL R3, R3, 1.4426950216293334961 ;  /* 0x3fb8aa3b03037820 */ /* 0x000fce0000400000 */
[----:B------:R0:W-:Y:S04]  /*230d0*/  STL.64 [R1+0xa0], R4 ;  /* 0x0000a00401007387 */ /* 0x0001e80000100a00 */
[----:B------:R1:W-:Y:S01]  /*230e0*/  STL.64 [R1+0xa8], R6 ;  /* 0x0000a80601007387 */ /* 0x0003e20000100a00 */
[----:B------:R4:W5:Y:S02]  /*230f0*/  MUFU.EX2 R2, R3 ;  /* 0x0000000300027308 */ /* 0x0009640000000800 */
[----:B----4-:R-:W-:Y:S01]  /*23100*/  FMUL R3, R16, 1.4426950216293334961 ;  /* 0x3fb8aa3b10037820 */ /* 0x010fe20000400000 */
[----:B0-----:R-:W-:Y:S01]  /*23110*/  FMUL R4, R28, R27 ;  /* 0x0000001b1c047220 */ /* 0x001fe20000400000 */
[----:B-1----:R-:W-:-:S04]  /*23120*/  FMUL R7, R29, R26 ;  /* 0x0000001a1d077220 */ /* 0x002fc80000400000 */
[----:B------:R0:W1:Y:S01]  /*23130*/  MUFU.EX2 R0, R3 ;  /* 0x0000000300007308 */ /* 0x0000620000000800 */
[C---:B---3--:R-:W-:Y:S01]  /*23140*/  HMMA.16816.F32 R12, R20.reuse, R8, R12 ;  /* 0x00000008140c723c */ /* 0x048fe2000000180c */
[----:B--2---:R-:W-:Y:S01]  /*23150*/  FMUL R5, R28, R11 ;  /* 0x0000000b1c057220 */ /* 0x004fe20000400000 */
[----:B------:R-:W-:Y:S02]  /*23160*/  FMUL R6, R29, R10 ;  /* 0x0000000a1d067220 */ /* 0x000fe40000400000 */
[----:B------:R-:W2:Y:S04]  /*23170*/  LDL.LU.64 R10, [R1+0x1df8] ;  /* 0x001df800010a7983 */ /* 0x000ea80000300a00 */
[----:B------:R-:W2:Y:S01]  /*23180*/  LDL.LU.64 R8, [R1+0x1df0] ;  /* 0x001df00001087983 */ /* 0x000ea20000300a00 */
[----:B------:R-:W-:Y:S10]  /*23190*/  HMMA.16816.F32 R20, R20, R24, R4 ;  /* 0x000000181414723c */ /* 0x000ff40000001804 */
[----:B------:R-:W-:Y:S04]  /*231a0*/  STL.64 [R1+0x80], R12 ;  /* 0x0000800c01007387 */ /* 0x000fe80000100a00 */
[----:B------:R3:W-:Y:S04]  /*231b0*/  STL.64 [R1+0x88], R14 ;  /* 0x0000880e01007387 */ /* 0x0007e80000100a00 */
[----:B---3--:R-:W3:Y:S04]  /*231c0*/  LDL.LU R14, [R1+0x36c] ;  /* 0x00036c00010e7983 */ /* 0x008ee80000300800 */
[----:B------:R-:W4:Y:S04]  /*231d0*/  LDL.LU R15, [R1+0x370] ;  /* 0x00037000010f7983 */ /* 0x000f280000300800 */
[----:B------:R-:W2:Y:S04]  /*231e0*/  LDL.LU R28, [R1+0x374] ;  /* 0x00037400011c7983 */ /* 0x000ea80000300800 */
[----:B------:R-:W2:Y:S04]  /*231f0*/  LDL.LU R19, [R1+0x378] ;  /* 0x0003780001137983 */ /* 0x000ea80000300800 */
[----:B0-----:R-:W2:Y:S04]  /*23200*/  LDL.LU R3, [R1+0x37c] ;  /* 0x00037c0001037983 */ /* 0x001ea80000300800 */
[----:B------:R-:W1:Y:S04]  /*23210*/  LDL.LU R29, [R1+0x368] ;  /* 0x00036800011d7983 */ /* 0x000e680000300800 */
[----:B------:R-:W2:Y:S04]  /*23220*/  LDL.LU.64 R26, [R1+0x1de8] ;  /* 0x001de800011a7983 */ /* 0x000ea80000300a00 */
[----:B------:R-:W2:Y:S04]  /*23230*/  LDL.LU.64 R24, [R1+0x1de0] ;  /* 0x001de00001187983 */ /* 0x000ea80000300a00 */
[----:B------:R-:W5:Y:S04]  /*23240*/  LDL.LU R6, [R1+0x360] ;  /* 0x0003600001067983 */ /* 0x000f680000300800 */
[----:B------:R-:W3:Y:S04]  /*23250*/  LDL.LU R7, [R1+0x364] ;  /* 0x0003640001077983 */ /* 0x000ee80000300800 */
[----:B------:R-:W3:Y:S01]  /*23260*/  LDL.LU R16, [R1+0x50] ;  /* 0x0000500001107983 */ /* 0x000ee20000300800 */
[----:B--2---:R-:W-:-:S02]  /*23270*/  MOV R12, R24 ;  /* 0x00000018000c7202 */ /* 0x004fc40000000f00 */
[----:B------:R-:W-:Y:S01]  /*23280*/  MOV R13, R25 ;  /* 0x00000019000d7202 */ /* 0x000fe20000000f00 */
[----:B------:R-:W2:Y:S04]  /*23290*/  LDL.LU R24, [R1+0x1dd8] ;  /* 0x001dd80001187983 */ /* 0x000ea80000300800 */
[----:B------:R-:W2:Y:S04]  /*232a0*/  LDL.LU R25, [R1+0x1dd4] ;  /* 0x001dd40001197983 */ /* 0x000ea80000300800 */
[----:B------:R-:W-:Y:S04]  /*232b0*/  STL.64 [R1+0x1d60], R22 ;  /* 0x001d601601007387 */ /* 0x000fe80000100a00 */
[----:B------:R0:W-:Y:S01]  /*232c0*/  STL.64 [R1+0x1d58], R20 ;  /* 0x001d581401007387 */ /* 0x0001e20000100a00 */
[C---:B-----5:R-:W-:Y:S01]  /*232d0*/  FMUL R4, R2.reuse, R6 ;  /* 0x0000000602047220 */ /* 0x060fe20000400000 */
[----:B---3--:R-:W-:Y:S01]  /*232e0*/  FMUL R5, R2, R7 ;  /* 0x0000000702057220 */ /* 0x008fe20000400000 */
[C---:B-1----:R-:W-:Y:S01]  /*232f0*/  FMUL R6, R0.reuse, R29 ;  /* 0x0000001d00067220 */ /* 0x042fe20000400000 */
[----:B------:R-:W-:Y:S01]  /*23300*/  FMUL R7, R0, R14 ;  /* 0x0000000e00077220 */ /* 0x000fe20000400000 */
[----:B0-----:R-:W-:Y:S01]  /*23310*/  MOV R20, R26 ;  /* 0x0000001a00147202 */ /* 0x001fe20000000f00 */
[----:B------:R-:W-:Y:S01]  /*23320*/  IMAD.MOV.U32 R21, RZ, RZ, R27 ;  /* 0x000000ffff157224 */ /* 0x000fe200078e001b */
[----:B------:R-:W3:Y:S04]  /*23330*/  LDL.LU R26, [R1+0x1dd0] ;  /* 0x001dd000011a7983 */ /* 0x000ee80000300800 */
[----:B------:R-:W3:Y:S02]  /*23340*/  LDL.LU R27, [R1+0x1dcc] ;  /* 0x001dcc00011b7983 */ /* 0x000ee40000300800 */
[----:B------:R-:W-:Y:S01]  /*23350*/  HMMA.16816.F32 R20, R8, R20, R4 ;  /* 0x000000140814723c */ /* 0x000fe20000001804 */
[C---:B------:R-:W-:Y:S01]  /*23360*/  FMUL R5, R2.reuse, R28 ;  /* 0x0000001c02057220 */ /* 0x040fe20000400000 */
[----:B----4-:R-:W-:-:S15]  /*23370*/  FMUL R4, R2, R15 ;  /* 0x0000000f02047220 */ /* 0x010fde0000400000 */
[----:B------:R-:W-:Y:S02]  /*23380*/  NOP ;  /* 0x0000000000007918 */ /* 0x000fe40000000000 */
[----:B------:R0:W-:Y:S04]  /*23390*/  STL.64 [R1+0x10], R20 ;  /* 0x0000101401007387 */ /* 0x0001e80000100a00 */
[----:B------:R1:W-:Y:S04]  /*233a0*/  STL.64 [R1+0x18], R22 ;  /* 0x0000181601007387 */ /* 0x0003e80000100a00 */
[----:B------:R-:W4:Y:S04]  /*233b0*/  LDL.LU R28, [R1+0x384] ;  /* 0x00038400011c7983 */ /* 0x000f280000300800 */
[----:B------:R-:W5:Y:S04]  /*233c0*/  LDL.LU R15, [R1+0x388] ;  /* 0x00038800010f7983 */ /* 0x000f680000300800 */
[----:B------:R-:W2:Y:S04]  /*233d0*/  LDL.LU R14, [R1+0x38c] ;  /* 0x00038c00010e7983 */ /* 0x000ea80000300800 */
[----:B0-----:R-:W2:Y:S04]  /*233e0*/  LDL.LU.64 R20, [R1+0x70] ;  /* 0x0000700001147983 */ /* 0x001ea80000300a00 */
[----:B-1----:R-:W2:Y:S01]  /*233f0*/  LDL.LU.64 R22, [R1+0x78] ;  /* 0x0000780001167983 */ /* 0x002ea20000300a00 */
[C---:B------:R-:W-:Y:S01]  /*23400*/  FMUL R6, R0.reuse, R19 ;  /* 0x0000001300067220 */ /* 0x040fe20000400000 */
[----:B------:R-:W-:-:S02]  /*23410*/  FMUL R7, R0, R3 ;  /* 0x0000000300077220 */ /* 0x000fc40000400000 */
[----:B--2---:R0:W-:Y:S04]  /*23420*/  STL.64 [R1+0x1dc0], R22 ;  /* 0x001dc01601007387 */ /* 0x0041e80000100a00 */
[----:B0-----:R-:W2:Y:S04]  /*23430*/  LDL.LU R23, [R1+0x380] ;  /* 0x0003800001177983 */ /* 0x001ea80000300800 */
[----:B------:R0:W-:Y:S04]  /*23440*/  STL.64 [R1+0x1db8], R20 ;  /* 0x001db81401007387 */ /* 0x0001e80000100a00 */
[----:B0-----:R-:W2:Y:S04]  /*23450*/  LDL.LU R20, [R1+0x40] ;  /* 0x0000400001147983 */ /* 0x001ea80000300800 */
[----:B------:R-:W2:Y:S04]  /*23460*/  LDL.LU R22, [R1+0x390] ;  /* 0x0003900001167983 */ /* 0x000ea80000300800 */
[----:B------:R-:W2:Y:S01]  /*23470*/  LDL.LU R19, [R1+0x394] ;  /* 0x0003940001137983 */ /* 0x000ea20000300800 */
[----:B------:R-:W-:Y:S01]  /*23480*/  HMMA.16816.F32 R4, R8, R24, R4 ;  /* 0x000000180804723c */ /* 0x000fe20000001804 */
[----:B------:R-:W-:-:S02]  /*23490*/  MOV R21, R18 ;  /* 0x0000001200157202 */ /* 0x000fc40000000f00 */
[----:B------:R-:W2:Y:S04]  /*234a0*/  LDL.LU R18, [R1+0x398] ;  /* 0x0003980001127983 */ /* 0x000ea80000300800 */
[----:B------:R-:W2:-:S12]  /*234b0*/  LDL.LU R3, [R1+0x39c] ;  /* 0x00039c0001037983 */ /* 0x000e980000300800 */
[----:B------:R-:W-:Y:S04]  /*234c0*/  STL.64 [R1], R4 ;  /* 0x0000000401007387 */ /* 0x000fe80000100a00 */
[----:B------:R5:W-:Y:S01]  /*234d0*/  STL [R1+0x8], R6 ;  /* 0x0000080601007387 */ /* 0x000be20000100800 */
[----:B------:R-:W-:Y:S01]  /*234e0*/  MOV R29, R7 ;  /* 0x00000007001d7202 */ /* 0x000fe20000000f00 */
[C---:B------:R-:W-:Y:S01]  /*234f0*/  FMUL R7, R0.reuse, R14 ;  /* 0x0000000e00077220 */ /* 0x040fe20000400000 */
[----:B-----5:R-:W-:Y:S01]  /*23500*/  FMUL R6, R0, R15 ;  /* 0x0000000f00067220 */ /* 0x020fe20000400000 */
[C---:B----4-:R-:W-:Y:S01]  /*23510*/  FMUL R5, R2.reuse, R28 ;  /* 0x0000001c02057220 */ /* 0x050fe20000400000 */
[----:B---3--:R-:W-:Y:S04]  /*23520*/  STL.64 [R1+0x1da0], R26 ;  /* 0x001da01a01007387 */ /* 0x008fe80000100a00 */
[----:B------:R-:W3:Y:S04]  /*23530*/  LDL.LU R24, [R1+0x90] ;  /* 0x0000900001187983 */ /* 0x000ee80000300800 */
[----:B------:R-:W3:Y:S01]  /*23540*/  LDL.LU R25, [R1+0x94] ;  /* 0x0000940001197983 */ /* 0x000ee20000300800 */
[----:B--2---:R-:W-:-:S07]  /*23550*/  FMUL R4, R2, R23 ;  /* 0x0000001702047220 */ /* 0x004fce0000400000 */
[----:B------:R-:W-:Y:S01]  /*23560*/  HMMA.16816.F32 R4, R8, R12, R4 ;  /* 0x0000000c0804723c */ /* 0x000fe20000001804 */
[----:B------:R-:W2:Y:S04]  /*23570*/  LDL.LU R12, [R1+0x3a0] ;  /* 0x0003a000010c7983 */ /* 0x000ea80000300800 */
[----:B------:R-:W4:-:S14]  /*23580*/  LDL.LU R13, [R1+0x3a4] ;  /* 0x0003a400010d7983 */ /* 0x000f1c0000300800 */
[----:B------:R0:W-:Y:S04]  /*23590*/  STL.64 [R1+0x180], R4 ;  /* 0x0001800401007387 */ /* 0x0001e80000100a00 */
[----:B------:R1:W-:Y:S04]  /*235a0*/  STL.64 [R1+0x188], R6 ;  /* 0x0001880601007387 */ /* 0x0003e80000100a00 */
[----:B------:R-:W5:Y:S04]  /*235b0*/  LDL.LU R14, [R1+0x3a8] ;  /* 0x0003a800010e7983 */ /* 0x000f680000300800 */
[----:B------:R-:W2:Y:S01]  /*235c0*/  LDL.LU R15, [R1+0x3ac] ;  /* 0x0003ac00010f7983 */ /* 0x000ea20000300800 */
[----:B0-----:R-:W-:-:S03]  /*235d0*/  FMUL R5, R2, R19 ;  /* 0x0000001302057220 */ /* 0x001fc60000400000 */
[----:B------:R-:W2:Y:S01]  /*235e0*/  LDL.LU R19, [R1+0x1dc8] ;  /* 0x001dc80001137983 */ /* 0x000ea20000300800 */
[----:B------:R-:W-:Y:S01]  /*235f0*/  FMUL R4, R2, R22 ;  /* 0x0000001602047220 */ /* 0x000fe20000400000 */
[C---:B-1----:R-:W-:Y:S01]  /*23600*/  FMUL R6, R0.reuse, R18 ;  /* 0x0000001200067220 */ /* 0x042fe20000400000 */
[----:B------:R-:W-:Y:S01]  /*23610*/  FMUL R7, R0, R3 ;  /* 0x0000000300077220 */ /* 0x000fe20000400000 */
[----:B------:R-:W3:Y:S06]  /*23620*/  LDL.LU R27, [R1+0x3b4] ;  /* 0x0003b400011b7983 */ /* 0x000eec0000300800 */
[----:B------:R-:W-:-:S15]  /*23630*/  HMMA.16816.F32 R4, R8, R16, R4 ;  /* 0x000000100804723c */ /* 0x000fde0000001804 */
[----:B------:R-:W-:-:S04]  /*23640*/  NOP ;  /* 0x0000000000007918 */ /* 0x000fc80000000000 */
[----:B------:R-:W-:Y:S04]  /*23650*/  STL.64 [R1+0x1f0], R4 ;  /* 0x0001f00401007387 */ /* 0x000fe80000100a00 */
[----:B------:R-:W-:Y:S04]  /*23660*/  STL.64 [R1+0x1f8], R6 ;  /* 0x0001f80601007387 */ /* 0x000fe80000100a00 */
[----:B------:R-:W3:Y:S01]  /*23670*/  LDL.LU R26, [R1+0x3b8] ;  /* 0x0003b800011a7983 */ /* 0x000ee20000300800 */
[----:B--2---:R-:W-:-:S03]  /*23680*/  LOP3.LUT R28, R19, 0x20, RZ, 0x3c, !PT ;  /* 0x00000020131c7812 */ /* 0x004fc600078e3cff */
[----:B------:R-:W2:Y:S04]  /*23690*/  LDL.LU R19, [R1+0x3bc] ;  /* 0x0003bc0001137983 */ /* 0x000ea80000300800 */
[----:B------:R-:W0:Y:S04]  /*236a0*/  LDSM.16.M88.4 R4, [R28+UR6+0x14000] ;  /* 0x014000061c04783b */ /* 0x000e280008000200 */
[----:B------:R-:W2:Y:S04]  /*236b0*/  LDL.LU R18, [R1+0x3c0] ;  /* 0x0003c00001127983 */ /* 0x000ea80000300800 */
[----:B------:R-:W2:Y:S04]  /*236c0*/  LDL.LU R17, [R1+0x3c4] ;  /* 0x0003c40001117983 */ /* 0x000ea80000300800 */
[----:B------:R-:W2:Y:S04]  /*236d0*/  LDL.LU R16, [R1+0x3c8] ;  /* 0x0003c80001107983 */ /* 0x000ea80000300800 */
[----:B------:R-:W2:Y:S04]  /*236e0*/  LDL.LU R3, [R1+0x3cc] ;  /* 0x0003cc0001037983 */ /* 0x000ea80000300800 */
[----:B0-----:R0:W-:Y:S04]  /*236f0*/  STL.64 [R1+0x1db0], R6 ;  /* 0x001db00601007387 */ /* 0x0011e80000100a00 */
[----:B0-----:R-:W2:Y:S01]  /*23700*/  LDL.LU R7, [R1+0x3b0] ;  /* 0x0003b00001077983 */ /* 0x001ea20000300800 */
[C---:B------:R-:W-:Y:S01]  /*23710*/  FMUL R12, R2.reuse, R12 ;  /* 0x0000000c020c7220 */ /* 0x040fe20000400000 */
[----:B----4-:R-:W-:Y:S01]  /*23720*/  FMUL R13, R2, R13 ;  /* 0x0000000d020d7220 */ /* 0x010fe20000400000 */
[C---:B-----5:R-:W-:Y:S01]  /*23730*/  FMUL R14, R0.reuse, R14 ;  /* 0x0000000e000e7220 */ /* 0x060fe20000400000 */
[----:B------:R-:W-:-:S07]  /*23740*/  FMUL R15, R0, R15 ;  /* 0x0000000f000f7220 */ /* 0x000fce0000400000 */
[----:B------:R-:W-:Y:S01]  /*23750*/  HMMA.16816.F32 R12, R8, R20, R12 ;  /* 0x00000014080c723c */ /* 0x000fe2000000180c */
[----:B------:R0:W-:Y:S04]  /*23760*/  STL.64 [R1+0x1da8], R4 ;  /* 0x001da80401007387 */ /* 0x0001e80000100a00 */
[----:B------:R-:W4:Y:S04]  /*23770*/  LDL.LU.64 R22, [R1+0x1dc0] ;  /* 0x001dc00001167983 */ /* 0x000f280000300a00 */
[----:B------:R-:W5:Y:S04]  /*23780*/  LDL.LU.64 R20, [R1+0x1db8] ;  /* 0x001db80001147983 */ /* 0x000f680000300a00 */
[----:B0-----:R-:W4:Y:S06]  /*23790*/  LDL.LU R4, [R1+0x60] ;  /* 0x0000600001047983 */ /* 0x001f2c0000300800 */
[----:B------:R3:W-:Y:S04]  /*237a0*/  STL.64 [R1+0x1e0], R12 ;  /* 0x0001e00c01007387 */ /* 0x0007e80000100a00 */
[----:B------:R0:W-:Y:S04]  /*237b0*/  STL.64 [R1+0x1e8], R14 ;  /* 0x0001e80e01007387 */ /* 0x0001e80000100a00 */
[----:B------:R-:W4:Y:S01]  /*237c0*/  LDL.LU R5, [R1+0x64] ;  /* 0x0000640001057983 */ /* 0x000f220000300800 */
[----:B---3--:R-:W-:Y:S01]  /*237d0*/  FMUL R13, R2, R27 ;  /* 0x0000001b020d7220 */ /* 0x008fe20000400000 */
[C---:B0-----:R-:W-:Y:S01]  /*237e0*/  FMUL R14, R0.reuse, R26 ;  /* 0x0000001a000e7220 */ /* 0x041fe20000400000 */
[----:B--2---:R-:W-:Y:S01]  /*237f0*/  FMUL R15, R0, R19 ;  /* 0x00000013000f7220 */ /* 0x004fe20000400000 */
[----:B------:R-:W-:-:S07]  /*23800*/  FMUL R12, R2, R7 ;  /* 0x00000007020c7220 */ /* 0x000fce0000400000 */
[----:B------:R-:W-:Y:S01]  /*23810*/  HMMA.16816.F32 R24, R8, R24, R12 ;  /* 0x000000180818723c */ /* 0x000fe2000000180c */
[----:B------:R-:W-:-:S15]  /*23820*/  FMUL R15, R0, R3 ;  /* 0x00000003000f7220 */ /* 0x000fde0000400000 */
[----:B------:R-:W-:-:S03]  /*23830*/  NOP ;  /* 0x0000000000007918 */ /* 0x000fc60000000000 */
[----:B------:R0:W-:Y:S04]  /*23840*/  STL.64 [R1+0x1d0], R24 ;  /* 0x0001d01801007387 */ /* 0x0001e80000100a00 */
[----:B------:R-:W-:Y:S04]  /*23850*/  STL.64 [R1+0x1d8], R26 ;  /* 0x0001d81a01007387 */ /* 0x000fe80000100a00 */
[----:B0-----:R-:W2:Y:S04]  /*23860*/  LDL.LU R24, [R1+0x3d0] ;  /* 0x0003d00001187983 */ /* 0x001ea80000300800 */
[----:B------:R-:W3:Y:S04]  /*23870*/  LDL.LU R7, [R1+0x3d4] ;  /* 0x0003d40001077983 */ /* 0x000ee80000300800 */
[----:B------:R-:W3:Y:S04]  /*23880*/  LDL.LU R6, [R1+0x3d8] ;  /* 0x0003d80001067983 */ /* 0x000ee80000300800 */
[----:B------:R-:W3:Y:S01]  /*23890*/  LDL.LU R3, [R1+0x3dc] ;  /* 0x0003dc0001037983 */ /* 0x000ee20000300800 */
[C---:B------:R-:W-:Y:S01]  /*238a0*/  FMUL R12, R2.reuse, R18 ;  /* 0x00000012020c7220 */ /* 0x040fe20000400000 */
[----:B------:R-:W-:Y:S01]  /*238b0*/  FMUL R13, R2, R17 ;  /* 0x00000011020d7220 */ /* 0x000fe20000400000 */
[----:B------:R-:W-:-:S02]  /*238c0*/  FMUL R14, R0, R16 ;  /* 0x00000010000e7220 */ /* 0x000fc40000400000 */
[----:B------:R-:W0:Y:S05]  /*238d0*/  LDSM.16.M88.4 R16, [R28+UR6+0x15000] ;  /* 0x015000061c10783b */ /* 0x000e2a0008000200 */
[C---:B-----5:R-:W-:Y:S01]  /*238e0*/  HMMA.16816.F32 R12, R8.reuse, R20, R12 ;  /* 0x00000014080c723c */ /* 0x060fe2000000180c */
[----:B0-----:R-:W-:Y:S04]  /*238f0*/  STL.64 [R1+0x1d48], R18 ;  /* 0x001d481201007387 */ /* 0x001fe80000100a00 */
[----:B------:R0:W-:Y:S04]  /*23900*/  STL.64 [R1+0x1d40], R16 ;  /* 0x001d401001007387 */ /* 0x0001e80000100a00 */
[----:B------:R-:W-:Y:S04]  /*23910*/  STL [R1+0x1a98], R28 ;  /* 0x001a981c01007387 */ /* 0x000fe80000100800 */
[----:B0-----:R-:W5:Y:S06]  /*23920*/  LDL.LU R16, [R1+0xf0] ;  /* 0x0000f00001107983 */ /* 0x001f6c0000300800 */
[----:B------:R-:W-:Y:S04]  /*23930*/  STL.64 [R1+0x1c0], R12 ;  /* 0x0001c00c01007387 */ /* 0x000fe80000100a00 */
[----:B------:R-:W-:Y:S04]  /*23940*/  STL.64 [R1+0x1c8], R14 ;  /* 0x0001c80e01007387 */ /* 0x000fe80000100a00 */
[----:B------:R-:W5:Y:S04]  /*23950*/  LDL.LU R17, [R1+0xf4] ;  /* 0x0000f40001117983 */ /* 0x000f680000300800 */
[----:B------:R-:W5:Y:S04]  /*23960*/  LDL.LU R18, [R1+0xf8] ;  /* 0x0000f80001127983 */ /* 0x000f680000300800 */
[----:B------:R-:W5:Y:S04]  /*23970*/  LDL.LU R19, [R1+0xfc] ;  /* 0x0000fc0001137983 */ /* 0x000f680000300800 */
[----:B------:R-:W5:Y:S04]  /*23980*/  LDL.LU.64 R26, [R1+0x28] ;  /* 0x00002800011a7983 */ /* 0x000f680000300a00 */
[----:B----4-:R0:W-:Y:S04]  /*23990*/  STL.64 [R1+0x1d68], R22 ;  /* 0x001d681601007387 */ /* 0x0101e80000100a00 */
[----:B------:R-:W4:Y:S04]  /*239a0*/  LDL.LU R20, [R1+0xe0] ;  /* 0x0000e00001147983 */ /* 0x000f280000300800 */
[----:B------:R-:W4:Y:S04]  /*239b0*/  LDL.LU R21, [R1+0xe4] ;  /* 0x0000e40001157983 */ /* 0x000f280000300800 */
[----:B0-----:R-:W4:Y:S04]  /*239c0*/  LDL.LU R22, [R1+0xe8] ;  /* 0x0000e80001167983 */ /* 0x001f280000300800 */
[----:B------:R-:W4:Y:S04]  /*239d0*/  LDL.LU R23, [R1+0xec] ;  /* 0x0000ec0001177983 */ /* 0x000f280000300800 */
[----:B------:R-:W-:Y:S04]  /*239e0*/  STL [R1+0x1628], R2 ;  /* 0x0016280201007387 */ /* 0x000fe80000100800 */
[----:B------:R-:W-:Y:S01]  /*239f0*/  STL [R1+0x162c], R0 ;  /* 0x00162c0001007387 */ /* 0x000fe20000100800 */
[C---:B--2---:R-:W-:Y:S01]  /*23a00*/  FMUL R12, R2.reuse, R24 ;  /* 0x00000018020c7220 */ /* 0x044fe20000400000 */
[----:B---3--:R-:W-:Y:S01]  /*23a10*/  FMUL R13, R2, R7 ;  /* 0x00000007020d7220 */ /* 0x008fe20000400000 */
[C---:B------:R-:W-:Y:S01]  /*23a20*/  FMUL R14, R0.reuse, R6 ;  /* 0x00000006000e7220 */ /* 0x040fe20000400000 */
[----:B------:R-:W-:Y:S01]  /*23a30*/  FMUL R15, R0, R3 ;  /* 0x00000003000f7220 */ /* 0x000fe20000400000 */
[----:B------:R-:W5:Y:S06]  /*23a40*/  LDL.LU.64 R6, [R1+0x1db0] ;  /* 0x001db00001067983 */ /* 0x000f6c0000300a00 */
[----:B------:R-:W-:Y:S01]  /*23a50*/  HMMA.16816.F32 R8, R8, R4, R12 ;  /* 0x000000040808723c */ /* 0x000fe2000000180c */
[----:B------:R-:W5:-:S15]  /*23a60*/  LDL.LU.64 R4, [R1+0x1da8] ;  /* 0x001da80001047983 */ /* 0x000f5e0000300a00 */
[----:B------:R-:W-:-:S03]  /*23a70*/  NOP ;  /* 0x0000000000007918 */ /* 0x000fc60000000000 */
[----:B------:R-:W-:Y:S01]  /*23a80*/  MOV R15, R10 ;  /* 0x0000000a000f7202 */ /* 0x000fe20000000f00 */
[----:B------:R-:W-:Y:S01]  /*23a90*/  STL.64 [R1+0x170], R8 ;  /* 0x0001700801007387 */ /* 0x000fe20000100a00 */
[----:B------:R-:W-:-:S03]  /*23aa0*/  MOV R14, R11 ;  /* 0x0000000b000e7202 */ /* 0x000fc60000000f00 */
[----:B------:R-:W2:Y:S04]  /*23ab0*/  LDL R10, [R1+0x48] ;  /* 0x00004800010a7983 */ /* 0x000ea80000100800 */
[----:B------:R-:W2:Y:S04]  /*23ac0*/  LDL R11, [R1+0x4c] ;  /* 0x00004c00010b7983 */ /* 0x000ea80000100800 */
[----:B--2---:R0:W-:Y:S04]  /*23ad0*/  STL.64 [R1+0x1d80], R10 ;  /* 0x001d800a01007387 */ /* 0x0041e80000100a00 */
[----:B0-----:R-:W2:Y:S01]  /*23ae0*/  LDL.LU.64 R10, [R1+0x58] ;  /* 0x00005800010a7983 */ /* 0x001ea20000300a00 */
[----:B-----5:R-:W-:Y:S03]  /*23af0*/  HMMA.16816.F32 R16, R4, R26, R16 ;  /* 0x0000001a0410723c */ /* 0x020fe60000001810 */
[----:B--2---:R0:W-:Y:S04]  /*23b00*/  STL.64 [R1+0x1d88], R10 ;  /* 0x001d880a01007387 */ /* 0x0041e80000100a00 */
[----:B0-----:R-:W2:Y:S04]  /*23b10*/  LDL.LU.64 R10, [R1+0x38] ;  /* 0x00003800010a7983 */ /* 0x001ea80000300a00 */
[----:B------:R0:W-:Y:S04]  /*23b20*/  STL [R1+0x1d14], R14 ;  /* 0x001d140e01007387 */ /* 0x0001e80000100800 */
[----:B------:R1:W-:Y:S04]  /*23b30*/  STL [R1+0x1d10], R15 ;  /* 0x001d100f01007387 */ /* 0x0003e80000100800 */
[----:B------:R-:W3:Y:S04]  /*23b40*/  LDL.LU R12, [R1+0xc0] ;  /* 0x0000c000010c7983 */ /* 0x000ee80000300800 */
[----:B------:R-:W3:Y:S04]  /*23b50*/  LDL.LU R13, [R1+0xc4] ;  /* 0x0000c400010d7983 */ /* 0x000ee80000300800 */
[----:B0-----:R-:W5:Y:S04]  /*23b60*/  LDL.LU R14, [R1+0xc8] ;  /* 0x0000c800010e7983 */ /* 0x001f680000300800 */
[----:B-1----:R-:W5:Y:S04]  /*23b70*/  LDL.LU R15, [R1+0xcc] ;  /* 0x0000cc00010f7983 */ /* 0x002f680000300800 */
[----:B-----5:R-:W-:Y:S04]  /*23b80*/  STL.64 [R1+0x1d98], R14 ;  /* 0x001d980e01007387 */ /* 0x020fe80000100a00 */
[----:B---3--:R0:W-:Y:S04]  /*23b90*/  STL.64 [R1+0x1d90], R12 ;  /* 0x001d900c01007387 */ /* 0x0081e80000100a00 */
[----:B0-----:R-:W2:Y:S04]  /*23ba0*/  LDL.LU R12, [R1+0xd0] ;  /* 0x0000d000010c7983 */ /* 0x001ea80000300800 */
[----:B------:R-:W2:Y:S04]  /*23bb0*/  LDL.LU R13, [R1+0xd4] ;  /* 0x0000d400010d7983 */ /* 0x000ea80000300800 */
[----:B------:R-:W2:Y:S04]  /*23bc0*/  LDL.LU R14, [R1+0xd8] ;  /* 0x0000d800010e7983 */ /* 0x000ea80000300800 */
[----:B------:R-:W2:Y:S04]  /*23bd0*/  LDL.LU R15, [R1+0xdc] ;  /* 0x0000dc00010f7983 */ /* 0x000ea80000300800 */
[----:B------:R-:W-:Y:S04]  /*23be0*/  STL.64 [R1+0x160], R16 ;  /* 0x0001601001007387 */ /* 0x000fe80000100a00 */
[----:B------:R0:W-:Y:S02]  /*23bf0*/  STL.64 [R1+0x168], R18 ;  /* 0x0001681201007387 */ /* 0x0001e40000100a00 */
[----:B0-----:R-:W-:Y:S01]  /*23c00*/  MOV R19, R26 ;  /* 0x0000001a00137202 */ /* 0x001fe20000000f00 */
[----:B------:R-:W-:-:S02]  /*23c10*/  IMAD.MOV.U32 R18, RZ, RZ, R27 ;  /* 0x000000ffff127224 */ /* 0x000fc400078e001b */
[----:B------:R-:W4:Y:S02]  /*23c20*/  LDL.LU.64 R26, [R1+0x1da0] ;  /* 0x001da000011a7983 */ /* 0x000f240000300a00 */
[----:B----4-:R-:W-:-:S15]  /*23c30*/  HMMA.16816.F32 R20, R4, R26, R20 ;  /* 0x0000001a0414723c */ /* 0x010fde0000001814 */
[----:B------:R-:W-:-:S04]  /*23c40*/  NOP ;  /* 0x0000000000007918 */ /* 0x000fc80000000000 */
[----:B------:R-:W-:Y:S04]  /*23c50*/  STL.64 [R1+0x150], R20 ;  /* 0x0001501401007387 */ /* 0x000fe80000100a00 */
[----:B------:R0:W-:Y:S04]  /*23c60*/  STL.64 [R1+0x158], R22 ;  /* 0x0001581601007387 */ /* 0x0001e80000100a00 */
[----:B0-----:R-:W3:Y:S04]  /*23c70*/  LDL R22, [R1+0x98] ;  /* 0x0000980001167983 */ /* 0x001ee80000100800 */
[----:B------:R-:W3:Y:S01]  /*23c80*/  LDL R23, [R1+0x9c] ;  /* 0x00009c0001177983 */ /* 0x000ee20000100800 */
[----:B--2---:R-:W-:Y:S03]  /*23c90*/  HMMA.16816.F32 R12, R4, R10, R12 ;  /* 0x0000000a040c723c */ /* 0x004fe6000000180c */
[----:B---3--:R0:W-:Y:S04]  /*23ca0*/  STL.64 [R1+0x1d78], R22 ;  /* 0x001d781601007387 */ /* 0x0081e80000100a00 */
[----:B------:R-:W2:Y:S04]  /*23cb0*/  LDL.LU R20, [R1+0xb0] ;  /* 0x0000b00001147983 */ /* 0x000ea80000300800 */
[----:B------:R-:W2:Y:S04]  /*23cc0*/  LDL.LU R21, [R1+0xb4] ;  /* 0x0000b40001157983 */ /* 0x000ea80000300800 */
[----:B0-----:R-:W2:Y:S04]  /*23cd0*/  LDL.LU R22, [R1+0xb8] ;  /* 0x0000b80001167983 */ /* 0x001ea80000300800 */
[----:B------:R-:W2:Y:S04]  /*23ce0*/  LDL.LU R23, [R1+0xbc] ;  /* 0x0000bc0001177983 */ /* 0x000ea80000300800 */
[----:B------:R-:W3:Y:S04]  /*23cf0*/  LDL R3, [R1+0x1a8] ;  /* 0x0001a80001037983 */ /* 0x000ee80000100800 */
[----:B------:R0:W-:Y:S04]  /*23d00*/  STL.64 [R1+0x1d50], R26 ;  /* 0x001d501a01007387 */ /* 0x0001e80000100a00 */
[----:B0-----:R-:W4:Y:S01]  /*23d10*/  LDL.LU.64 R26, [R1+0x68] ;  /* 0x00006800011a7983 */ /* 0x001f220000300a00 */
[----:B------:R-:W-:-:S02]  /*23d20*/  MOV R17, R10 ;  /* 0x0000000a00117202 */ /* 0x000fc40000000f00 */
[----:B------:R-:W-:Y:S01]  /*23d30*/  MOV R16, R11 ;  /* 0x0000000b00107202 */ /* 0x000fe20000000f00 */
[----:B----4-:R0:W-:Y:S04]  /*23d40*/  STL.64 [R1+0x1d70], R26 ;  /* 0x001d701a01007387 */ /* 0x0101e80000100a00 */
[----:B------:R-:W4:Y:S04]  /*23d50*/  LDL.LU R24, [R1+0xa0] ;  /* 0x0000a00001187983 */ /* 0x000f280000300800 */
[----:B------:R-:W4:Y:S04]  /*23d60*/  LDL.LU R25, [R1+0xa4] ;  /* 0x0000a40001197983 */ /* 0x000f280000300800 */
[----:B0-----:R-:W4:Y:S04]  /*23d70*/  LDL.LU R26, [R1+0xa8] ;  /* 0x0000a800011a7983 */ /* 0x001f280000300800 */
[----:B------:R-:W4:Y:S04]  /*23d80*/  LDL.LU R27, [R1+0xac] ;  /* 0x0000ac00011b7983 */ /* 0x000f280000300800 */
[----:B------:R-:W-:Y:S04]  /*23d90*/  STL.64 [R1+0x140], R12 ;  /* 0x0001400c01007387 */ /* 0x000fe80000100a00 */
[----:B------:R0:W-:Y:S04]  /*23da0*/  STL.64 [R1+0x148], R14 ;  /* 0x0001480e01007387 */ /* 0x0001e80000100a00 */
[----:B0-----:R-:W5:Y:S04]  /*23db0*/  LDL.LU.64 R14, [R1+0x1d98] ;  /* 0x001d9800010e7983 */ /* 0x001f680000300a00 */
[----:B------:R-:W5:Y:S04]  /*23dc0*/  LDL.LU.64 R12, [R1+0x1d90] ;  /* 0x001d9000010c7983 */ /* 0x000f680000300a00 */
[----:B------:R-:W5:Y:S02]  /*23dd0*/  LDL.LU.64 R10, [R1+0x1d88] ;  /* 0x001d8800010a7983 */ /* 0x000f640000300a00 */
[----:B-----5:R-:W-:-:S15]  /*23de0*/  HMMA.16816.F32 R12, R4, R10, R12 ;  /* 0x0000000a040c723c */ /* 0x020fde000000180c */
[----:B------:R-:W-:-:S04]  /*23df0*/  NOP ;  /* 0x0000000000007918 */ /* 0x000fc80000000000 */
[----:B------:R0:W-:Y:S04]  /*23e00*/  STL.64 [R1+0x130], R12 ;  /* 0x0001300c01007387 */ /* 0x0001e80000100a00 */
[----:B------:R-:W-:Y:S01]  /*23e10*/  STL.64 [R1+0x138], R14 ;  /* 0x0001380e01007387 */ /* 0x000fe20000100a00 */
[----:B0-----:R-:W-:Y:S02]  /*23e20*/  MOV R13, R10 ;  /* 0x0000000a000d7202 */ /* 0x001fe40000000f00 */
[----:B------:R-:W-:Y:S02]  /*23e30*/  MOV R12, R11 ;  /* 0x0000000b000c7202 */ /* 0x000fe40000000f00 */
[----:B------:R-:W2:Y:S04]  /*23e40*/  LDL.LU.64 R10, [R1+0x1d80] ;  /* 0x001d8000010a7983 */ /* 0x000ea80000300a00 */
[----:B------:R0:W-:Y:S04]  /*23e50*/  STL [R1+0x1d0c], R12 ;  /* 0x001d0c0c01007387 */ /* 0x0001e80000100800 */
[----:B------:R1:W-:Y:S04]  /*23e60*/  STL [R1+0x1d08], R13 ;  /* 0x001d080d01007387 */ /* 0x0003e80000100800 */
[----:B0-----:R-:W5:Y:S04]  /*23e70*/  LDL.LU R12, [R1+0x80] ;  /* 0x00008000010c7983 */ /* 0x001f680000300800 */
[----:B-1----:R-:W5:Y:S04]  /*23e80*/  LDL.LU R13, [R1+0x84] ;  /* 0x00008400010d7983 */ /* 0x002f680000300800 */
[----:B------:R-:W5:Y:S04]  /*23e90*/  LDL.LU R14, [R1+0x88] ;  /* 0x00008800010e7983 */ /* 0x000f680000300800 */
[----:B------:R-:W5:Y:S01]  /*23ea0*/  LDL.LU R15, [R1+0x8c] ;  /* 0x00008c00010f7983 */ /* 0x000f620000300800 */
[----:B--2---:R-:W-:Y:S03]  /*23eb0*/  HMMA.16816.F32 R8, R4, R10, R20 ;  /* 0x0000000a0408723c */ /* 0x004fe60000001814 */
[----:B------:R-:W4:-:S15]  /*23ec0*/  LDL.LU.64 R22, [R1+0x1d78] ;  /* 0x001d780001167983 */ /* 0x000f1e0000300a00 */
[----:B------:R-:W-:Y:S01]  /*23ed0*/  NOP ;  /* 0x0000000000007918 */ /* 0x000fe20000000000 */
[----:B------:R0:W-:Y:S01]  /*23ee0*/  STL [R1+0x120], R8 ;  /* 0x0001200801007387 */ /* 0x0001e20000100800 */
[----:B------:R-:W-:Y:S01]  /*23ef0*/  MOV R28, R9 ;  /* 0x00000009001c7202 */ /* 0x000fe20000000f00 */
[----:B------:R-:W-:Y:S02]  /*23f00*/  IMAD.MOV.U32 R2, RZ, RZ, R10 ;  /* 0x000000ffff027224 */ /* 0x000fe400078e000a */
[----:B0-----:R-:W2:Y:S04]  /*23f10*/  LDL.LU R8, [R1] ;  /* 0x0000000001087983 */ /* 0x001ea80000300800 */
[----:B------:R-:W2:Y:S04]  /*23f20*/  LDL.LU R9, [R1+0x4] ;  /* 0x0000040001097983 */ /* 0x000ea80000300800 */
[----:B------:R-:W2:Y:S01]  /*23f30*/  LDL.LU R10, [R1+0x8] ;  /* 0x00000800010a7983 */ /* 0x000ea20000300800 */
[----:B------:R-:W-:-:S02]  /*23f40*/  MOV R0, R11 ;  /* 0x0000000b00007202 */ /* 0x000fc40000000f00 */
[----:B------:R-:W-:Y:S01]  /*23f50*/  MOV R11, R29 ;  /* 0x0000001d000b7202 */ /* 0x000fe20000000f00 */
[C---:B----4-:R-:W-:Y:S04]  /*23f60*/  HMMA.16816.F32 R20, R4.reuse, R22, R24 ;  /* 0x000000160414723c */ /* 0x050fe80000001818 */
[----:B--2---:R-:W-:Y:S04]  /*23f70*/  STL.64 [R1+0x1d28], R10 ;  /* 0x001d280a01007387 */ /* 0x004fe80000100a00 */
[----:B------:R-:W-:Y:S04]  /*23f80*/  STL.64 [R1+0x1d20], R8 ;  /* 0x001d200801007387 */ /* 0x000fe80000100a00 */
[----:B------:R0:W-:Y:S04]  /*23f90*/  STL [R1+0x1d18], R0 ;  /* 0x001d180001007387 */ /* 0x0001e80000100800 */
[----:B0-----:R-:W2:Y:S04]  /*23fa0*/  LDL R0, [R1+0x1ac] ;  /* 0x0001ac0001007983 */ /* 0x001ea80000100800 */
[----:B------:R-:W-:Y:S04]  /*23fb0*/  STL [R1+0x1d04], R2 ;  /* 0x001d040201007387 */ /* 0x000fe80000100800 */
[----:B------:R-:W-:Y:S04]  /*23fc0*/  STL [R1+0x1d00], R28 ;  /* 0x001d001c01007387 */ /* 0x000fe80000100800 */
[----:B------:R-:W4:Y:S04]  /*23fd0*/  LDL.LU.64 R26, [R1+0x1d70] ;  /* 0x001d7000011a7983 */ /* 0x000f280000300a00 */
[----:B------:R-:W-:Y:S04]  /*23fe0*/  STL.64 [R1+0x110], R20 ;  /* 0x0001101401007387 */ /* 0x000fe80000100a00 */
[----:B------:R0:W-:Y:S04]  /*23ff0*/  STL.64 [R1+0x118], R22 ;  /* 0x0001181601007387 */ /* 0x0001e80000100a00 */
[----:B0-----:R-:W5:Y:S02]  /*24000*/  LDL.LU.64 R22, [R1+0x1d68] ;  /* 0x001d680001167983 */ /* 0x001f640000300a00 */
[----:B-----5:R-:W-:-:S15]  /*24010*/  HMMA.16816.F32 R12, R4, R22, R12 ;  /* 0x00000016040c723c */ /* 0x020fde000000180c */
[----:B------:R-:W-:-:S04]  /*24020*/  NOP ;  /* 0x0000000000007918 */ /* 0x000fc80000000000 */
[----:B------:R0:W-:Y:S04]  /*24030*/  STL.64 [R1+0x100], R12 ;  /* 0x0001000c01007387 */ /* 0x0001e80000100a00 */
[----:B------:R4:W-:Y:S01]  /*24040*/  STL.64 [R1+0x108], R14 ;  /* 0x0001080e01007387 */ /* 0x0009e20000100a00 */
[----:B0-----:R-:W-:Y:S01]  /*24050*/  MOV R12, R22 ;  /* 0x00000016000c7202 */ /* 0x001fe20000000f00 */
[----:B------:R-:W-:Y:S02]  /*24060*/  IMAD.MOV.U32 R13, RZ, RZ, R23 ;  /* 0x000000ffff0d7224 */ /* 0x000fe400078e0017 */
[----:B------:R-:W5:Y:S04]  /*24070*/  LDL.LU.64 R22, [R1+0x1d60] ;  /* 0x001d600001167983 */ /* 0x000f680000300a00 */
[----:B------:R-:W5:Y:S01]  /*24080*/  LDL.LU.64 R20, [R1+0x1d58] ;  /* 0x001d580001147983 */ /* 0x000f620000300a00 */
[----:B--2---:R-:W-:-:S02]  /*24090*/  LOP3.LUT R29, R0, 0x40, RZ, 0x3c, !PT ;  /* 0x00000040001d7812 */ /* 0x004fc400078e3cff */
[----:B----4-:R-:W-:Y:S02]  /*240a0*/  MOV R14, R26 ;  /* 0x0000001a000e7202 */ /* 0x010fe40000000f00 */
[----:B------:R-:W-:Y:S02]  /*240b0*/  MOV R15, R27 ;  /* 0x0000001b000f7202 */ /* 0x000fe40000000f00 */
[----:B---3--:R-:W-:Y:S02]  /*240c0*/  LOP3.LUT R3, R3, 0x40, RZ, 0x3c, !PT ;  /* 0x0000004003037812 */ /* 0x008fe400078e3cff */
[----:B------:R-:W-:Y:S02]  /*240d0*/  MOV R10, R19 ;  /* 0x00000013000a7202 */ /* 0x000fe40000000f00 */
[----:B------:R-:W-:Y:S01]  /*240e0*/  MOV R11, R18 ;  /* 0x00000012000b7202 */ /* 0x000fe20000000f00 */
[----:B-----5:R-:W-:Y:S01]  /*240f0*/  HMMA.16816.F32 R4, R4, R26, R20 ;  /* 0x0000001a0404723c */ /* 0x020fe20000001814 */
[----:B------:R-:W-:-:S15]  /*24100*/  LDSM.16.M88.4 R20, [R3+UR6] ;  /* 0x000000060314783b */ /* 0x000fde0008000200 */
[----:B------:R-:W-:-:S03]  /*24110*/  NOP ;  /* 0x0000000000007918 */ /* 0x000fc60000000000 */
[----:B------:R-:W-:Y:S04]  /*24120*/  STL.64 [R1+0xf0], R4 ;  /* 0x0000f00401007387 */ /* 0x000fe80000100a00 */
[----:B------:R-:W-:Y:S04]  /*24130*/  STL.64 [R1+0xf8], R6 ;  /* 0x0000f80601007387 */ /* 0x000fe80000100a00 */
[----:B------:R-:W0:Y:S04]  /*24140*/  LDSM.16.M88.4 R4, [R29+UR6+0x14000] ;  /* 0x014000061d04783b */ /* 0x000e280008000200 */
[----:B------:R-:W2:Y:S04]  /*24150*/  LDL.LU.64 R26, [R1+0x1d50] ;  /* 0x001d5000011a7983 */ /* 0x000ea80000300a00 */
[----:B------:R-:W-:Y:S04]  /*24160*/  STL.64 [R1+0x1d38], R14 ;  /* 0x001d380e01007387 */ /* 0x000fe80000100a00 */
[----:B------:R1:W-:Y:S04]  /*24170*/  STL.64 [R1+0x1d30], R12 ;  /* 0x001d300c01007387 */ /* 0x0003e80000100a00 */
[----:B-1----:R-:W3:Y:S04]  /*24180*/  LDL.LU R12, [R1+0x10] ;  /* 0x00001000010c7983 */ /* 0x002ee80000300800 */
[----:B------:R-:W3:Y:S04]  /*24190*/  LDL.LU R13, [R1+0x14] ;  /* 0x00001400010d7983 */ /* 0x000ee80000300800 */
[----:B------:R-:W3:Y:S04]  /*241a0*/  LDL.LU R14, [R1+0x18] ;  /* 0x00001800010e7983 */ /* 0x000ee80000300800 */
[----:B------:R-:W3:Y:S04]  /*241b0*/  LDL.LU R15, [R1+0x1c] ;  /* 0x00001c00010f7983 */ /* 0x000ee80000300800 */
[----:B0-----:R0:W-:Y:S02]  /*241c0*/  STL.64 [R1+0x1cb0], R6 ;  /* 0x001cb00601007387 */ /* 0x0011e40000100a00 */
[----:B0-----:R-:W-:-:S02]  /*241d0*/  MOV R6, R17 ;  /* 0x0000001100067202 */ /* 0x001fc40000000f00 */
[----:B------:R-:W-:Y:S02]  /*241e0*/  MOV R7, R16 ;  /* 0x0000001000077202 */ /* 0x000fe40000000f00 */
[----:B------:R-:W0:Y:S04]  /*241f0*/  LDSM.16.M88.4 R16, [R3+UR6+0x2000] ;  /* 0x002000060310783b */ /* 0x000e280008000200 */
[----:B------:R-:W-:Y:S04]  /*24200*/  STL.64 [R1+0x1ca8], R4 ;  /* 0x001ca80401007387 */ /* 0x000fe80000100a00 */
[----:B------:R-:W-:Y:S04]  /*24210*/  STL [R1+0x1c04], R22 ;  /* 0x001c041601007387 */ /* 0x000fe80000100800 */
        /* <DEDUP_REMOVED lines=17> */
[----:B------:R0:W-:Y:S01]  /*24330*/  STL.64 [R1+0x268], R18 ;  /* 0x0002681201007387 */ /* 0x0001e20000100a00 */
[----:B------:R-:W-:Y:S01]  /*24340*/  MOV R24, R16 ;  /* 0x0000001000187202 */ /* 0x000fe20000000f00 */
[----:B------:R-:W-:-:S02]  /*24350*/  IMAD.MOV.U32 R25, RZ, RZ, R17 ;  /* 0x000000ffff197224 */ /* 0x000fc400078e0011 */
[----:B0-----:R-:W3:Y:S04]  /*24360*/  LDL.LU.64 R18, [R1+0x1d48] ;  /* 0x001d480001127983 */ /* 0x001ee80000300a00 */
[----:B------:R-:W3:Y:S02]  /*24370*/  LDL.LU.64 R16, [R1+0x1d40] ;  /* 0x001d400001107983 */ /* 0x000ee40000300a00 */
[----:B---3--:R-:W-:Y:S02]  /*24380*/  HMMA.16816.F32 R8, R16, R10, R12 ;  /* 0x0000000a1008723c */ /* 0x008fe4000000180c */
[----:B------:R-:W3:Y:S04]  /*24390*/  LDL.LU.64 R14, [R1+0x1d38] ;  /* 0x001d3800010e7983 */ /* 0x000ee80000300a00 */
[----:B------:R-:W4:-:S13]  /*243a0*/  LDL.LU.64 R12, [R1+0x1d30] ;  /* 0x001d3000010c7983 */ /* 0x000f1a0000300a00 */
[----:B------:R-:W-:Y:S04]  /*243b0*/  STL.64 [R1+0x80], R8 ;  /* 0x0000800801007387 */ /* 0x000fe80000100a00 */
[----:B------:R-:W-:Y:S04]  /*243c0*/  STL.64 [R1+0x88], R10 ;  /* 0x0000880a01007387 */ /* 0x000fe80000100a00 */
[----:B------:R-:W0:Y:S04]  /*243d0*/  LDSM.16.M88.4 R8, [R3+UR6+0xe000] ;  /* 0x00e000060308783b */ /* 0x000e280008000200 */
[----:B0-----:R0:W-:Y:S01]  /*243e0*/  STL.64 [R1+0x238], R10 ;  /* 0x0002380a01007387 */ /* 0x0011e20000100a00 */
[----:B------:R-:W-:-:S02]  /*243f0*/  MOV R2, R8 ;  /* 0x0000000800027202 */ /* 0x000fc40000000f00 */
[----:B------:R-:W-:Y:S01]  /*24400*/  MOV R28, R9 ;  /* 0x00000009001c7202 */ /* 0x000fe20000000f00 */
[----:B0-----:R-:W2:Y:S04]  /*24410*/  LDL.LU.64 R10, [R1+0x1d28] ;  /* 0x001d2800010a7983 */ /* 0x001ea80000300a00 */
[----:B------:R-:W2:Y:S04]  /*24420*/  LDL.LU.64 R8, [R1+0x1d20] ;  /* 0x001d200001087983 */ /* 0x000ea80000300a00 */
[----:B------:R-:W-:Y:S04]  /*24430*/  STL [R1+0x1878], R3 ;  /* 0x0018780301007387 */ /* 0x000fe80000100800 */
[----:B------:R0:W-:Y:S04]  /*24440*/  STL.64 [R1+0x1cb8], R24 ;  /* 0x001cb81801007387 */ /* 0x0001e80000100a00 */
[----:B0-----:R-:W5:Y:S01]  /*24450*/  LDL.LU R24, [R1+0x180] ;  /* 0x0001800001187983 */ /* 0x001f620000300800 */
[----:B--2---:R-:W-:-:S15]  /*24460*/  HMMA.16816.F32 R8, R16, R26, R8 ;  /* 0x0000001a1008723c */ /* 0x004fde0000001808 */
[----:B------:R-:W-:-:S04]  /*24470*/  NOP ;  /* 0x0000000000007918 */ /* 0x000fc80000000000 */
[----:B------:R-:W-:Y:S04]  /*24480*/  STL.64 [R1+0xe0], R8 ;  /* 0x0000e00801007387 */ /* 0x000fe80000100a00 */
[----:B------:R-:W-:Y:S04]  /*24490*/  STL.64 [R1+0xe8], R10 ;  /* 0x0000e80a01007387 */ /* 0x000fe80000100a00 */
[----:B------:R-:W5:Y:S04]  /*244a0*/  LDL.LU R25, [R1+0x184] ;  /* 0x0001840001197983 */ /* 0x000f680000300800 */
[----:B------:R-:W5:Y:S04]  /*244b0*/  LDL.LU R26, [R1+0x188] ;  /* 0x00018800011a7983 */ /* 0x000f680000300800 */
[----:B------:R-:W5:Y:S04]  /*244c0*/  LDL.LU R27, [R1+0x18c] ;  /* 0x00018c00011b7983 */ /* 0x000f680000300800 */
[----:B------:R-:W0:Y:S01]  /*244d0*/  LDSM.16.M88.4 R8, [R29+UR6+0x15000] ;  /* 0x015000061d08783b */ /* 0x000e220008000200 */
[----:B------:R-:W-:-:S03]  /*244e0*/  LOP3.LUT R3, R0, 0x60, RZ, 0x3c, !PT ;  /* 0x0000006000037812 */ /* 0x000fc600078e3cff */
[----:B0-----:R-:W-:Y:S04]  /*244f0*/  STL [R1+0x1c14], R8 ;  /* 0x001c140801007387 */ /* 0x001fe80000100800 */
[----:B------:R-:W-:Y:S04]  /*24500*/  STL [R1+0x1c10], R9 ;  /* 0x001c100901007387 */ /* 0x000fe80000100800 */
[----:B------:R-:W-:Y:S04]  /*24510*/  STL [R1+0x1c0c], R10 ;  /* 0x001c0c0a01007387 */ /* 0x000fe80000100800 */
[----:B------:R0:W-:Y:S04]  /*24520*/  STL [R1+0x1c08], R11 ;  /* 0x001c080b01007387 */ /* 0x0001e80000100800 */
[----:B------:R-:W-:Y:S04]  /*24530*/  STL [R1+0x187c], R29 ;  /* 0x00187c1d01007387 */ /* 0x000fe80000100800 */
[----:B------:R-:W2:Y:S01]  /*24540*/  LDL.LU R0, [R1+0x1d18] ;  /* 0x001d180001007983 */ /* 0x000ea20000300800 */
[----:B-----5:R-:W-:-:S15]  /*24550*/  HMMA.16816.F32 R4, R16, R6, R24 ;  /* 0x000000061004723c */ /* 0x020fde0000001818 */
[----:B------:R-:W-:-:S04]  /*24560*/  NOP ;  /* 0x0000000000007918 */ /* 0x000fc80000000000 */
[----:B------:R-:W-:Y:S02]  /*24570*/  MOV R22, R6 ;  /* 0x0000000600167202 */ /* 0x000fe40000000f00 */
[----:B------:R-:W-:Y:S01]  /*24580*/  MOV R23, R7 ;  /* 0x0000000700177202 */ /* 0x000fe20000000f00 */
[----:B---3--:R-:W-:Y:S01]  /*24590*/  IMAD.MOV.U32 R6, RZ, RZ, R14 ;  /* 0x000000ffff067224 */ /* 0x008fe200078e000e */
[----:B------:R-:W-:Y:S01]  /*245a0*/  MOV R7, R15 ;  /* 0x0000000f00077202 */ /* 0x000fe20000000f00 */
[----:B------:R-:W-:Y:S04]  /*245b0*/  STL [R1+0xd4], R5 ;  /* 0x0000d40501007387 */ /* 0x000fe80000100800 */
[----:B------:R-:W-:Y:S04]  /*245c0*/  STL [R1+0x2a0], R3 ;  /* 0x0002a00301007387 */ /* 0x000fe80000100800 */
[----:B------:R-:W3:Y:S04]  /*245d0*/  LDL.LU R14, [R1+0x1d14] ;  /* 0x001d1400010e7983 */ /* 0x000ee80000300800 */
[----:B------:R-:W5:Y:S04]  /*245e0*/  LDL.LU R15, [R1+0x1d10] ;  /* 0x001d1000010f7983 */ /* 0x000f680000300800 */
[----:B------:R4:W-:Y:S01]  /*245f0*/  STL.64 [R1+0x1cc0], R6 ;  /* 0x001cc00601007387 */ /* 0x0009e20000100a00 */
[----:B0-----:R-:W-:-:S02]  /*24600*/  MOV R11, R4 ;  /* 0x00000004000b7202 */ /* 0x001fc40000000f00 */
[----:B----4-:R-:W-:Y:S02]  /*24610*/  MOV R6, R12 ;  /* 0x0000000c00067202 */ /* 0x010fe40000000f00 */
[----:B------:R-:W-:Y:S01]  /*24620*/  MOV R7, R13 ;  /* 0x0000000d00077202 */ /* 0x000fe20000000f00 */
[----:B------:R-:W4:Y:S04]  /*24630*/  LDL.LU R12, [R1+0x1d0c] ;  /* 0x001d0c00010c7983 */ /* 0x000f280000300800 */
[----:B------:R-:W2:Y:S04]  /*24640*/  LDL.LU R13, [R1+0x1d08] ;  /* 0x001d0800010d7983 */ /* 0x000ea80000300800 */
[----:B------:R0:W-:Y:S04]  /*24650*/  STL.64 [R1+0x1cd8], R6 ;  /* 0x001cd80601007387 */ /* 0x0001e80000100a00 */
[----:B------:R-:W2:Y:S04]  /*24660*/  LDL.LU R24, [R1+0x170] ;  /* 0x0001700001187983 */ /* 0x000ea80000300800 */
[----:B------:R-:W2:Y:S04]  /*24670*/  LDL.LU R25, [R1+0x174] ;  /* 0x0001740001197983 */ /* 0x000ea80000300800 */
[----:B------:R-:W2:Y:S04]  /*24680*/  LDL.LU R4, [R1+0x1d0] ;  /* 0x0001d00001047983 */ /* 0x000ea80000300800 */
[----:B------:R-:W2:Y:S04]  /*24690*/  LDL.LU R5, [R1+0x1d4] ;  /* 0x0001d40001057983 */ /* 0x000ea80000300800 */
[----:B0-----:R-:W2:Y:S04]  /*246a0*/  LDL.LU R6, [R1+0x1d8] ;  /* 0x0001d80001067983 */ /* 0x001ea80000300800 */
[----:B------:R-:W2:Y:S04]  /*246b0*/  LDL.LU R7, [R1+0x1dc] ;  /* 0x0001dc0001077983 */ /* 0x000ea80000300800 */
[----:B--2---:R-:W-:Y:S04]  /*246c0*/  STL.64 [R1+0x1ce8], R6 ;  /* 0x001ce80601007387 */ /* 0x004fe80000100a00 */
[----:B------:R0:W-:Y:S04]  /*246d0*/  STL.64 [R1+0x1ce0], R4 ;  /* 0x001ce00401007387 */ /* 0x0001e80000100a00 */
[----:B0-----:R-:W2:Y:S04]  /*246e0*/  LDL.LU R4, [R1+0x1e0] ;  /* 0x0001e00001047983 */ /* 0x001ea80000300800 */
[----:B------:R-:W2:Y:S04]  /*246f0*/  LDL.LU R5, [R1+0x1e4] ;  /* 0x0001e40001057983 */ /* 0x000ea80000300800 */
[----:B------:R-:W2:Y:S04]  /*24700*/  LDL.LU R6, [R1+0x1e8] ;  /* 0x0001e80001067983 */ /* 0x000ea80000300800 */
[----:B------:R-:W2:Y:S01]  /*24710*/  LDL.LU R7, [R1+0x1ec] ;  /* 0x0001ec0001077983 */ /* 0x000ea20000300800 */
[----:B-----5:R-:W-:-:S02]  /*24720*/  MOV R26, R15 ;  /* 0x0000000f001a7202 */ /* 0x020fc40000000f00 */
[----:B---3--:R-:W-:Y:S01]  /*24730*/  MOV R27, R14 ;  /* 0x0000000e001b7202 */ /* 0x008fe20000000f00 */
[----:B--2---:R-:W-:Y:S04]  /*24740*/  STL.64 [R1+0x1cf8], R6 ;  /* 0x001cf80601007387 */ /* 0x004fe80000100a00 */
[----:B------:R-:W-:Y:S04]  /*24750*/  STL.64 [R1+0x1cf0], R4 ;  /* 0x001cf00401007387 */ /* 0x000fe80000100a00 */
[----:B------:R-:W-:Y:S04]  /*24760*/  STL.64 [R1+0x1cd0], R26 ;  /* 0x001cd01a01007387 */ /* 0x000fe80000100a00 */
[----:B------:R0:W-:Y:S04]  /*24770*/  STL.64 [R1+0x1cc8], R24 ;  /* 0x001cc81801007387 */ /* 0x0001e80000100a00 */
[----:B0-----:R-:W2:Y:S04]  /*24780*/  LDL.LU R24, [R1+0x1c0] ;  /* 0x0001c00001187983 */ /* 0x001ea80000300800 */
[----:B------:R-:W2:Y:S04]  /*24790*/  LDL.LU R25, [R1+0x1c4] ;  /* 0x0001c40001197983 */ /* 0x000ea80000300800 */
[----:B------:R-:W2:Y:S04]  /*247a0*/  LDL.LU R26, [R1+0x1c8] ;  /* 0x0001c800011a7983 */ /* 0x000ea80000300800 */
[----:B------:R-:W2:Y:S04]  /*247b0*/  LDL.LU R27, [R1+0x1cc] ;  /* 0x0001cc00011b7983 */ /* 0x000ea80000300800 */
[----:B------:R-:W-:Y:S04]  /*247c0*/  STL [R1+0x1c20], R23 ;  /* 0x001c201701007387 */ /* 0x000fe80000100800 */
[----:B------:R-:W-:Y:S04]  /*247d0*/  STL [R1+0x1c1c], R22 ;  /* 0x001c1c1601007387 */ /* 0x000fe80000100800 */
[----:B------:R0:W-:Y:S04]  /*247e0*/  STL [R1+0x1c18], R11 ;  /* 0x001c180b01007387 */ /* 0x0001e80000100800 */
[----:B------:R-:W3:Y:S04]  /*247f0*/  LDL.LU R8, [R1+0x1f0] ;  /* 0x0001f00001087983 */ /* 0x000ee80000300800 */
[----:B------:R-:W3:Y:S04]  /*24800*/  LDL.LU R9, [R1+0x1f4] ;  /* 0x0001f40001097983 */ /* 0x000ee80000300800 */
[----:B------:R-:W3:Y:S04]  /*24810*/  LDL.LU R10, [R1+0x1f8] ;  /* 0x0001f800010a7983 */ /* 0x000ee80000300800 */
[----:B0-----:R-:W3:Y:S01]  /*24820*/  LDL.LU R11, [R1+0x1fc] ;  /* 0x0001fc00010b7983 */ /* 0x001ee20000300800 */
[----:B------:R-:W-:Y:S01]  /*24830*/  IMAD.MOV.U32 R6, RZ, RZ, R13 ;  /* 0x000000ffff067224 */ /* 0x000fe200078e000d */
[----:B----4-:R-:W-:-:S02]  /*24840*/  MOV R7, R12 ;  /* 0x0000000c00077202 */ /* 0x010fc40000000f00 */
[----:B------:R-:W0:Y:S04]  /*24850*/  LDSM.16.M88.4 R12, [R3+UR6+0x14000] ;  /* 0x01400006030c783b */ /* 0x000e280008000200 */
[----:B0-----:R-:W-:Y:S04]  /*24860*/  STL.64 [R1+0x1b68], R14 ;  /* 0x001b680e01007387 */ /* 0x001fe80000100a00 */
[----:B------:R0:W-:Y:S02]  /*24870*/  STL.64 [R1+0x1b60], R12 ;  /* 0x001b600c01007387 */ /* 0x0001e40000100a00 */
[----:B0-----:R-:W-:-:S02]  /*24880*/  MOV R12, R2 ;  /* 0x00000002000c7202 */ /* 0x001fc40000000f00 */
[----:B------:R-:W-:Y:S01]  /*24890*/  MOV R13, R28 ;  /* 0x0000001c000d7202 */ /* 0x000fe20000000f00 */
[----:B------:R-:W4:Y:S04]  /*248a0*/  LDL.LU R2, [R1+0x1d04] ;  /* 0x001d040001027983 */ /* 0x000f280000300800 */
[----:B------:R-:W5:Y:S01]  /*248b0*/  LDL.LU R28, [R1+0x1d00] ;  /* 0x001d0000011c7983 */ /* 0x000f620000300800 */
[----:B---3--:R-:W-:-:S15]  /*248c0*/  HMMA.16816.F32 R4, R16, R6, R8 ;  /* 0x000000061004723c */ /* 0x008fde0000001808 */
[----:B------:R-:W-:-:S04]  /*248d0*/  NOP ;  /* 0x0000000000007918 */ /* 0x000fc80000000000 */
[----:B------:R-:W-:Y:S01]  /*248e0*/  IMAD.MOV.U32 R10, RZ, RZ, R7 ;  /* 0x000000ffff0a7224 */ /* 0x000fe200078e0007 */
[----:B------:R-:W-:Y:S02]  /*248f0*/  MOV R9, R6 ;  /* 0x0000000600097202 */ /* 0x000fe40000000f00 */
[----:B------:R-:W-:Y:S01]  /*24900*/  MOV R8, R5 ;  /* 0x0000000500087202 */ /* 0x000fe20000000f00 */
[----:B------:R0:W-:Y:S04]  /*24910*/  STL [R1+0xc0], R4 ;  /* 0x0000c00401007387 */ /* 0x0001e80000100800 */
[----:B------:R-:W3:Y:S04]  /*24920*/  LDL.LU.64 R6, [R1+0x1cf8] ;  /* 0x001cf80001067983 */ /* 0x000ee80000300a00 */
[----:B0-----:R-:W3:Y:S04]  /*24930*/  LDL.LU.64 R4, [R1+0x1cf0] ;  /* 0x001cf00001047983 */ /* 0x001ee80000300a00 */
[----:B------:R0:W-:Y:S04]  /*24940*/  STL [R1+0x1c2c], R10 ;  /* 0x001c2c0a01007387 */ /* 0x0001e80000100800 */
[----:B------:R-:W-:Y:S04]  /*24950*/  STL [R1+0x1c28], R9 ;  /* 0x001c280901007387 */ /* 0x000fe80000100800 */
[----:B------:R3:W-:Y:S04]  /*24960*/  STL [R1+0x1c24], R8 ;  /* 0x001c240801007387 */ /* 0x0007e80000100800 */
[----:B0-----:R-:W3:Y:S04]  /*24970*/  LDL.LU R10, [R1+0x48] ;  /* 0x00004800010a7983 */ /* 0x001ee80000300800 */
[----:B------:R-:W3:Y:S02]  /*24980*/  LDL.LU R11, [R1+0x4c] ;  /* 0x00004c00010b7983 */ /* 0x000ee40000300800 */
[----:B---3--:R-:W-:Y:S02]  /*24990*/  HMMA.16816.F32 R8, R16, R10, R4 ;  /* 0x0000000a1008723c */ /* 0x008fe40000001804 */
[----:B------:R-:W3:Y:S04]  /*249a0*/  LDL.LU.64 R6, [R1+0x1ce8] ;  /* 0x001ce80001067983 */ /* 0x000ee80000300a00 */
[----:B------:R-:W3:-:S13]  /*249b0*/  LDL.LU.64 R4, [R1+0x1ce0] ;  /* 0x001ce00001047983 */ /* 0x000eda0000300a00 */
[----:B------:R-:W-:Y:S01]  /*249c0*/  STL [R1+0xb0], R8 ;  /* 0x0000b00801007387 */ /* 0x000fe20000100800 */
[----:B------:R-:W-:-:S03]  /*249d0*/  MOV R22, R10 ;  /* 0x0000000a00167202 */ /* 0x000fc60000000f00 */
[----:B------:R0:W-:Y:S04]  /*249e0*/  STL [R1+0x1c38], R11 ;  /* 0x001c380b01007387 */ /* 0x0001e80000100800 */
[----:B------:R-:W3:Y:S04]  /*249f0*/  LDL.LU R10, [R1+0x98] ;  /* 0x00009800010a7983 */ /* 0x000ee80000300800 */
[----:B0-----:R-:W3:Y:S01]  /*24a00*/  LDL.LU R11, [R1+0x9c] ;  /* 0x00009c00010b7983 */ /* 0x001ee20000300800 */
[----:B------:R-:W-:-:S03]  /*24a10*/  MOV R23, R9 ;  /* 0x0000000900177202 */ /* 0x000fc60000000f00 */
[----:B------:R-:W-:Y:S04]  /*24a20*/  STL [R1+0x1c34], R22 ;  /* 0x001c341601007387 */ /* 0x000fe80000100800 */
[----:B------:R-:W-:Y:S01]  /*24a30*/  STL [R1+0x1c30], R23 ;  /* 0x001c301701007387 */ /* 0x000fe20000100800 */
[----:B---3--:R-:W-:Y:S03]  /*24a40*/  HMMA.16816.F32 R8, R16, R10, R4 ;  /* 0x0000000a1008723c */ /* 0x008fe60000001804 */
[----:B------:R-:W2:-:S15]  /*24a50*/  LDL.LU.64 R6, [R1+0x1cd8] ;  /* 0x001cd80001067983 */ /* 0x000e9e0000300a00 */
[----:B------:R-:W-:Y:S01]  /*24a60*/  NOP ;  /* 0x0000000000007918 */ /* 0x000fe20000000000 */
[----:B------:R-:W-:Y:S04]  /*24a70*/  STL.64 [R1+0xa0], R8 ;  /* 0x0000a00801007387 */ /* 0x000fe80000100a00 */
[----:B------:R0:W-:Y:S02]  /*24a80*/  STL [R1+0xa8], R10 ;  /* 0x0000a80a01007387 */ /* 0x0001e40000100800 */
[----:B0-----:R-:W-:-:S05]  /*24a90*/  MOV R10, R11 ;  /* 0x0000000b000a7202 */ /* 0x001fca0000000f00 */
[----:B------:R0:W-:Y:S04]  /*24aa0*/  STL [R1+0x1c3c], R10 ;  /* 0x001c3c0a01007387 */ /* 0x0001e80000100800 */
[----:B------:R-:W3:Y:S04]  /*24ab0*/  LDL.LU R8, [R1+0x160] ;  /* 0x0001600001087983 */ /* 0x000ee80000300800 */
[----:B------:R-:W3:Y:S04]  /*24ac0*/  LDL.LU R9, [R1+0x164] ;  /* 0x0001640001097983 */ /* 0x000ee80000300800 */
[----:B0-----:R-:W3:Y:S04]  /*24ad0*/  LDL.LU R10, [R1+0x168] ;  /* 0x00016800010a7983 */ /* 0x001ee80000300800 */
[----:B------:R-:W3:Y:S01]  /*24ae0*/  LDL.LU R11, [R1+0x16c] ;  /* 0x00016c00010b7983 */ /* 0x000ee20000300800 */
[----:B--2---:R-:W-:Y:S03]  /*24af0*/  HMMA.16816.F32 R4, R16, R6, R24 ;  /* 0x000000061004723c */ /* 0x004fe60000001818 */
[----:B------:R-:W2:Y:S04]  /*24b00*/  LDL.LU.64 R26, [R1+0x1cd0] ;  /* 0x001cd000011a7983 */ /* 0x000ea80000300a00 */
[----:B------:R-:W2:-:S12]  /*24b10*/  LDL.LU.64 R24, [R1+0x1cc8] ;  /* 0x001cc80001187983 */ /* 0x000e980000300a00 */
[----:B------:R-:W-:Y:S04]  /*24b20*/  STL.64 [R1+0x90], R4 ;  /* 0x0000900401007387 */ /* 0x000fe80000100a00 */
[----:B------:R0:W-:Y:S04]  /*24b30*/  STL.64 [R1+0x98], R6 ;  /* 0x0000980601007387 */ /* 0x0001e80000100a00 */
[----:B0-----:R-:W2:Y:S02]  /*24b40*/  LDL.LU.64 R6, [R1+0x1cc0] ;  /* 0x001cc00001067983 */ /* 0x001ea40000300a00 */
[----:B--2---:R-:W-:Y:S02]  /*24b50*/  HMMA.16816.F32 R16, R16, R6, R24 ;  /* 0x000000061010723c */ /* 0x004fe40000001818 */
[----:B------:R-:W2:Y:S04]  /*24b60*/  LDL.LU.64 R24, [R1+0x1cb8] ;  /* 0x001cb80001187983 */ /* 0x000ea80000300a00 */
[----:B------:R-:W3:Y:S04]  /*24b70*/  LDL.LU.64 R6, [R1+0x1cb0] ;  /* 0x001cb00001067983 */ /* 0x000ee80000300a00 */
[----:B------:R-:W3:Y:S09]  /*24b80*/  LDL.LU.64 R4, [R1+0x1ca8] ;  /* 0x001ca80001047983 */ /* 0x000ef20000300a00 */
[----:B------:R0:W-:Y:S04]  /*24b90*/  STL.64 [R1+0x60], R16 ;  /* 0x0000601001007387 */ /* 0x0001e80000100a00 */
[----:B------:R-:W-:Y:S04]  /*24ba0*/  STL.64 [R1+0x68], R18 ;  /* 0x0000681201007387 */ /* 0x000fe80000100a00 */
[----:B0-----:R-:W2:Y:S01]  /*24bb0*/  LDL.LU.64 R16, [R1+0x190] ;  /* 0x0001900001107983 */ /* 0x001ea20000300a00 */
[----:B---3--:R-:W-:-:S15]  /*24bc0*/  HMMA.16816.F32 R8, R4, R20, R8 ;  /* 0x000000140408723c */ /* 0x008fde0000001808 */
[----:B------:R-:W-:-:S04]  /*24bd0*/  NOP ;  /* 0x0000000000007918 */ /* 0x000fc80000000000 */
[----:B------:R0:W-:Y:S01]  /*24be0*/  STL.64 [R1+0x50], R8 ;  /* 0x0000500801007387 */ /* 0x0001e20000100a00 */
[----:B------:R-:W-:Y:S02]  /*24bf0*/  MOV R15, R10 ;  /* 0x0000000a000f7202 */ /* 0x000fe40000000f00 */
[----:B------:R-:W-:Y:S01]  /*24c00*/  MOV R14, R11 ;  /* 0x0000000b000e7202 */ /* 0x000fe20000000f00 */
[----:B0-----:R-:W3:Y:S04]  /*24c10*/  LDL.LU R8, [R1+0x140] ;  /* 0x0001400001087983 */ /* 0x001ee80000300800 */
[----:B------:R-:W3:Y:S04]  /*24c20*/  LDL.LU R9, [R1+0x144] ;  /* 0x0001440001097983 */ /* 0x000ee80000300800 */
[----:B------:R-:W3:Y:S04]  /*24c30*/  LDL.LU R10, [R1+0x148] ;  /* 0x00014800010a7983 */ /* 0x000ee80000300800 */
[----:B------:R-:W3:Y:S04]  /*24c40*/  LDL.LU R11, [R1+0x14c] ;  /* 0x00014c00010b7983 */ /* 0x000ee80000300800 */
[----:B--2---:R0:W-:Y:S04]  /*24c50*/  STL.64 [R1+0x1c58], R24 ;  /* 0x001c581801007387 */ /* 0x0041e80000100a00 */
[----:B0-----:R-:W2:Y:S04]  /*24c60*/  LDL.LU R24, [R1+0x150] ;  /* 0x0001500001187983 */ /* 0x001ea80000300800 */
[----:B------:R-:W2:Y:S04]  /*24c70*/  LDL.LU R25, [R1+0x154] ;  /* 0x0001540001197983 */ /* 0x000ea80000300800 */
[----:B------:R-:W2:Y:S04]  /*24c80*/  LDL.LU R26, [R1+0x158] ;  /* 0x00015800011a7983 */ /* 0x000ea80000300800 */
[----:B------:R-:W2:Y:S04]  /*24c90*/  LDL.LU R27, [R1+0x15c] ;  /* 0x00015c00011b7983 */ /* 0x000ea80000300800 */
[----:B------:R-:W-:Y:S04]  /*24ca0*/  STL [R1+0x1c44], R20 ;  /* 0x001c441401007387 */ /* 0x000fe80000100800 */
[----:B------:R-:W-:Y:S04]  /*24cb0*/  STL [R1+0x1c40], R21 ;  /* 0x001c401501007387 */ /* 0x000fe80000100800 */
[----:B------:R-:W-:Y:S04]  /*24cc0*/  STL [R1+0x1b84], R15 ;  /* 0x001b840f01007387 */ /* 0x000fe80000100800 */
[----:B------:R-:W-:Y:S01]  /*24cd0*/  STL [R1+0x1b80], R14 ;  /* 0x001b800e01007387 */ /* 0x000fe20000100800 */
[----:B------:R-:W-:Y:S01]  /*24ce0*/  IMAD.MOV.U32 R22, RZ, RZ, R16 ;  /* 0x000000ffff167224 */ /* 0x000fe200078e0010 */
[----:B------:R-:W-:-:S02]  /*24cf0*/  MOV R23, R17 ;  /* 0x0000001100177202 */ /* 0x000fc40000000f00 */
[----:B------:R0:W-:Y:S04]  /*24d00*/  STL.64 [R1+0x1ca0], R12 ;  /* 0x001ca00c01007387 */ /* 0x0001e80000100a00 */
[----:B0-----:R-:W3:Y:S01]  /*24d10*/  LDL.LU.64 R12, [R1+0x1b0] ;  /* 0x0001b000010c7983 */ /* 0x001ee20000300a00 */
[----:B--2---:R-:W-:-:S15]  /*24d20*/  HMMA.16816.F32 R24, R4, R16, R24 ;  /* 0x000000100418723c */ /* 0x004fde0000001818 */
[----:B------:R-:W-:-:S04]  /*24d30*/  NOP ;  /* 0x0000000000007918 */ /* 0x000fc80000000000 */
[----:B------:R-:W-:Y:S04]  /*24d40*/  STL.64 [R1+0x40], R24 ;  /* 0x0000401801007387 */ /* 0x000fe80000100a00 */
[----:B------:R-:W-:Y:S04]  /*24d50*/  STL.64 [R1+0x48], R26 ;  /* 0x0000481a01007387 */ /* 0x000fe80000100a00 */
[----:B------:R0:W-:Y:S04]  /*24d60*/  STL.64 [R1+0x1c88], R22 ;  /* 0x001c881601007387 */ /* 0x0001e80000100a00 */
[----:B------:R-:W2:Y:S04]  /*24d70*/  LDL.LU R20, [R1+0x130] ;  /* 0x0001300001147983 */ /* 0x000ea80000300800 */
[----:B------:R-:W2:Y:S04]  /*24d80*/  LDL.LU R21, [R1+0x134] ;  /* 0x0001340001157983 */ /* 0x000ea80000300800 */
[----:B0-----:R-:W2:Y:S04]  /*24d90*/  LDL.LU R22, [R1+0x138] ;  /* 0x0001380001167983 */ /* 0x001ea80000300800 */
[----:B------:R-:W2:Y:S04]  /*24da0*/  LDL.LU R23, [R1+0x13c] ;  /* 0x00013c0001177983 */ /* 0x000ea80000300800 */
[----:B------:R-:W2:Y:S04]  /*24db0*/  LDL.LU R24, [R1+0x110] ;  /* 0x0001100001187983 */ /* 0x000ea80000300800 */
[----:B------:R-:W2:Y:S04]  /*24dc0*/  LDL.LU R25, [R1+0x114] ;  /* 0x0001140001197983 */ /* 0x000ea80000300800 */
[----:B------:R-:W2:Y:S04]  /*24dd0*/  LDL.LU R26, [R1+0x118] ;  /* 0x00011800011a7983 */ /* 0x000ea80000300800 */
[----:B------:R-:W2:Y:S01]  /*24de0*/  LDL.LU R27, [R1+0x11c] ;  /* 0x00011c00011b7983 */ /* 0x000ea20000300800 */
[----:B---3--:R-:W-:Y:S03]  /*24df0*/  HMMA.16816.F32 R16, R4, R12, R8 ;  /* 0x0000000c0410723c */ /* 0x008fe60000001808 */
[----:B--2---:R-:W-:Y:S04]  /*24e00*/  STL.64 [R1+0x1c78], R26 ;  /* 0x001c781a01007387 */ /* 0x004fe80000100a00 */
[----:B------:R0:W-:Y:S04]  /*24e10*/  STL.64 [R1+0x1c70], R24 ;  /* 0x001c701801007387 */ /* 0x0001e80000100a00 */
[----:B0-----:R-:W2:Y:S01]  /*24e20*/  LDL.LU R24, [R1+0x120] ;  /* 0x0001200001187983 */ /* 0x001ea20000300800 */
[----:B----4-:R-:W-:-:S02]  /*24e30*/  MOV R26, R2 ;  /* 0x00000002001a7202 */ /* 0x010fc40000000f00 */
[----:B------:R-:W-:Y:S02]  /*24e40*/  MOV R27, R0 ;  /* 0x00000000001b7202 */ /* 0x000fe40000000f00 */
[----:B-----5:R-:W-:-:S03]  /*24e50*/  MOV R25, R28 ;  /* 0x0000001c00197202 */ /* 0x020fc60000000f00 */
[----:B------:R-:W-:Y:S01]  /*24e60*/  STL.64 [R1+0x1c98], R26 ;  /* 0x001c981a01007387 */ /* 0x000fe20000100a00 */
[----:B------:R-:W-:Y:S01]  /*24e70*/  MOV R9, R12 ;  /* 0x0000000c00097202 */ /* 0x000fe20000000f00 */
[----:B------:R-:W-:Y:S02]  /*24e80*/  IMAD.MOV.U32 R8, RZ, RZ, R13 ;  /* 0x000000ffff087224 */ /* 0x000fe400078e000d */
[----:B--2---:R0:W-:Y:S04]  /*24e90*/  STL.64 [R1+0x1c90], R24 ;  /* 0x001c901801007387 */ /* 0x0041e80000100a00 */
[----:B0-----:R-:W2:Y:S04]  /*24ea0*/  LDL.LU.64 R24, [R1+0x200] ;  /* 0x0002000001187983 */ /* 0x001ea80000300a00 */
[----:B------:R-:W3:Y:S04]  /*24eb0*/  LDL.LU.64 R12, [R1+0x1ca0] ;  /* 0x001ca000010c7983 */ /* 0x000ee80000300a00 */
[----:B------:R0:W-:Y:S04]  /*24ec0*/  STL.64 [R1+0x38], R18 ;  /* 0x0000381201007387 */ /* 0x0001e80000100a00 */
[----:B0-----:R-:W4:Y:S01]  /*24ed0*/  LDL R19, [R1+0x2a0] ;  /* 0x0002a00001137983 */ /* 0x001f220000100800 */
[----:B------:R-:W-:-:S02]  /*24ee0*/  MOV R14, R17 ;  /* 0x00000011000e7202 */ /* 0x000fc40000000f00 */
[----:B------:R-:W-:Y:S01]  /*24ef0*/  MOV R15, R16 ;  /* 0x00000010000f7202 */ /* 0x000fe20000000f00 */
[----:B--2---:R-:W-:Y:S01]  /*24f00*/  HMMA.16816.F32 R20, R4, R24, R20 ;  /* 0x000000180414723c */ /* 0x004fe20000001814 */
[----:B------:R-:W-:Y:S02]  /*24f10*/  MOV R10, R24 ;  /* 0x00000018000a7202 */ /* 0x000fe40000000f00 */
[----:B------:R-:W-:Y:S01]  /*24f20*/  MOV R11, R25 ;  /* 0x00000019000b7202 */ /* 0x000fe20000000f00 */
[----:B----4-:R-:W-:Y:S04]  /*24f30*/  STL [R1+0x1c80], R19 ;  /* 0x001c801301007387 */ /* 0x010fe80000100800 */
[----:B------:R-:W2:Y:S04]  /*24f40*/  LDL.LU.64 R16, [R1+0x210] ;  /* 0x0002100001107983 */ /* 0x000ea80000300a00 */
[----:B------:R-:W-:Y:S04]  /*24f50*/  STL [R1+0x1b8c], R14 ;  /* 0x001b8c0e01007387 */ /* 0x000fe80000100800 */
[----:B------:R-:W-:Y:S04]  /*24f60*/  STL [R1+0x1b88], R15 ;  /* 0x001b880f01007387 */ /* 0x000fe80000100800 */
[----:B------:R-:W2:Y:S04]  /*24f70*/  LDL.LU.64 R26, [R1+0x1c98] ;  /* 0x001c9800011a7983 */ /* 0x000ea80000300a00 */
[----:B------:R-:W2:Y:S01]  /*24f80*/  LDL.LU.64 R24, [R1+0x1c90] ;  /* 0x001c900001187983 */ /* 0x000ea20000300a00 */
[----:B------:R-:W-:-:S02]  /*24f90*/  MOV R2, R22 ;  /* 0x0000001600027202 */ /* 0x000fc40000000f00 */
[----:B------:R-:W-:Y:S02]  /*24fa0*/  MOV R0, R23 ;  /* 0x0000001700007202 */ /* 0x000fe40000000f00 */
[----:B------:R-:W4:Y:S04]  /*24fb0*/  LDL.LU.64 R22, [R1+0x1c88] ;  /* 0x001c880001167983 */ /* 0x000f280000300a00 */
[----:B------:R-:W-:Y:S04]  /*24fc0*/  STL.64 [R1+0x1c50], R10 ;  /* 0x001c500a01007387 */ /* 0x000fe80000100a00 */
[----:B------:R0:W-:Y:S04]  /*24fd0*/  STL.64 [R1+0x1c48], R8 ;  /* 0x001c480801007387 */ /* 0x0001e80000100a00 */
[----:B0-----:R-:W5:Y:S04]  /*24fe0*/  LDL.LU R8, [R1+0x100] ;  /* 0x0001000001087983 */ /* 0x001f680000300800 */
[----:B------:R-:W5:Y:S04]  /*24ff0*/  LDL.LU R9, [R1+0x104] ;  /* 0x0001040001097983 */ /* 0x000f680000300800 */
[----:B------:R-:W3:Y:S04]  /*25000*/  LDL.LU R10, [R1+0x108] ;  /* 0x00010800010a7983 */ /* 0x000ee80000300800 */
[----:B------:R-:W3:Y:S01]  /*25010*/  LDL.LU R11, [R1+0x10c] ;  /* 0x00010c00010b7983 */ /* 0x000ee20000300800 */
[----:B------:R-:W-:Y:S01]  /*25020*/  IMAD.MOV.U32 R3, RZ, RZ, R21 ;  /* 0x000000ffff037224 */ /* 0x000fe200078e0015 */
[----:B--2---:R-:W-:Y:S02]  /*25030*/  HMMA.16816.F32 R24, R4, R16, R24 ;  /* 0x000000100418723c */ /* 0x004fe40000001818 */
[----:B---3--:R-:W-:Y:S04]  /*25040*/  STL.64 [R1+0x1c68], R10 ;  /* 0x001c680a01007387 */ /* 0x008fe80000100a00 */
[----:B-----5:R0:W-:-:S13]  /*25050*/  STL.64 [R1+0x1c60], R8 ;  /* 0x001c600801007387 */ /* 0x0201da0000100a00 */
[----:B------:R-:W-:Y:S01]  /*25060*/  MOV R14, R26 ;  /* 0x0000001a000e7202 */ /* 0x000fe20000000f00 */
[----:B------:R-:W-:Y:S01]  /*25070*/  IMAD.MOV.U32 R15, RZ, RZ, R27 ;  /* 0x000000ffff0f7224 */ /* 0x000fe200078e001b */
[----:B0-----:R-:W2:Y:S04]  /*25080*/  LDL.LU.64 R8, [R1+0x240] ;  /* 0x0002400001087983 */ /* 0x001ea80000300a00 */
[----:B------:R-:W-:Y:S04]  /*25090*/  STL [R1+0x1b58], R3 ;  /* 0x001b580301007387 */ /* 0x000fe80000100800 */
[----:B------:R-:W-:Y:S04]  /*250a0*/  STL [R1+0x1b54], R0 ;  /* 0x001b540001007387 */ /* 0x000fe80000100800 */
[----:B------:R-:W3:Y:S04]  /*250b0*/  LDL.LU R19, [R1+0x1c80] ;  /* 0x001c800001137983 */ /* 0x000ee80000300800 */
[----:B------:R0:W-:Y:S04]  /*250c0*/  STL.64 [R1+0x10], R24 ;  /* 0x0000101801007387 */ /* 0x0001e80000100a00 */
[----:B------:R-:W2:Y:S04]  /*250d0*/  LDL.LU.64 R26, [R1+0x1c78] ;  /* 0x001c7800011a7983 */ /* 0x000ea80000300a00 */
[----:B0-----:R-:W2:Y:S01]  /*250e0*/  LDL.LU.64 R24, [R1+0x1c70] ;  /* 0x001c700001187983 */ /* 0x001ea20000300a00 */
[----:B------:R-:W-:-:S02]  /*250f0*/  MOV R28, R20 ;  /* 0x00000014001c7202 */ /* 0x000fc40000000f00 */
[----:B------:R-:W-:Y:S02]  /*25100*/  MOV R20, R16 ;  /* 0x0000001000147202 */ /* 0x000fe40000000f00 */
[----:B------:R-:W-:Y:S01]  /*25110*/  MOV R21, R17 ;  /* 0x0000001100157202 */ /* 0x000fe20000000f00 */
[----:B------:R-:W5:Y:S01]  /*25120*/  LDL.LU.64 R10, [R1+0x1c68] ;  /* 0x001c6800010a7983 */ /* 0x000f620000300a00 */
[----:B--2---:R-:W-:Y:S01]  /*25130*/  HMMA.16816.F32 R24, R4, R8, R24 ;  /* 0x000000080418723c */ /* 0x004fe20000001818 */
[----:B------:R-:W-:Y:S02]  /*25140*/  MOV R17, R8 ;  /* 0x0000000800117202 */ /* 0x000fe40000000f00 */
[----:B------:R-:W-:Y:S02]  /*25150*/  MOV R16, R9 ;  /* 0x0000000900107202 */ /* 0x000fe40000000f00 */
[----:B------:R-:W5:-:S14]  /*25160*/  LDL.LU.64 R8, [R1+0x1c60] ;  /* 0x001c600001087983 */ /* 0x000f5c0000300a00 */
[----:B------:R-:W-:Y:S02]  /*25170*/  MOV R3, R24 ;  /* 0x0000001800037202 */ /* 0x000fe40000000f00 */
[----:B------:R-:W-:Y:S01]  /*25180*/  MOV R0, R25 ;  /* 0x0000001900007202 */ /* 0x000fe20000000f00 */
[----:B------:R5:W-:Y:S04]  /*25190*/  STL [R1+0x8], R26 ;  /* 0x0000081a01007387 */ /* 0x000be80000100800 */
[----:B------:R-:W5:Y:S01]  /*251a0*/  LDL.LU.64 R24, [R1+0x1c58] ;  /* 0x001c580001187983 */ /* 0x000f620000300a00 */
[----:B------:R-:W-:Y:S02]  /*251b0*/  MOV R29, R27 ;  /* 0x0000001b001d7202 */ /* 0x000fe40000000f00 */
[----:B-----5:R-:W-:Y:S01]  /*251c0*/  HMMA.16816.F32 R24, R4, R24, R8 ;  /* 0x000000180418723c */ /* 0x020fe20000001808 */
[----:B------:R-:W2:Y:S04]  /*251d0*/  LDL.LU.64 R10, [R1+0x1c50] ;  /* 0x001c5000010a7983 */ /* 0x000ea80000300a00 */
[----:B------:R-:W5:-:S14]  /*251e0*/  LDL.LU.64 R8, [R1+0x1c48] ;  /* 0x001c480001087983 */ /* 0x000f5c0000300a00 */
[----:B------:R0:W-:Y:S04]  /*251f0*/  STL.64 [R1+0x1af8], R26 ;  /* 0x001af81a01007387 */ /* 0x0001e80000100a00 */
[----:B------:R1:W-:Y:S04]  /*25200*/  STL.64 [R1+0x1af0], R24 ;  /* 0x001af01801007387 */ /* 0x0003e80000100a00 */
[----:B0-----:R-:W2:Y:S04]  /*25210*/  LDL R26, [R1+0x248] ;  /* 0x00024800011a7983 */ /* 0x001ea80000100800 */
[----:B------:R-:W2:Y:S01]  /*25220*/  LDL R27, [R1+0x24c] ;  /* 0x00024c00011b7983 */ /* 0x000ea20000100800 */
[----:B-1----:R-:W-:Y:S01]  /*25230*/  IMAD.MOV.U32 R24, RZ, RZ, R17 ;  /* 0x000000ffff187224 */ /* 0x002fe200078e0011 */
[----:B------:R-:W-:-:S02]  /*25240*/  MOV R25, R16 ;  /* 0x0000001000197202 */ /* 0x000fc40000000f00 */
[----:B---3--:R-:W0:Y:S04]  /*25250*/  LDSM.16.M88.4 R16, [R19+UR6+0x15000] ;  /* 0x015000061310783b */ /* 0x008e280008000200 */
[----:B--2---:R-:W-:Y:S04]  /*25260*/  STL.64 [R1+0x1ba8], R26 ;  /* 0x001ba81a01007387 */ /* 0x004fe80000100a00 */
[----:B------:R1:W-:Y:S04]  /*25270*/  STL.64 [R1+0x1ba0], R24 ;  /* 0x001ba01801007387 */ /* 0x0003e80000100a00 */
[----:B-1----:R-:W2:Y:S04]  /*25280*/  LDL.LU R24, [R1+0xf0] ;  /* 0x0000f00001187983 */ /* 0x002ea80000300800 */
[----:B------:R-:W2:Y:S04]  /*25290*/  LDL.LU R25, [R1+0xf4] ;  /* 0x0000f40001197983 */ /* 0x000ea80000300800 */
[----:B------:R-:W2:Y:S04]  /*252a0*/  LDL.LU R26, [R1+0xf8] ;  /* 0x0000f800011a7983 */ /* 0x000ea80000300800 */
[----:B------:R-:W2:Y:S04]  /*252b0*/  LDL.LU R27, [R1+0xfc] ;  /* 0x0000fc00011b7983 */ /* 0x000ea80000300800 */
[----:B0-----:R-:W-:Y:S04]  /*252c0*/  STL.64 [R1+0x1ac0], R18 ;  /* 0x001ac01201007387 */ /* 0x001fe80000100a00 */
[----:B------:R4:W-:Y:S02]  /*252d0*/  STL.64 [R1+0x1ab8], R16 ;  /* 0x001ab81001007387 */ /* 0x0009e40000100a00 */
[----:B----4-:R-:W-:Y:S01]  /*252e0*/  IMAD.MOV.U32 R16, RZ, RZ, R22 ;  /* 0x000000ffff107224 */ /* 0x010fe200078e0016 */
[----:B------:R-:W-:Y:S01]  /*252f0*/  MOV R17, R23 ;  /* 0x0000001700117202 */ /* 0x000fe20000000f00 */
[----:B--2---:R-:W-:Y:S01]  /*25300*/  HMMA.16816.F32 R4, R4, R12, R24 ;  /* 0x0000000c0404723c */ /* 0x004fe20000001818 */
[----:B------:R-:W-:-:S02]  /*25310*/  MOV R24, R20 ;  /* 0x0000001400187202 */ /* 0x000fc40000000f00 */
[----:B------:R-:W-:Y:S01]  /*25320*/  MOV R25, R21 ;  /* 0x0000001500197202 */ /* 0x000fe20000000f00 */
[----:B------:R-:W2:Y:S04]  /*25330*/  LDL.LU R20, [R1+0x1c44] ;  /* 0x001c440001147983 */ /* 0x000ea80000300800 */
[----:B------:R-:W2:Y:S04]  /*25340*/  LDL.LU R21, [R1+0x1c40] ;  /* 0x001c400001157983 */ /* 0x000ea80000300800 */
[----:B------:R0:W-:Y:S02]  /*25350*/  STL.64 [R1+0x1bc0], R24 ;  /* 0x001bc01801007387 */ /* 0x0001e40000100a00 */
[----:B0-----:R-:W-:-:S02]  /*25360*/  MOV R24, R10 ;  /* 0x0000000a00187202 */ /* 0x001fc40000000f00 */
[----:B------:R-:W-:Y:S01]  /*25370*/  MOV R25, R11 ;  /* 0x0000000b00197202 */ /* 0x000fe20000000f00 */
[----:B------:R-:W3:Y:S04]  /*25380*/  LDL.LU R10, [R1+0x1c3c] ;  /* 0x001c3c00010a7983 */ /* 0x000ee80000300800 */
[----:B------:R-:W4:Y:S04]  /*25390*/  LDL.LU R11, [R1+0x1c38] ;  /* 0x001c3800010b7983 */ /* 0x000f280000300800 */
[----:B------:R-:W2:Y:S04]  /*253a0*/  LDL.LU R22, [R1+0x1c34] ;  /* 0x001c340001167983 */ /* 0x000ea80000300800 */
[----:B------:R-:W2:Y:S04]  /*253b0*/  LDL.LU R23, [R1+0x1c30] ;  /* 0x001c300001177983 */ /* 0x000ea80000300800 */
[----:B------:R0:W-:Y:S04]  /*253c0*/  STL.64 [R1+0x1bf8], R16 ;  /* 0x001bf81001007387 */ /* 0x0001e80000100a00 */
[----:B0-----:R-:W2:Y:S04]  /*253d0*/  LDL.LU R16, [R1+0x80] ;  /* 0x0000800001107983 */ /* 0x001ea80000300800 */
[----:B------:R-:W2:Y:S04]  /*253e0*/  LDL.LU R17, [R1+0x84] ;  /* 0x0000840001117983 */ /* 0x000ea80000300800 */
[----:B------:R-:W2:Y:S04]  /*253f0*/  LDL.LU R18, [R1+0x88] ;  /* 0x0000880001127983 */ /* 0x000ea80000300800 */
[----:B------:R-:W2:Y:S04]  /*25400*/  LDL.LU R19, [R1+0x8c] ;  /* 0x00008c0001137983 */ /* 0x000ea80000300800 */
[----:B------:R-:W-:Y:S04]  /*25410*/  STL.64 [R1+0x1bd8], R24 ;  /* 0x001bd81801007387 */ /* 0x000fe80000100a00 */
[----:B------:R-:W-:Y:S04]  /*25420*/  STL.64 [R1+0x1b98], R14 ;  /* 0x001b980e01007387 */ /* 0x000fe80000100a00 */
[----:B------:R0:W-:Y:S04]  /*25430*/  STL.64 [R1+0x1b90], R12 ;  /* 0x001b900c01007387 */ /* 0x0001e80000100a00 */
[----:B0-----:R-:W2:Y:S04]  /*25440*/  LDL.LU R12, [R1+0xa0] ;  /* 0x0000a000010c7983 */ /* 0x001ea80000300800 */
[----:B------:R-:W2:Y:S04]  /*25450*/  LDL.LU R13, [R1+0xa4] ;  /* 0x0000a400010d7983 */ /* 0x000ea80000300800 */
[----:B------:R-:W2:Y:S01]  /*25460*/  LDL.LU R14, [R1+0xa8] ;  /* 0x0000a800010e7983 */ /* 0x000ea20000300800 */
[----:B-----5:R-:W-:-:S02]  /*25470*/  MOV R24, R9 ;  /* 0x0000000900187202 */ /* 0x020fc40000000f00 */
[----:B------:R-:W-:Y:S02]  /*25480*/  MOV R25, R8 ;  /* 0x0000000800197202 */ /* 0x000fe40000000f00 */
[----:B---3--:R-:W-:Y:S02]  /*25490*/  MOV R15, R10 ;  /* 0x0000000a000f7202 */ /* 0x008fe40000000f00 */
[----:B------:R-:W3:Y:S04]  /*254a0*/  LDL.LU R10, [R1+0x1c2c] ;  /* 0x001c2c00010a7983 */ /* 0x000ee80000300800 */
[----:B------:R-:W5:Y:S04]  /*254b0*/  LDL.LU R9, [R1+0x1c28] ;  /* 0x001c280001097983 */ /* 0x000f680000300800 */
[----:B------:R-:W3:Y:S04]  /*254c0*/  LDL.LU R8, [R1+0x1c24] ;  /* 0x001c240001087983 */ /* 0x000ee80000300800 */
[----:B------:R0:W-:Y:S04]  /*254d0*/  STL.64 [R1+0x1bf0], R24 ;  /* 0x001bf01801007387 */ /* 0x0001e80000100a00 */
[----:B0-----:R-:W3:Y:S04]  /*254e0*/  LDL.LU R24, [R1+0xe0] ;  /* 0x0000e00001187983 */ /* 0x001ee80000300800 */
[----:B------:R-:W3:Y:S04]  /*254f0*/  LDL.LU R25, [R1+0xe4] ;  /* 0x0000e40001197983 */ /* 0x000ee80000300800 */
[----:B------:R-:W3:Y:S04]  /*25500*/  LDL.LU R26, [R1+0xe8] ;  /* 0x0000e800011a7983 */ /* 0x000ee80000300800 */
[----:B------:R-:W3:Y:S04]  /*25510*/  LDL.LU R27, [R1+0xec] ;  /* 0x0000ec00011b7983 */ /* 0x000ee80000300800 */
[----:B--2---:R-:W-:Y:S04]  /*25520*/  STL.64 [R1+0x1bb8], R14 ;  /* 0x001bb80e01007387 */ /* 0x004fe80000100a00 */
[----:B------:R0:W-:Y:S04]  /*25530*/  STL.64 [R1+0x1bb0], R12 ;  /* 0x001bb00c01007387 */ /* 0x0001e80000100a00 */
[----:B0-----:R-:W2:Y:S01]  /*25540*/  LDL.LU R12, [R1+0xb0] ;  /* 0x0000b000010c7983 */ /* 0x001ea20000300800 */
[----:B------:R-:W-:Y:S01]  /*25550*/  IMAD.MOV.U32 R14, RZ, RZ, R22 ;  /* 0x000000ffff0e7224 */ /* 0x000fe200078e0016 */
[----:B----4-:R-:W-:-:S02]  /*25560*/  MOV R15, R11 ;  /* 0x0000000b000f7202 */ /* 0x010fc40000000f00 */
[----:B------:R-:W-:Y:S02]  /*25570*/  MOV R13, R23 ;  /* 0x00000017000d7202 */ /* 0x000fe40000000f00 */
[----:B------:R-:W4:Y:S04]  /*25580*/  LDL.LU R23, [R1+0x1c20] ;  /* 0x001c200001177983 */ /* 0x000f280000300800 */
[----:B------:R-:W3:Y:S04]  /*25590*/  LDL.LU R22, [R1+0x1c1c] ;  /* 0x001c1c0001167983 */ /* 0x000ee80000300800 */
[----:B------:R-:W3:Y:S04]  /*255a0*/  LDL.LU R11, [R1+0x1c18] ;  /* 0x001c1800010b7983 */ /* 0x000ee80000300800 */
[----:B------:R-:W-:Y:S04]  /*255b0*/  STL.64 [R1+0x1bd0], R14 ;  /* 0x001bd00e01007387 */ /* 0x000fe80000100a00 */
[----:B--2---:R0:W-:Y:S04]  /*255c0*/  STL.64 [R1+0x1bc8], R12 ;  /* 0x001bc80c01007387 */ /* 0x0041e80000100a00 */
[----:B0-----:R-:W2:Y:S01]  /*255d0*/  LDL.LU R12, [R1+0xc0] ;  /* 0x0000c000010c7983 */ /* 0x001ea20000300800 */
[----:B-----5:R-:W-:-:S02]  /*255e0*/  MOV R14, R9 ;  /* 0x00000009000e7202 */ /* 0x020fc40000000f00 */
[----:B---3--:R-:W-:Y:S02]  /*255f0*/  MOV R15, R10 ;  /* 0x0000000a000f7202 */ /* 0x008fe40000000f00 */
[----:B------:R-:W-:Y:S02]  /*25600*/  MOV R13, R8 ;  /* 0x00000008000d7202 */ /* 0x000fe40000000f00 */
[----:B------:R-:W3:Y:S04]  /*25610*/  LDL.LU R8, [R1+0x1c14] ;  /* 0x001c140001087983 */ /* 0x000ee80000300800 */
[----:B------:R-:W3:Y:S04]  /*25620*/  LDL.LU R9, [R1+0x1c10] ;  /* 0x001c100001097983 */ /* 0x000ee80000300800 */
[----:B------:R-:W3:Y:S04]  /*25630*/  LDL.LU R10, [R1+0x1c0c] ;  /* 0x001c0c00010a7983 */ /* 0x000ee80000300800 */
[----:B------:R-:W-:Y:S04]  /*25640*/  STL.64 [R1+0x1be8], R14 ;  /* 0x001be80e01007387 */ /* 0x000fe80000100a00 */
[----:B--2---:R0:W-:Y:S02]  /*25650*/  STL.64 [R1+0x1be0], R12 ;  /* 0x001be00c01007387 */ /* 0x0041e40000100a00 */
[----:B0-----:R-:W-:-:S02]  /*25660*/  MOV R12, R11 ;  /* 0x0000000b000c7202 */ /* 0x001fc40000000f00 */
[----:B------:R-:W3:Y:S04]  /*25670*/  LDL.LU R11, [R1+0x1c08] ;  /* 0x001c0800010b7983 */ /* 0x000ee80000300800 */
[----:B------:R-:W2:Y:S01]  /*25680*/  LDL.LU R13, [R1+0xd4] ;  /* 0x0000d400010d7983 */ /* 0x000ea20000300800 */
[----:B------:R-:W-:Y:S01]  /*25690*/  IMAD.MOV.U32 R14, RZ, RZ, R22 ;  /* 0x000000ffff0e7224 */ /* 0x000fe200078e0016 */
[----:B----4-:R-:W-:Y:S02]  /*256a0*/  MOV R15, R23 ;  /* 0x00000017000f7202 */ /* 0x010fe40000000f00 */
[----:B------:R-:W4:Y:S04]  /*256b0*/  LDL.LU R22, [R1+0x1c04] ;  /* 0x001c040001167983 */ /* 0x000f280000300800 */
[----:B------:R-:W4:Y:S04]  /*256c0*/  LDL.LU R23, [R1+0x1c00] ;  /* 0x001c000001177983 */ /* 0x000f280000300800 */
[----:B------:R-:W-:Y:S04]  /*256d0*/  STL.64 [R1+0x1ae8], R6 ;  /* 0x001ae80601007387 */ /* 0x000fe80000100a00 */
[----:B------:R0:W-:Y:S04]  /*256e0*/  STL.64 [R1+0x1ae0], R4 ;  /* 0x001ae00401007387 */ /* 0x0001e80000100a00 */
[----:B0-----:R-:W5:Y:S04]  /*256f0*/  LDL.LU.64 R4, [R1+0x260] ;  /* 0x0002600001047983 */ /* 0x001f680000300a00 */
[----:B------:R-:W2:Y:S01]  /*25700*/  LDL.LU.64 R6, [R1+0x268] ;  /* 0x0002680001067983 */ /* 0x000ea20000300a00 */
[----:B---3--:R-:W-:-:S15]  /*25710*/  HMMA.16816.F32 R16, R8, R20, R16 ;  /* 0x000000140810723c */ /* 0x008fde0000001810 */
[----:B------:R-:W-:-:S04]  /*25720*/  NOP ;  /* 0x0000000000007918 */ /* 0x000fc80000000000 */
[----:B------:R0:W-:Y:S04]  /*25730*/  STL.64 [R1+0x80], R16 ;  /* 0x0000801001007387 */ /* 0x0001e80000100a00 */
[----:B------:R1:W-:Y:S04]  /*25740*/  STL.64 [R1+0x88], R18 ;  /* 0x0000881201007387 */ /* 0x0003e80000100a00 */
[----:B0-----:R-:W3:Y:S02]  /*25750*/  LDL.LU.64 R16, [R1+0x1bf8] ;  /* 0x001bf80001107983 */ /* 0x001ee40000300a00 */
[----:B---3--:R-:W-:-:S15]  /*25760*/  HMMA.16816.F32 R24, R8, R16, R24 ;  /* 0x000000100818723c */ /* 0x008fde0000001818 */
[----:B------:R-:W-:-:S04]  /*25770*/  NOP ;  /* 0x0000000000007918 */ /* 0x000fc80000000000 */
[----:B------:R-:W-:Y:S02]  /*25780*/  MOV R21, R24 ;  /* 0x0000001800157202 */ /* 0x000fe40000000f00 */
[----:B------:R-:W-:Y:S02]  /*25790*/  MOV R20, R25 ;  /* 0x0000001900147202 */ /* 0x000fe40000000f00 */
[----:B------:R-:W2:Y:S01]  /*257a0*/  LDL.LU.64 R24, [R1+0x1bf0] ;  /* 0x001bf00001187983 */ /* 0x000ea20000300a00 */
[----:B-1----:R-:W-:Y:S02]  /*257b0*/  MOV R19, R26 ;  /* 0x0000001a00137202 */ /* 0x002fe40000000f00 */
[----:B------:R-:W-:Y:S01]  /*257c0*/  MOV R18, R27 ;  /* 0x0000001b00127202 */ /* 0x000fe20000000f00 */
[----:B----4-:R-:W-:Y:S04]  /*257d0*/  STL.64 [R1+0x1b78], R22 ;  /* 0x001b781601007387 */ /* 0x010fe80000100a00 */
[----:B------:R0:W-:Y:S04]  /*257e0*/  STL.64 [R1+0x1b70], R20 ;  /* 0x001b701401007387 */ /* 0x0001e80000100a00 */
[----:B0-----:R-:W3:Y:S04]  /*257f0*/  LDL.LU R20, [R1+0x60] ;  /* 0x0000600001147983 */ /* 0x001ee80000300800 */
[----:B------:R-:W3:Y:S04]  /*25800*/  LDL.LU R21, [R1+0x64] ;  /* 0x0000640001157983 */ /* 0x000ee80000300800 */
[----:B------:R-:W3:Y:S04]  /*25810*/  LDL.LU R22, [R1+0x68] ;  /* 0x0000680001167983 */ /* 0x000ee80000300800 */
[----:B------:R-:W3:Y:S04]  /*25820*/  LDL.LU R23, [R1+0x6c] ;  /* 0x00006c0001177983 */ /* 0x000ee80000300800 */
[----:B------:R0:W-:Y:S04]  /*25830*/  STL [R1+0x1ac8], R18 ;  /* 0x001ac81201007387 */ /* 0x0001e80000100800 */
[----:B------:R1:W-:Y:S04]  /*25840*/  STL [R1+0x1b50], R19 ;  /* 0x001b501301007387 */ /* 0x0003e80000100800 */
[----:B------:R-:W5:Y:S04]  /*25850*/  LDL.LU R16, [R1+0x90] ;  /* 0x0000900001107983 */ /* 0x000f680000300800 */
[----:B------:R-:W5:Y:S04]  /*25860*/  LDL.LU R17, [R1+0x94] ;  /* 0x0000940001117983 */ /* 0x000f680000300800 */
[----:B0-----:R-:W5:Y:S04]  /*25870*/  LDL.LU R18, [R1+0x98] ;  /* 0x0000980001127983 */ /* 0x001f680000300800 */
[----:B-1----:R-:W5:Y:S01]  /*25880*/  LDL.LU R19, [R1+0x9c] ;  /* 0x00009c0001137983 */ /* 0x002f620000300800 */
[----:B--2---:R-:W-:Y:S03]  /*25890*/  HMMA.16816.F32 R24, R8, R24, R12 ;  /* 0x000000180818723c */ /* 0x004fe6000000180c */
[----:B------:R-:W2:Y:S04]  /*258a0*/  LDL.LU.64 R14, [R1+0x1be8] ;  /* 0x001be800010e7983 */ /* 0x000ea80000300a00 */
[----:B------:R-:W2:-:S12]  /*258b0*/  LDL.LU.64 R12, [R1+0x1be0] ;  /* 0x001be000010c7983 */ /* 0x000e980000300a00 */
[----:B------:R0:W-:Y:S04]  /*258c0*/  STL.64 [R1+0x120], R24 ;  /* 0x0001201801007387 */ /* 0x0001e80000100a00 */
[----:B------:R2:W-:Y:S04]  /*258d0*/  STL.64 [R1+0x128], R26 ;  /* 0x0001281a01007387 */ /* 0x0005e80000100a00 */
[----:B0-----:R-:W2:Y:S02]  /*258e0*/  LDL.LU.64 R24, [R1+0x1bd8] ;  /* 0x001bd80001187983 */ /* 0x001ea40000300a00 */
        /* <DEDUP_REMOVED lines=9> */
[----:B------:R-:W-:Y:S04]  /*25980*/  STL.64 [R1+0x170], R24 ;  /* 0x0001701801007387 */ /* 0x000fe80000100a00 */
[----:B------:R0:W-:Y:S04]  /*25990*/  STL.64 [R1+0x178], R26 ;  /* 0x0001781a01007387 */ /* 0x0001e80000100a00 */
[----:B0-----:R-:W4:Y:S04]  /*259a0*/  LDL.LU.64 R26, [R1+0x1ba8] ;  /* 0x001ba800011a7983 */ /* 0x001f280000300a00 */
[----:B------:R-:W2:Y:S01]  /*259b0*/  LDL.LU.64 R24, [R1+0x1ba0] ;  /* 0x001ba00001187983 */ /* 0x000ea20000300a00 */
[C---:B-----5:R-:W-:Y:S08]  /*259c0*/  HMMA.16816.F32 R16, R8.reuse, R4, R16 ;  /* 0x000000040810723c */ /* 0x060ff00000001810 */
[----:B--2---:R-:W-:-:S15]  /*259d0*/  HMMA.16816.F32 R12, R8, R24, R12 ;  /* 0x00000018080c723c */ /* 0x004fde000000180c */
[----:B------:R-:W-:-:S04]  /*259e0*/  NOP ;  /* 0x0000000000007918 */ /* 0x000fc80000000000 */
[----:B------:R-:W-:Y:S04]  /*259f0*/  STL.64 [R1+0x160], R12 ;  /* 0x0001600c01007387 */ /* 0x000fe80000100a00 */
[----:B------:R0:W-:Y:S04]  /*25a00*/  STL.64 [R1+0x168], R14 ;  /* 0x0001680e01007387 */ /* 0x0001e80000100a00 */
[----:B0-----:R-:W2:Y:S04]  /*25a10*/  LDL.LU.64 R14, [R1+0x1b98] ;  /* 0x001b9800010e7983 */ /* 0x001ea80000300a00 */
[----:B------:R-:W3:Y:S04]  /*25a20*/  LDL.LU.64 R12, [R1+0x1b90] ;  /* 0x001b9000010c7983 */ /* 0x000ee80000300a00 */
[----:B----4-:R2:W-:Y:S04]  /*25a30*/  STL.64 [R1+0x1b08], R26 ;  /* 0x001b081a01007387 */ /* 0x0105e80000100a00 */
[----:B------:R-:W4:Y:S04]  /*25a40*/  LDL.LU R24, [R1+0x10] ;  /* 0x0000100001187983 */ /* 0x000f280000300800 */
[----:B------:R0:W-:Y:S04]  /*25a50*/  STL.64 [R1+0x150], R16 ;  /* 0x0001501001007387 */ /* 0x0001e80000100a00 */
[----:B------:R1:W-:Y:S04]  /*25a60*/  STL.64 [R1+0x158], R18 ;  /* 0x0001581201007387 */ /* 0x0003e80000100a00 */
[----:B------:R-:W4:Y:S01]  /*25a70*/  LDL.LU R25, [R1+0x14] ;  /* 0x0000140001197983 */ /* 0x000f220000300800 */
[----:B--2---:R-:W-:Y:S01]  /*25a80*/  IMAD.MOV.U32 R26, RZ, RZ, R14 ;  /* 0x000000ffff1a7224 */ /* 0x004fe200078e000e */
[----:B------:R-:W-:-:S02]  /*25a90*/  MOV R27, R15 ;  /* 0x0000000f001b7202 */ /* 0x000fc40000000f00 */
[----:B------:R-:W2:Y:S04]  /*25aa0*/  LDL.LU R14, [R1+0x1b8c] ;  /* 0x001b8c00010e7983 */ /* 0x000ea80000300800 */
[----:B------:R-:W5:Y:S04]  /*25ab0*/  LDL.LU R15, [R1+0x1b88] ;  /* 0x001b8800010f7983 */ /* 0x000f680000300800 */
[----:B0-----:R-:W3:Y:S04]  /*25ac0*/  LDL.LU R16, [R1+0x40] ;  /* 0x0000400001107983 */ /* 0x001ee80000300800 */
[----:B------:R-:W3:Y:S04]  /*25ad0*/  LDL.LU R17, [R1+0x44] ;  /* 0x0000440001117983 */ /* 0x000ee80000300800 */
[----:B-1----:R-:W3:Y:S04]  /*25ae0*/  LDL.LU R18, [R1+0x48] ;  /* 0x0000480001127983 */ /* 0x002ee80000300800 */
[----:B------:R-:W3:Y:S04]  /*25af0*/  LDL.LU R19, [R1+0x4c] ;  /* 0x00004c0001137983 */ /* 0x000ee80000300800 */
[----:B------:R0:W-:Y:S04]  /*25b00*/  STL.64 [R1+0x1b28], R26 ;  /* 0x001b281a01007387 */ /* 0x0001e80000100a00 */
[----:B----4-:R2:W-:Y:S04]  /*25b10*/  STL.64 [R1+0x1b20], R24 ;  /* 0x001b201801007387 */ /* 0x0105e80000100a00 */
[----:B0-----:R-:W4:Y:S01]  /*25b20*/  LDL.64 R26, [R1+0x208] ;  /* 0x00020800011a7983 */ /* 0x001f220000100a00 */
[----:B--2---:R-:W-:-:S02]  /*25b30*/  MOV R25, R14 ;  /* 0x0000000e00197202 */ /* 0x004fc40000000f00 */
[----:B-----5:R-:W-:Y:S01]  /*25b40*/  MOV R24, R15 ;  /* 0x0000000f00187202 */ /* 0x020fe20000000f00 */
[----:B----4-:R0:W-:Y:S04]  /*25b50*/  STL.64 [R1+0x1b38], R26 ;  /* 0x001b381a01007387 */ /* 0x0101e80000100a00 */
[----:B------:R-:W2:Y:S04]  /*25b60*/  LDL.LU R15, [R1+0x1b84] ;  /* 0x001b8400010f7983 */ /* 0x000ea80000300800 */
[----:B------:R-:W4:Y:S01]  /*25b70*/  LDL.LU R14, [R1+0x1b80] ;  /* 0x001b8000010e7983 */ /* 0x000f220000300800 */
[----:B---3--:R-:W-:Y:S03]  /*25b80*/  HMMA.16816.F32 R8, R8, R12, R20 ;  /* 0x0000000c0808723c */ /* 0x008fe60000001814 */
[----:B0-----:R-:W3:Y:S04]  /*25b90*/  LDL.LU R26, [R1+0x38] ;  /* 0x00003800011a7983 */ /* 0x001ee80000300800 */
[----:B------:R-:W3:Y:S04]  /*25ba0*/  LDL.LU R27, [R1+0x3c] ;  /* 0x00003c00011b7983 */ /* 0x000ee80000300800 */
[----:B------:R2:W-:Y:S04]  /*25bb0*/  STL.64 [R1+0x1b00], R6 ;  /* 0x001b000601007387 */ /* 0x0005e80000100a00 */
[----:B------:R-:W5:Y:S04]  /*25bc0*/  LDL.LU R4, [R1+0x50] ;  /* 0x0000500001047983 */ /* 0x000f680000300800 */
[----:B------:R-:W5:Y:S04]  /*25bd0*/  LDL.LU R5, [R1+0x54] ;  /* 0x0000540001057983 */ /* 0x000f680000300800 */
[----:B------:R-:W5:Y:S04]  /*25be0*/  LDL.LU.64 R22, [R1+0x1b78] ;  /* 0x001b780001167983 */ /* 0x000f680000300a00 */
[----:B------:R-:W3:Y:S01]  /*25bf0*/  LDL.LU.64 R20, [R1+0x1b70] ;  /* 0x001b700001147983 */ /* 0x000ee20000300a00 */
[----:B--2---:R-:W-:-:S02]  /*25c00*/  MOV R6, R15 ;  /* 0x0000000f00067202 */ /* 0x004fc40000000f00 */
[----:B----4-:R-:W-:Y:S02]  /*25c10*/  MOV R7, R14 ;  /* 0x0000000e00077202 */ /* 0x010fe40000000f00 */
[----:B------:R-:W5:Y:S04]  /*25c20*/  LDL.LU.64 R14, [R1+0x1b68] ;  /* 0x001b6800010e7983 */ /* 0x000f680000300a00 */
[----:B------:R-:W5:Y:S04]  /*25c30*/  LDL.LU.64 R12, [R1+0x1b60] ;  /* 0x001b6000010c7983 */ /* 0x000f680000300a00 */
[----:B------:R-:W-:Y:S04]  /*25c40*/  STL.64 [R1+0x60], R8 ;  /* 0x0000600801007387 */ /* 0x000fe80000100a00 */
[----:B------:R5:W-:Y:S02]  /*25c50*/  STL.64 [R1+0x68], R10 ;  /* 0x0000680a01007387 */ /* 0x000be40000100a00 */
[----:B-----5:R-:W-:Y:S01]  /*25c60*/  HMMA.16816.F32 R8, R12, R22, R4 ;  /* 0x000000160c08723c */ /* 0x020fe20000001804 */
[----:B------:R-:W-:-:S02]  /*25c70*/  IMAD.MOV.U32 R4, RZ, RZ, R3 ;  /* 0x000000ffff047224 */ /* 0x000fc400078e0003 */
[----:B------:R-:W2:Y:S01]  /*25c80*/  LDL.LU R3, [R1+0x1b58] ;  /* 0x001b580001037983 */ /* 0x000ea20000300800 */
[----:B------:R-:W-:-:S15]  /*25c90*/  MOV R5, R0 ;  /* 0x0000000000057202 */ /* 0x000fde0000000f00 */
[----:B------:R-:W-:Y:S04]  /*25ca0*/  STL.64 [R1+0x50], R8 ;  /* 0x0000500801007387 */ /* 0x000fe80000100a00 */
[----:B------:R-:W-:Y:S04]  /*25cb0*/  STL.64 [R1+0x58], R10 ;  /* 0x0000580a01007387 */ /* 0x000fe80000100a00 */
[----:B------:R-:W4:Y:S04]  /*25cc0*/  LDL.LU R0, [R1+0x1b54] ;  /* 0x001b540001007983 */ /* 0x000f280000300800 */
[----:B------:R-:W5:Y:S01]  /*25cd0*/  LDL.LU R6, [R1+0x8] ;  /* 0x0000080001067983 */ /* 0x000f620000300800 */
[----:B------:R-:W-:-:S05]  /*25ce0*/  MOV R7, R29 ;  /* 0x0000001d00077202 */ /* 0x000fca0000000f00 */
[----:B-----5:R0:W-:Y:S04]  /*25cf0*/  STL.64 [R1+0x1b18], R6 ;  /* 0x001b180601007387 */ /* 0x0201e80000100a00 */
[----:B------:R1:W-:Y:S04]  /*25d00*/  STL.64 [R1+0x1b10], R4 ;  /* 0x001b100401007387 */ /* 0x0003e80000100a00 */
[----:B0-----:R-:W5:Y:S01]  /*25d10*/  LDL.LU.64 R6, [R1+0x218] ;  /* 0x0002180001067983 */ /* 0x001f620000300a00 */
[----:B-1----:R-:W-:Y:S02]  /*25d20*/  MOV R4, R28 ;  /* 0x0000001c00047202 */ /* 0x002fe40000000f00 */
[----:B--2---:R-:W-:Y:S01]  /*25d30*/  MOV R5, R3 ;  /* 0x0000000300057202 */ /* 0x004fe20000000f00 */
[----:B-----5:R0:W-:Y:S02]  /*25d40*/  STL.64 [R1+0x1b30], R6 ;  /* 0x001b300601007387 */ /* 0x0201e40000100a00 */
[----:B0-----:R-:W-:Y:S01]  /*25d50*/  MOV R6, R2 ;  /* 0x0000000200067202 */ /* 0x001fe20000000f00 */
[----:B----4-:R-:W-:-:S05]  /*25d60*/  IMAD.MOV.U32 R7, RZ, RZ, R0 ;  /* 0x000000ffff077224 */ /* 0x010fca00078e0000 */
[----:B------:R0:W-:Y:S04]  /*25d70*/  STL.64 [R1+0x1b48], R6 ;  /* 0x001b480601007387 */ /* 0x0001e80000100a00 */
[----:B------:R-:W-:Y:S04]  /*25d80*/  STL.64 [R1+0x1b40], R4 ;  /* 0x001b400401007387 */ /* 0x000fe80000100a00 */
[----:B0-----:R-:W2:Y:S04]  /*25d90*/  LDL.LU.64 R6, [R1+0x1b8] ;  /* 0x0001b80001067983 */ /* 0x001ea80000300a00 */
[----:B------:R0:W-:Y:S04]  /*25da0*/  STL.64 [R1+0x1ad8], R22 ;  /* 0x001ad81601007387 */ /* 0x0001e80000100a00 */
[----:B---3--:R-:W-:Y:S04]  /*25db0*/  STL.64 [R1+0x1ad0], R20 ;  /* 0x001ad01401007387 */ /* 0x008fe80000100a00 */
[----:B0-----:R-:W3:Y:S04]  /*25dc0*/  LDL.LU.64 R22, [R1+0x198] ;  /* 0x0001980001167983 */ /* 0x001ee80000300a00 */
[----:B------:R-:W4:Y:S01]  /*25dd0*/  LDL.LU R11, [R1+0x1ac] ;  /* 0x0001ac00010b7983 */ /* 0x000f220000300800 */
[C---:B--2---:R-:W-:Y:S08]  /*25de0*/  HMMA.16816.F32 R24, R12.reuse, R6, R24 ;  /* 0x000000060c18723c */ /* 0x044ff00000001818 */
[----:B---3--:R-:W-:Y:S01]  /*25df0*/  HMMA.16816.F32 R16, R12, R22, R16 ;  /* 0x000000160c10723c */ /* 0x008fe20000001810 */
[----:B------:R-:W-:-:S02]  /*25e00*/  MOV R9, R22 ;  /* 0x0000001600097202 */ /* 0x000fc40000000f00 */
[----:B------:R-:W-:Y:S02]  /*25e10*/  MOV R8, R23 ;  /* 0x0000001700087202 */ /* 0x000fe40000000f00 */
[----:B------:R-:W-:-:S06]  /*25e20*/  MOV R10, R7 ;  /* 0x00000007000a7202 */ /* 0x000fcc0000000f00 */
[----:B------:R-:W-:Y:S02]  /*25e30*/  MOV R2, R26 ;  /* 0x0000001a00027202 */ /* 0x000fe40000000f00 */
[----:B------:R-:W-:-:S06]  /*25e40*/  MOV R0, R27 ;  /* 0x0000001b00007202 */ /* 0x000fcc0000000f00 */
[----:B------:R-:W-:Y:S04]  /*25e50*/  STL.64 [R1+0x40], R16 ;  /* 0x0000401001007387 */ /* 0x000fe80000100a00 */
[----:B------:R0:W-:Y:S04]  /*25e60*/  STL.64 [R1+0x48], R18 ;  /* 0x0000481201007387 */ /* 0x0001e80000100a00 */
[----:B0-----:R-:W2:Y:S04]  /*25e70*/  LDL.LU R19, [R1+0x1b50] ;  /* 0x001b500001137983 */ /* 0x001ea80000300800 */
[----:B------:R-:W3:Y:S01]  /*25e80*/  LDL.LU.64 R22, [R1+0x238] ;  /* 0x0002380001167983 */ /* 0x000ee20000300a00 */
[----:B------:R-:W-:-:S03]  /*25e90*/  MOV R18, R6 ;  /* 0x0000000600127202 */ /* 0x000fc60000000f00 */
[----:B------:R-:W5:Y:S04]  /*25ea0*/  LDL.LU.64 R6, [R1+0x1b48] ;  /* 0x001b480001067983 */ /* 0x000f680000300a00 */
[----:B------:R-:W5:Y:S04]  /*25eb0*/  LDL.LU.64 R4, [R1+0x1b40] ;  /* 0x001b400001047983 */ /* 0x000f680000300a00 */
[----:B------:R-:W5:Y:S01]  /*25ec0*/  LDL.LU.64 R26, [R1+0x1b38] ;  /* 0x001b3800011a7983 */ /* 0x000f620000300a00 */
[----:B------:R-:W-:Y:S01]  /*25ed0*/  IMAD.MOV.U32 R3, RZ, RZ, R25 ;  /* 0x000000ffff037224 */ /* 0x000fe200078e0019 */
[----:B------:R-:W-:-:S02]  /*25ee0*/  MOV R29, R24 ;  /* 0x00000018001d7202 */ /* 0x000fc40000000f00 */
[----:B------:R-:W-:Y:S04]  /*25ef0*/  STL [R1+0x1a84], R0 ;  /* 0x001a840001007387 */ /* 0x000fe80000100800 */
[----:B------:R-:W-:Y:S04]  /*25f00*/  STL [R1+0x1a80], R2 ;  /* 0x001a800201007387 */ /* 0x000fe80000100800 */
[----:B------:R-:W-:Y:S04]  /*25f10*/  STL [R1+0x1a7c], R3 ;  /* 0x001a7c0301007387 */ /* 0x000fe80000100800 */
[----:B------:R-:W-:Y:S01]  /*25f20*/  STL [R1+0x1a78], R29 ;  /* 0x001a781d01007387 */ /* 0x000fe20000100800 */
[----:B-----5:R-:W-:Y:S01]  /*25f30*/  HMMA.16816.F32 R4, R12, R26, R4 ;  /* 0x0000001a0c04723c */ /* 0x020fe20000001804 */
[----:B------:R-:W-:-:S15]  /*25f40*/  MOV R28, R27 ;  /* 0x0000001b001c7202 */ /* 0x000fde0000000f00 */
[----:B------:R-:W-:-:S03]  /*25f50*/  NOP ;  /* 0x0000000000007918 */ /* 0x000fc60000000000 */
[----:B------:R-:W-:Y:S04]  /*25f60*/  STL.64 [R1+0x110], R4 ;  /* 0x0001100401007387 */ /* 0x000fe80000100a00 */
[----:B------:R0:W-:Y:S04]  /*25f70*/  STL.64 [R1+0x118], R6 ;  /* 0x0001180601007387 */ /* 0x0001e80000100a00 */
[----:B0-----:R-:W5:Y:S04]  /*25f80*/  LDL.LU.64 R6, [R1+0x1b30] ;  /* 0x001b300001067983 */ /* 0x001f680000300a00 */
[----:B------:R-:W5:Y:S04]  /*25f90*/  LDL.LU.64 R26, [R1+0x1b28] ;  /* 0x001b2800011a7983 */ /* 0x000f680000300a00 */
[----:B------:R-:W5:Y:S02]  /*25fa0*/  LDL.LU.64 R24, [R1+0x1b20] ;  /* 0x001b200001187983 */ /* 0x000f640000300a00 */
[----:B-----5:R-:W-:Y:S01]  /*25fb0*/  HMMA.16816.F32 R24, R12, R6, R24 ;  /* 0x000000060c18723c */ /* 0x020fe20000001818 */
[----:B------:R-:W-:-:S02]  /*25fc0*/  MOV R17, R6 ;  /* 0x0000000600117202 */ /* 0x000fc40000000f00 */
[----:B------:R-:W-:Y:S02]  /*25fd0*/  MOV R16, R7 ;  /* 0x0000000700107202 */ /* 0x000fe40000000f00 */
[----:B------:R-:W5:Y:S04]  /*25fe0*/  LDL.LU.64 R6, [R1+0x1b18] ;  /* 0x001b180001067983 */ /* 0x000f680000300a00 */
[----:B------:R-:W5:Y:S10]  /*25ff0*/  LDL.LU.64 R4, [R1+0x1b10] ;  /* 0x001b100001047983 */ /* 0x000f740000300a00 */
[----:B------:R-:W-:-:S02]  /*26000*/  MOV R3, R26 ;  /* 0x0000001a00037202 */ /* 0x000fc40000000f00 */
[----:B------:R-:W-:Y:S02]  /*26010*/  MOV R29, R27 ;  /* 0x0000001b001d7202 */ /* 0x000fe40000000f00 */
[----:B------:R-:W5:Y:S01]  /*26020*/  LDL.LU.64 R26, [R1+0x1b08] ;  /* 0x001b0800011a7983 */ /* 0x000f620000300a00 */
[----:B------:R-:W-:Y:S01]  /*26030*/  IMAD.MOV.U32 R0, RZ, RZ, R24 ;  /* 0x000000ffff007224 */ /* 0x000fe200078e0018 */
[----:B------:R-:W-:Y:S02]  /*26040*/  MOV R2, R25 ;  /* 0x0000001900027202 */ /* 0x000fe40000000f00 */
[----:B------:R-:W-:Y:S04]  /*26050*/  STL [R1+0x1a94], R29 ;  /* 0x001a941d01007387 */ /* 0x000fe80000100800 */
[----:B------:R-:W-:Y:S04]  /*26060*/  STL [R1+0x1a90], R3 ;  /* 0x001a900301007387 */ /* 0x000fe80000100800 */
[----:B------:R-:W-:Y:S04]  /*26070*/  STL [R1+0x1a8c], R2 ;  /* 0x001a8c0201007387 */ /* 0x000fe80000100800 */
[----:B------:R-:W-:Y:S01]  /*26080*/  STL [R1+0x1a88], R0 ;  /* 0x001a880001007387 */ /* 0x000fe20000100800 */
[----:B-----5:R-:W-:Y:S03]  /*26090*/  HMMA.16816.F32 R24, R12, R26, R4 ;  /* 0x0000001a0c18723c */ /* 0x020fe60000001804 */
[----:B------:R-:W5:-:S15]  /*260a0*/  LDL.LU.64 R6, [R1+0x1b00] ;  /* 0x001b000001067983 */ /* 0x000f5e0000300a00 */
[----:B------:R-:W-:Y:S01]  /*260b0*/  NOP ;  /* 0x0000000000007918 */ /* 0x000fe20000000000 */
[----:B------:R-:W-:Y:S04]  /*260c0*/  STL.64 [R1+0x140], R24 ;  /* 0x0001401801007387 */ /* 0x000fe80000100a00 */
[----:B------:R0:W-:Y:S04]  /*260d0*/  STL.64 [R1+0x148], R26 ;  /* 0x0001481a01007387 */ /* 0x0001e80000100a00 */
[----:B0-----:R-:W2:Y:S04]  /*260e0*/  LDL.LU.64 R26, [R1+0x1af8] ;  /* 0x001af800011a7983 */ /* 0x001ea80000300a00 */
[----:B------:R-:W2:Y:S01]  /*260f0*/  LDL.LU.64 R24, [R1+0x1af0] ;  /* 0x001af00001187983 */ /* 0x000ea20000300a00 */
[----:B-----5:R-:W-:-:S02]  /*26100*/  MOV R2, R6 ;  /* 0x0000000600027202 */ /* 0x020fc40000000f00 */
[----:B------:R-:W-:Y:S01]  /*26110*/  MOV R0, R7 ;  /* 0x0000000700007202 */ /* 0x000fe20000000f00 */
[----:B--2---:R-:W-:-:S15]  /*26120*/  HMMA.16816.F32 R24, R12, R6, R24 ;  /* 0x000000060c18723c */ /* 0x004fde0000001818 */
[----:B------:R-:W-:-:S04]  /*26130*/  NOP ;  /* 0x0000000000007918 */ /* 0x000fc80000000000 */
[----:B------:R0:W-:Y:S04]  /*26140*/  STL.64 [R1+0x130], R24 ;  /* 0x0001301801007387 */ /* 0x0001e80000100a00 */
[----:B------:R1:W-:Y:S04]  /*26150*/  STL.64 [R1+0x138], R26 ;  /* 0x0001381a01007387 */ /* 0x0003e80000100a00 */
[----:B------:R-:W2:Y:S04]  /*26160*/  LDL.LU.64 R6, [R1+0x1ae8] ;  /* 0x001ae80001067983 */ /* 0x000ea80000300a00 */
[----:B------:R-:W2:Y:S01]  /*26170*/  LDL.LU.64 R4, [R1+0x1ae0] ;  /* 0x001ae00001047983 */ /* 0x000ea20000300a00 */
[----:B---3--:R-:W-:Y:S01]  /*26180*/  IMAD.MOV.U32 R29, RZ, RZ, R22 ;  /* 0x000000ffff1d7224 */ /* 0x008fe200078e0016 */
[----:B------:R-:W-:-:S02]  /*26190*/  MOV R3, R23 ;  /* 0x0000001700037202 */ /* 0x000fc40000000f00 */
[----:B0-----:R-:W3:Y:S04]  /*261a0*/  LDL.LU R24, [R1+0x80] ;  /* 0x0000800001187983 */ /* 0x001ee80000300800 */
[----:B------:R-:W3:Y:S04]  /*261b0*/  LDL.LU R25, [R1+0x84] ;  /* 0x0000840001197983 */ /* 0x000ee80000300800 */
[----:B-1----:R-:W3:Y:S04]  /*261c0*/  LDL.LU R26, [R1+0x88] ;  /* 0x00008800011a7983 */ /* 0x002ee80000300800 */
[----:B------:R-:W3:Y:S01]  /*261d0*/  LDL.LU R27, [R1+0x8c] ;  /* 0x00008c00011b7983 */ /* 0x000ee20000300800 */
[----:B--2---:R-:W-:-:S15]  /*261e0*/  HMMA.16816.F32 R4, R12, R22, R4 ;  /* 0x000000160c04723c */ /* 0x004fde0000001804 */
[----:B------:R-:W-:-:S04]  /*261f0*/  NOP ;  /* 0x0000000000007918 */ /* 0x000fc80000000000 */
[----:B------:R-:W-:Y:S04]  /*26200*/  STL.64 [R1+0xf0], R4 ;  /* 0x0000f00401007387 */ /* 0x000fe80000100a00 */
[----:B------:R-:W-:Y:S04]  /*26210*/  STL.64 [R1+0xf8], R6 ;  /* 0x0000f80601007387 */ /* 0x000fe80000100a00 */
[----:B------:R-:W3:Y:S04]  /*26220*/  LDL.LU.64 R22, [R1+0x1ad8] ;  /* 0x001ad80001167983 */ /* 0x000ee80000300a00 */
[----:B------:R-:W2:Y:S04]  /*26230*/  LDL.LU.64 R20, [R1+0x1ad0] ;  /* 0x001ad00001147983 */ /* 0x000ea80000300a00 */
[----:B------:R-:W5:Y:S01]  /*26240*/  LDL.LU R13, [R1+0x1a8] ;  /* 0x0001a800010d7983 */ /* 0x000f620000300800 */
[----:B------:R-:W-:-:S03]  /*26250*/  MOV R14, R18 ;  /* 0x00000012000e7202 */ /* 0x000fc60000000f00 */
[----:B------:R-:W2:Y:S04]  /*26260*/  LDL.LU R18, [R1+0x1ac8] ;  /* 0x001ac80001127983 */ /* 0x000ea80000300800 */
[----:B----4-:R-:W0:Y:S01]  /*26270*/  LDSM.16.M88.4 R4, [R11+UR6+0x14080] ;  /* 0x014080060b04783b */ /* 0x010e220008000200 */
[----:B------:R-:W-:-:S05]  /*26280*/  MOV R15, R10 ;  /* 0x0000000a000f7202 */ /* 0x000fca0000000f00 */
[----:B------:R1:W-:Y:S02]  /*26290*/  STL.64 [R1+0x1aa0], R14 ;  /* 0x001aa00e01007387 */ /* 0x0003e40000100a00 */
[----:B-1----:R-:W-:Y:S02]  /*262a0*/  MOV R14, R9 ;  /* 0x00000009000e7202 */ /* 0x002fe40000000f00 */
[----:B------:R-:W-:-:S05]  /*262b0*/  MOV R15, R8 ;  /* 0x00000008000f7202 */ /* 0x000fca0000000f00 */
[----:B------:R-:W-:Y:S04]  /*262c0*/  STL.64 [R1+0x1ab0], R14 ;  /* 0x001ab00e01007387 */ /* 0x000fe80000100a00 */
[----:B------:R-:W-:Y:S04]  /*262d0*/  STL [R1+0x1aa8], R11 ;  /* 0x001aa80b01007387 */ /* 0x000fe80000100800 */
[----:B0-----:R-:W-:Y:S04]  /*262e0*/  STL.64 [R1+0x1a40], R6 ;  /* 0x001a400601007387 */ /* 0x001fe80000100a00 */
[----:B------:R-:W-:Y:S01]  /*262f0*/  STL.64 [R1+0x1a38], R4 ;  /* 0x001a380401007387 */ /* 0x000fe20000100a00 */
[----:B------:R-:W-:-:S03]  /*26300*/  MOV R10, R19 ;  /* 0x00000013000a7202 */ /* 0x000fc60000000f00 */
[----:B-----5:R-:W0:Y:S04]  /*26310*/  LDSM.16.M88.4 R4, [R13+UR6+0x80] ;  /* 0x000080060d04783b */ /* 0x020e280008000200 */
        /* <DEDUP_REMOVED lines=9> */
[----:B--2---:R-:W-:-:S03]  /*263b0*/  MOV R11, R18 ;  /* 0x00000012000b7202 */ /* 0x004fc60000000f00 */
[----:B0-----:R-:W-:Y:S04]  /*263c0*/  STL.64 [R1+0x1e0], R4 ;  /* 0x0001e00401007387 */ /* 0x001fe80000100a00 */
[----:B------:R0:W-:Y:S02]  /*263d0*/  STL.64 [R1+0x1e8], R6 ;  /* 0x0001e80601007387 */ /* 0x0001e40000100a00 */
[----:B0-----:R-:W-:Y:S02]  /*263e0*/  MOV R6, R17 ;  /* 0x0000001100067202 */ /* 0x001fe40000000f00 */
[----:B------:R-:W-:Y:S02]  /*263f0*/  MOV R7, R16 ;  /* 0x0000001000077202 */ /* 0x000fe40000000f00 */
[----:B------:R-:W0:Y:S04]  /*26400*/  LDSM.16.M88.4 R16, [R13+UR6+0x8080] ;  /* 0x008080060d10783b */ /* 0x000e280008000200 */
[----:B0-----:R-:W-:Y:S04]  /*26410*/  STL.64 [R1+0x220], R16 ;  /* 0x0002201001007387 */ /* 0x001fe80000100a00 */
[----:B------:R0:W-:Y:S04]  /*26420*/  STL.64 [R1+0x228], R18 ;  /* 0x0002281201007387 */ /* 0x0001e80000100a00 */
[----:B0-----:R-:W3:Y:S04]  /*26430*/  LDL.LU.64 R18, [R1+0x1ac0] ;  /* 0x001ac00001127983 */ /* 0x001ee80000300a00 */
[----:B------:R-:W3:Y:S01]  /*26440*/  LDL.LU.64 R16, [R1+0x1ab8] ;  /* 0x001ab80001107983 */ /* 0x000ee20000300a00 */
[----:B------:R-:W-:Y:S01]  /*26450*/  IMAD.MOV.U32 R8, RZ, RZ, R21 ;  /* 0x000000ffff087224 */ /* 0x000fe200078e0015 */
[----:B------:R-:W-:-:S02]  /*26460*/  MOV R9, R20 ;  /* 0x0000001400097202 */ /* 0x000fc40000000f00 */
[----:B---3--:R-:W-:Y:S01]  /*26470*/  HMMA.16816.F32 R20, R16, R22, R24 ;  /* 0x000000161014723c */ /* 0x008fe20000001818 */
[----:B------:R-:W-:-:S15]  /*26480*/  LDSM.16.M88.4 R24, [R13+UR6+0xa080] ;  /* 0x00a080060d18783b */ /* 0x000fde0008000200 */
[----:B------:R-:W-:-:S03]  /*26490*/  NOP ;  /* 0x0000000000007918 */ /* 0x000fc60000000000 */
[----:B------:R-:W-:Y:S04]  /*264a0*/  STL.64 [R1+0xe0], R20 ;  /* 0x0000e01401007387 */ /* 0x000fe80000100a00 */
[----:B------:R-:W-:Y:S04]  /*264b0*/  STL.64 [R1+0xe8], R22 ;  /* 0x0000e81601007387 */ /* 0x000fe80000100a00 */
[----:B------:R-:W-:Y:S04]  /*264c0*/  LDSM.16.M88.4 R20, [R13+UR6+0xc080] ;  /* 0x00c080060d14783b */ /* 0x000fe80008000200 */
[----:B------:R-:W0:Y:S04]  /*264d0*/  LDSM.16.M88.4 R12, [R13+UR6+0xe080] ;  /* 0x00e080060d0c783b */ /* 0x000e280008000200 */
[----:B0-----:R-:W-:Y:S04]  /*264e0*/  STL.64 [R1+0x250], R12 ;  /* 0x0002500c01007387 */ /* 0x001fe80000100a00 */
[----:B------:R0:W-:Y:S04]  /*264f0*/  STL.64 [R1+0x258], R14 ;  /* 0x0002580e01007387 */ /* 0x0001e80000100a00 */
[----:B0-----:R-:W2:Y:S02]  /*26500*/  LDL.LU.64 R14, [R1+0x1ab0] ;  /* 0x001ab000010e7983 */ /* 0x001ea40000300a00 */
[----:B--2---:R-:W-:Y:S02]  /*26510*/  HMMA.16816.F32 R12, R16, R14, R8 ;  /* 0x0000000e100c723c */ /* 0x004fe40000001808 */
[----:B------:R-:W2:-:S15]  /*26520*/  LDL.LU R11, [R1+0x1aa8] ;  /* 0x001aa800010b7983 */ /* 0x000e9e0000300800 */
[----:B------:R-:W-:Y:S02]  /*26530*/  NOP ;  /* 0x0000000000007918 */ /* 0x000fe40000000000 */
[----:B------:R-:W-:Y:S04]  /*26540*/  STL.64 [R1+0xc0], R12 ;  /* 0x0000c00c01007387 */ /* 0x000fe80000100a00 */
[----:B------:R0:W-:Y:S04]  /*26550*/  STL.64 [R1+0xc8], R14 ;  /* 0x0000c80e01007387 */ /* 0x0001e80000100a00 */
[----:B0-----:R-:W3:Y:S04]  /*26560*/  LDL.LU.64 R14, [R1+0x1aa0] ;  /* 0x001aa000010e7983 */ /* 0x001ee80000300a00 */
[----:B------:R-:W-:Y:S04]  /*26570*/  STL.64 [R1+0x1d0], R24 ;  /* 0x0001d01801007387 */ /* 0x000fe80000100a00 */
[----:B------:R0:W-:Y:S04]  /*26580*/  STL [R1+0x19dc], R24 ;  /* 0x0019dc1801007387 */ /* 0x0001e80000100800 */
[----:B------:R1:W-:Y:S04]  /*26590*/  STL [R1+0x19d8], R25 ;  /* 0x0019d81901007387 */ /* 0x0003e80000100800 */
[----:B------:R4:W-:Y:S04]  /*265a0*/  STL.64 [R1+0x1d8], R26 ;  /* 0x0001d81a01007387 */ /* 0x0009e80000100a00 */
[----:B0-----:R-:W5:Y:S04]  /*265b0*/  LDL.LU R24, [R1+0x170] ;  /* 0x0001700001187983 */ /* 0x001f680000300800 */
[----:B-1----:R-:W5:Y:S04]  /*265c0*/  LDL.LU R25, [R1+0x174] ;  /* 0x0001740001197983 */ /* 0x002f680000300800 */
[----:B----4-:R-:W5:Y:S04]  /*265d0*/  LDL.LU R26, [R1+0x178] ;  /* 0x00017800011a7983 */ /* 0x010f680000300800 */
[----:B------:R-:W5:Y:S04]  /*265e0*/  LDL.LU R27, [R1+0x17c] ;  /* 0x00017c00011b7983 */ /* 0x000f680000300800 */
[----:B------:R-:W-:Y:S04]  /*265f0*/  STL.64 [R1+0x1f0], R20 ;  /* 0x0001f01401007387 */ /* 0x000fe80000100a00 */
[----:B------:R0:W-:Y:S04]  /*26600*/  STL [R1+0x19c4], R20 ;  /* 0x0019c41401007387 */ /* 0x0001e80000100800 */
[----:B------:R1:W-:Y:S04]  /*26610*/  STL [R1+0x19c0], R21 ;  /* 0x0019c01501007387 */ /* 0x0003e80000100800 */
[----:B------:R4:W-:Y:S04]  /*26620*/  STL.64 [R1+0x1f8], R22 ;  /* 0x0001f81601007387 */ /* 0x0009e80000100a00 */
[----:B0-----:R-:W3:Y:S04]  /*26630*/  LDL.LU R20, [R1+0x120] ;  /* 0x0001200001147983 */ /* 0x001ee80000300800 */
[----:B-1----:R-:W3:Y:S04]  /*26640*/  LDL.LU R21, [R1+0x124] ;  /* 0x0001240001157983 */ /* 0x002ee80000300800 */
[----:B----4-:R-:W3:Y:S04]  /*26650*/  LDL.LU R22, [R1+0x128] ;  /* 0x0001280001167983 */ /* 0x010ee80000300800 */
[----:B------:R-:W3:Y:S04]  /*26660*/  LDL.LU R23, [R1+0x12c] ;  /* 0x00012c0001177983 */ /* 0x000ee80000300800 */
[----:B--2---:R-:W0:Y:S04]  /*26670*/  LDSM.16.M88.4 R8, [R11+UR6+0x15080] ;  /* 0x015080060b08783b */ /* 0x004e280008000200 */
[----:B0-----:R0:W-:Y:S04]  /*26680*/  STL.64 [R1+0x19a8], R10 ;  /* 0x0019a80a01007387 */ /* 0x0011e80000100a00 */
[----:B------:R-:W-:Y:S04]  /*26690*/  STL.64 [R1+0x19a0], R8 ;  /* 0x0019a00801007387 */ /* 0x000fe80000100a00 */
[----:B0-----:R-:W2:Y:S01]  /*266a0*/  LDL.LU R10, [R1+0x208] ;  /* 0x00020800010a7983 */ /* 0x001ea20000300800 */
[----:B------:R-:W-:-:S03]  /*266b0*/  IMAD.MOV.U32 R11, RZ, RZ, R28 ;  /* 0x000000ffff0b7224 */ /* 0x000fc600078e001c */
[----:B------:R-:W4:Y:S01]  /*266c0*/  LDL.LU R28, [R1+0x1a98] ;  /* 0x001a9800011c7983 */ /* 0x000f220000300800 */
[----:B---3--:R-:W-:-:S15]  /*266d0*/  HMMA.16816.F32 R12, R16, R14, R20 ;  /* 0x0000000e100c723c */ /* 0x008fde0000001814 */
[----:B------:R-:W-:-:S04]  /*266e0*/  NOP ;  /* 0x0000000000007918 */ /* 0x000fc80000000000 */
[----:B------:R-:W-:Y:S02]  /*266f0*/  MOV R22, R15 ;  /* 0x0000000f00167202 */ /* 0x000fe40000000f00 */
[----:B------:R-:W-:Y:S01]  /*26700*/  MOV R23, R14 ;  /* 0x0000000e00177202 */ /* 0x000fe20000000f00 */
[----:B------:R-:W-:Y:S04]  /*26710*/  STL.64 [R1+0xb0], R12 ;  /* 0x0000b00c01007387 */ /* 0x000fe80000100a00 */
[----:B------:R0:W-:Y:S04]  /*26720*/  STL [R1+0x19cc], R22 ;  /* 0x0019cc1601007387 */ /* 0x0001e80000100800 */
[----:B------:R1:W-:Y:S04]  /*26730*/  STL [R1+0x19c8], R23 ;  /* 0x0019c81701007387 */ /* 0x0003e80000100800 */
[----:B------:R-:W2:Y:S04]  /*26740*/  LDL.LU R20, [R1+0x180] ;  /* 0x0001800001147983 */ /* 0x000ea80000300800 */
[----:B------:R-:W2:Y:S04]  /*26750*/  LDL.LU R21, [R1+0x184] ;  /* 0x0001840001157983 */ /* 0x000ea80000300800 */
[----:B0-----:R-:W2:Y:S04]  /*26760*/  LDL.LU R22, [R1+0x188] ;  /* 0x0001880001167983 */ /* 0x001ea80000300800 */
[----:B-1----:R-:W2:Y:S01]  /*26770*/  LDL.LU R23, [R1+0x18c] ;  /* 0x00018c0001177983 */ /* 0x002ea20000300800 */
[----:B-----5:R-:W-:-:S15]  /*26780*/  HMMA.16816.F32 R4, R16, R6, R24 ;  /* 0x000000061004723c */ /* 0x020fde0000001818 */
[----:B------:R-:W-:-:S04]  /*26790*/  NOP ;  /* 0x0000000000007918 */ /* 0x000fc80000000000 */
[----:B------:R-:W-:Y:S01]  /*267a0*/  MOV R24, R4 ;  /* 0x0000000400187202 */ /* 0x000fe20000000f00 */
[----:B------:R-:W-:Y:S01]  /*267b0*/  IMAD.MOV.U32 R25, RZ, RZ, R5 ;  /* 0x000000ffff197224 */ /* 0x000fe200078e0005 */
[----:B------:R-:W-:Y:S02]  /*267c0*/  MOV R27, R6 ;  /* 0x00000006001b7202 */ /* 0x000fe40000000f00 */
[----:B------:R-:W-:Y:S01]  /*267d0*/  MOV R26, R7 ;  /* 0x00000007001a7202 */ /* 0x000fe20000000f00 */
[----:B----4-:R-:W0:Y:S01]  /*267e0*/  LDSM.16.M88.4 R12, [R28+UR6+0x14080] ;  /* 0x014080061c0c783b */ /* 0x010e220008000200 */
[----:B--2---:R-:W-:Y:S03]  /*267f0*/  HMMA.16816.F32 R8, R16, R10, R20 ;  /* 0x0000000a1008723c */ /* 0x004fe60000001814 */
[----:B0-----:R0:W-:Y:S04]  /*26800*/  STL.64 [R1+0x1910], R14 ;  /* 0x0019100e01007387 */ /* 0x0011e80000100a00 */
[----:B------:R-:W-:-:S12]  /*26810*/  STL.64 [R1+0x1908], R12 ;  /* 0x0019080c01007387 */ /* 0x000fd80000100a00 */
[----:B------:R-:W-:Y:S02]  /*26820*/  MOV R21, R11 ;  /* 0x0000000b00157202 */ /* 0x000fe40000000f00 */
[----:B------:R-:W-:Y:S01]  /*26830*/  MOV R20, R10 ;  /* 0x0000000a00147202 */ /* 0x000fe20000000f00 */
[----:B------:R1:W-:Y:S04]  /*26840*/  STL.64 [R1+0xa0], R8 ;  /* 0x0000a00801007387 */ /* 0x0003e80000100a00 */
[----:B------:R-:W-:Y:S01]  /*26850*/  STL [R1+0x19d4], R21 ;  /* 0x0019d41501007387 */ /* 0x000fe20000100800 */
[----:B0-----:R-:W-:-:S03]  /*26860*/  MOV R14, R29 ;  /* 0x0000001d000e7202 */ /* 0x001fc60000000f00 */
[----:B------:R-:W-:Y:S01]  /*26870*/  STL [R1+0x19d0], R20 ;  /* 0x0019d01401007387 */ /* 0x000fe20000100800 */
[----:B------:R-:W-:-:S03]  /*26880*/  MOV R15, R3 ;  /* 0x00000003000f7202 */ /* 0x000fc60000000f00 */
[----:B-1----:R-:W2:Y:S04]  /*26890*/  LDL.LU R8, [R1+0x40] ;  /* 0x0000400001087983 */ /* 0x002ea80000300800 */
[----:B------:R-:W2:Y:S04]  /*268a0*/  LDL.LU R9, [R1+0x44] ;  /* 0x0000440001097983 */ /* 0x000ea80000300800 */
[----:B------:R-:W3:Y:S04]  /*268b0*/  LDL.LU R10, [R1+0x48] ;  /* 0x00004800010a7983 */ /* 0x000ee80000300800 */
[----:B------:R-:W3:Y:S04]  /*268c0*/  LDL.LU R11, [R1+0x4c] ;  /* 0x00004c00010b7983 */ /* 0x000ee80000300800 */
[----:B------:R-:W4:Y:S04]  /*268d0*/  LDL.LU R29, [R1+0x1a94] ;  /* 0x001a9400011d7983 */ /* 0x000f280000300800 */
[----:B------:R-:W5:Y:S04]  /*268e0*/  LDL.LU R3, [R1+0x1a90] ;  /* 0x001a900001037983 */ /* 0x000f680000300800 */
[----:B------:R0:W-:Y:S04]  /*268f0*/  STL.64 [R1+0x1a48], R14 ;  /* 0x001a480e01007387 */ /* 0x0001e80000100a00 */
[----:B------:R-:W2:Y:S04]  /*26900*/  LDL.LU R4, [R1+0x60] ;  /* 0x0000600001047983 */ /* 0x000ea80000300800 */
[----:B------:R-:W2:Y:S04]  /*26910*/  LDL.LU R5, [R1+0x64] ;  /* 0x0000640001057983 */ /* 0x000ea80000300800 */
[----:B------:R-:W2:Y:S04]  /*26920*/  LDL.LU R6, [R1+0x68] ;  /* 0x0000680001067983 */ /* 0x000ea80000300800 */
[----:B------:R-:W2:Y:S01]  /*26930*/  LDL.LU R7, [R1+0x6c] ;  /* 0x00006c0001077983 */ /* 0x000ea20000300800 */
[----:B0-----:R-:W-:Y:S01]  /*26940*/  MOV R14, R2 ;  /* 0x00000002000e7202 */ /* 0x001fe20000000f00 */
[----:B------:R-:W-:-:S02]  /*26950*/  IMAD.MOV.U32 R15, RZ, RZ, R0 ;  /* 0x000000ffff0f7224 */ /* 0x000fc400078e0000 */
[----:B--2---:R-:W-:Y:S04]  /*26960*/  STL.64 [R1+0x1a58], R6 ;  /* 0x001a580601007387 */ /* 0x004fe80000100a00 */
[----:B------:R-:W-:Y:S04]  /*26970*/  STL.64 [R1+0x1a50], R4 ;  /* 0x001a500401007387 */ /* 0x000fe80000100a00 */
[----:B------:R-:W2:Y:S04]  /*26980*/  LDL.LU R2, [R1+0x1a8c] ;  /* 0x001a8c0001027983 */ /* 0x000ea80000300800 */
[----:B------:R-:W2:Y:S04]  /*26990*/  LDL.LU R0, [R1+0x1a88] ;  /* 0x001a880001007983 */ /* 0x000ea80000300800 */
[----:B------:R0:W-:Y:S04]  /*269a0*/  STL.64 [R1+0x1a60], R14 ;  /* 0x001a600e01007387 */ /* 0x0001e80000100a00 */
[----:B0-----:R-:W2:Y:S04]  /*269b0*/  LDL.LU R14, [R1+0x248] ;  /* 0x00024800010e7983 */ /* 0x001ea80000300800 */
[----:B------:R-:W2:Y:S04]  /*269c0*/  LDL.LU R15, [R1+0x24c] ;  /* 0x00024c00010f7983 */ /* 0x000ea80000300800 */
[----:B------:R-:W2:Y:S04]  /*269d0*/  LDL.LU R4, [R1+0x150] ;  /* 0x0001500001047983 */ /* 0x000ea80000300800 */
[----:B------:R-:W2:Y:S04]  /*269e0*/  LDL.LU R5, [R1+0x154] ;  /* 0x0001540001057983 */ /* 0x000ea80000300800 */
[----:B------:R-:W2:Y:S04]  /*269f0*/  LDL.LU R6, [R1+0x158] ;  /* 0x0001580001067983 */ /* 0x000ea80000300800 */
[----:B------:R-:W2:Y:S04]  /*26a00*/  LDL.LU R7, [R1+0x15c] ;  /* 0x00015c0001077983 */ /* 0x000ea80000300800 */
[----:B--2---:R-:W-:Y:S04]  /*26a10*/  STL.64 [R1+0x1a70], R6 ;  /* 0x001a700601007387 */ /* 0x004fe80000100a00 */
[----:B------:R0:W-:Y:S04]  /*26a20*/  STL.64 [R1+0x1a68], R4 ;  /* 0x001a680401007387 */ /* 0x0001e80000100a00 */
        /* <DEDUP_REMOVED lines=8> */
[----:B---3--:R-:W-:Y:S04]  /*26ab0*/  STL.64 [R1+0x1a30], R10 ;  /* 0x001a300a01007387 */ /* 0x008fe80000100a00 */
[----:B------:R0:W-:Y:S04]  /*26ac0*/  STL.64 [R1+0x1a28], R8 ;  /* 0x001a280801007387 */ /* 0x0001e80000100a00 */
[----:B0-----:R-:W3:Y:S04]  /*26ad0*/  LDL.LU.64 R8, [R1+0x20] ;  /* 0x0000200001087983 */ /* 0x001ee80000300a00 */
[----:B------:R5:W-:Y:S04]  /*26ae0*/  STL.64 [R1+0x19e8], R26 ;  /* 0x0019e81a01007387 */ /* 0x000be80000100a00 */
[----:B------:R0:W-:Y:S01]  /*26af0*/  STL.64 [R1+0x19e0], R24 ;  /* 0x0019e01801007387 */ /* 0x0001e20000100a00 */
[----:B-----5:R-:W-:-:S02]  /*26b00*/  MOV R26, R3 ;  /* 0x00000003001a7202 */ /* 0x020fc40000000f00 */
[----:B0-----:R-:W-:Y:S02]  /*26b10*/  MOV R24, R0 ;  /* 0x0000000000187202 */ /* 0x001fe40000000f00 */
[----:B----4-:R-:W-:Y:S01]  /*26b20*/  MOV R27, R29 ;  /* 0x0000001d001b7202 */ /* 0x010fe20000000f00 */
[----:B------:R-:W4:Y:S01]  /*26b30*/  LDL.LU R0, [R1+0x1a84] ;  /* 0x001a840001007983 */ /* 0x000f220000300800 */
[----:B------:R-:W-:-:S03]  /*26b40*/  MOV R25, R2 ;  /* 0x0000000200197202 */ /* 0x000fc60000000f00 */
[----:B------:R-:W5:Y:S04]  /*26b50*/  LDL.LU R2, [R1+0x1a80] ;  /* 0x001a800001027983 */ /* 0x000f680000300800 */
[----:B------:R-:W3:Y:S04]  /*26b60*/  LDL.LU R3, [R1+0x1a7c] ;  /* 0x001a7c0001037983 */ /* 0x000ee80000300800 */
[----:B------:R-:W3:Y:S04]  /*26b70*/  LDL.LU R29, [R1+0x1a78] ;  /* 0x001a7800011d7983 */ /* 0x000ee80000300800 */
[----:B------:R-:W-:Y:S04]  /*26b80*/  STL.64 [R1+0x19f8], R26 ;  /* 0x0019f81a01007387 */ /* 0x000fe80000100a00 */
[----:B------:R0:W-:Y:S04]  /*26b90*/  STL.64 [R1+0x19f0], R24 ;  /* 0x0019f01801007387 */ /* 0x0001e80000100a00 */
[----:B0-----:R-:W3:Y:S04]  /*26ba0*/  LDL.LU R24, [R1+0x110] ;  /* 0x0001100001187983 */ /* 0x001ee80000300800 */
[----:B------:R-:W3:Y:S04]  /*26bb0*/  LDL.LU R25, [R1+0x114] ;  /* 0x0001140001197983 */ /* 0x000ee80000300800 */
[----:B------:R-:W3:Y:S04]  /*26bc0*/  LDL.LU R26, [R1+0x118] ;  /* 0x00011800011a7983 */ /* 0x000ee80000300800 */
[----:B------:R-:W3:Y:S01]  /*26bd0*/  LDL.LU R27, [R1+0x11c] ;  /* 0x00011c00011b7983 */ /* 0x000ee20000300800 */
[----:B--2---:R-:W-:Y:S03]  /*26be0*/  HMMA.16816.F32 R12, R16, R14, R4 ;  /* 0x0000000e100c723c */ /* 0x004fe60000001804 */
[----:B---3--:R5:W-:Y:S04]  /*26bf0*/  STL.64 [R1+0x1a10], R26 ;  /* 0x001a101a01007387 */ /* 0x008be80000100a00 */
[----:B------:R0:W-:Y:S01]  /*26c00*/  STL.64 [R1+0x1a08], R24 ;  /* 0x001a081801007387 */ /* 0x0001e20000100a00 */
[----:B-----5:R-:W-:-:S02]  /*26c10*/  MOV R26, R2 ;  /* 0x00000002001a7202 */ /* 0x020fc40000000f00 */
[----:B----4-:R-:W-:Y:S02]  /*26c20*/  MOV R27, R0 ;  /* 0x00000000001b7202 */ /* 0x010fe40000000f00 */
[----:B0-----:R-:W-:Y:S01]  /*26c30*/  MOV R24, R29 ;  /* 0x0000001d00187202 */ /* 0x001fe20000000f00 */
[----:B------:R-:W-:Y:S02]  /*26c40*/  IMAD.MOV.U32 R25, RZ, RZ, R3 ;  /* 0x000000ffff197224 */ /* 0x000fe400078e0003 */
[----:B------:R-:W-:Y:S04]  /*26c50*/  STL.64 [R1+0x1a20], R26 ;  /* 0x001a201a01007387 */ /* 0x000fe80000100a00 */
[----:B------:R0:W-:Y:S01]  /*26c60*/  STL.64 [R1+0x1a18], R24 ;  /* 0x001a181801007387 */ /* 0x0001e20000100a00 */
[----:B------:R-:W-:-:S02]  /*26c70*/  MOV R29, R14 ;  /* 0x0000000e001d7202 */ /* 0x000fc40000000f00 */
[----:B------:R-:W-:Y:S01]  /*26c80*/  MOV R3, R15 ;  /* 0x0000000f00037202 */ /* 0x000fe20000000f00 */
[----:B0-----:R-:W2:Y:S04]  /*26c90*/  LDL.LU.64 R24, [R1+0xd0] ;  /* 0x0000d00001187983 */ /* 0x001ea80000300a00 */
[----:B------:R-:W3:Y:S04]  /*26ca0*/  LDL.LU.64 R6, [R1+0x1a70] ;  /* 0x001a700001067983 */ /* 0x000ee80000300a00 */
[----:B------:R-:W3:Y:S04]  /*26cb0*/  LDL.LU.64 R4, [R1+0x1a68] ;  /* 0x001a680001047983 */ /* 0x000ee80000300a00 */
[----:B------:R3:W-:Y:S04]  /*26cc0*/  STL.64 [R1+0x80], R12 ;  /* 0x0000800c01007387 */ /* 0x0007e80000100a00 */
[----:B------:R-:W3:Y:S02]  /*26cd0*/  LDL.LU.64 R14, [R1+0x1a60] ;  /* 0x001a6000010e7983 */ /* 0x000ee40000300a00 */
[----:B---3--:R-:W-:Y:S02]  /*26ce0*/  HMMA.16816.F32 R12, R16, R14, R4 ;  /* 0x0000000e100c723c */ /* 0x008fe40000001804 */
[----:B------:R-:W3:Y:S04]  /*26cf0*/  LDL.LU.64 R6, [R1+0x1a58] ;  /* 0x001a580001067983 */ /* 0x000ee80000300a00 */
[----:B------:R-:W3:-:S13]  /*26d00*/  LDL.LU.64 R4, [R1+0x1a50] ;  /* 0x001a500001047983 */ /* 0x000eda0000300a00 */
[----:B------:R-:W-:Y:S04]  /*26d10*/  STL.64 [R1+0x70], R12 ;  /* 0x0000700c01007387 */ /* 0x000fe80000100a00 */
[----:B------:R0:W-:Y:S04]  /*26d20*/  STL.64 [R1+0x78], R14 ;  /* 0x0000780e01007387 */ /* 0x0001e80000100a00 */
[----:B0-----:R-:W3:Y:S02]  /*26d30*/  LDL.LU.64 R14, [R1+0x1a48] ;  /* 0x001a4800010e7983 */ /* 0x001ee40000300a00 */
[----:B---3--:R-:W-:Y:S02]  /*26d40*/  HMMA.16816.F32 R12, R16, R14, R4 ;  /* 0x0000000e100c723c */ /* 0x008fe40000001804 */
[----:B------:R-:W3:Y:S04]  /*26d50*/  LDL.LU.64 R6, [R1+0x1a40] ;  /* 0x001a400001067983 */ /* 0x000ee80000300a00 */
[----:B------:R-:W3:Y:S04]  /*26d60*/  LDL.LU.64 R4, [R1+0x1a38] ;  /* 0x001a380001047983 */ /* 0x000ee80000300a00 */
[----:B------:R-:W4:Y:S09]  /*26d70*/  LDL.LU.64 R16, [R1+0x1c0] ;  /* 0x0001c00001107983 */ /* 0x000f320000300a00 */
[----:B------:R-:W-:Y:S04]  /*26d80*/  STL.64 [R1+0x1920], R14 ;  /* 0x0019200e01007387 */ /* 0x000fe80000100a00 */
[----:B------:R0:W-:Y:S04]  /*26d90*/  STL.64 [R1+0x1918], R12 ;  /* 0x0019180c01007387 */ /* 0x0001e80000100a00 */
[----:B0-----:R-:W5:Y:S01]  /*26da0*/  LDL.LU.64 R12, [R1+0x220] ;  /* 0x00022000010c7983 */ /* 0x001f620000300a00 */
[----:B---3--:R-:W-:Y:S03]  /*26db0*/  HMMA.16816.F32 R20, R4, R8, R20 ;  /* 0x000000080414723c */ /* 0x008fe60000001814 */
[----:B-----5:R0:W-:Y:S04]  /*26dc0*/  STL.64 [R1+0x1a00], R12 ;  /* 0x001a000c01007387 */ /* 0x0201e80000100a00 */
[----:B0-----:R-:W3:-:S12]  /*26dd0*/  LDL.LU.64 R12, [R1+0x1e0] ;  /* 0x0001e000010c7983 */ /* 0x001ed80000300a00 */
[----:B------:R-:W-:Y:S04]  /*26de0*/  STL.64 [R1+0x50], R20 ;  /* 0x0000501401007387 */ /* 0x000fe80000100a00 */
[----:B------:R0:W-:Y:S04]  /*26df0*/  STL.64 [R1+0x58], R22 ;  /* 0x0000581601007387 */ /* 0x0001e80000100a00 */
[----:B------:R-:W2:Y:S01]  /*26e00*/  LDL.LU.64 R10, [R1+0x1a30] ;  /* 0x001a3000010a7983 */ /* 0x000ea20000300a00 */
[----:B0-----:R-:W-:Y:S01]  /*26e10*/  MOV R22, R8 ;  /* 0x0000000800167202 */ /* 0x001fe20000000f00 */
[----:B------:R-:W-:-:S02]  /*26e20*/  IMAD.MOV.U32 R23, RZ, RZ, R9 ;  /* 0x000000ffff177224 */ /* 0x000fc400078e0009 */
[----:B------:R-:W2:Y:S02]  /*26e30*/  LDL.LU.64 R8, [R1+0x1a28] ;  /* 0x001a280001087983 */ /* 0x000ea40000300a00 */
[----:B--2---:R-:W-:-:S15]  /*26e40*/  HMMA.16816.F32 R8, R4, R24, R8 ;  /* 0x000000180408723c */ /* 0x004fde0000001808 */
[----:B------:R-:W-:-:S04]  /*26e50*/  NOP ;  /* 0x0000000000007918 */ /* 0x000fc80000000000 */
[----:B------:R-:W-:Y:S04]  /*26e60*/  STL.64 [R1+0x40], R8 ;  /* 0x0000400801007387 */ /* 0x000fe80000100a00 */
[----:B------:R0:W-:Y:S04]  /*26e70*/  STL.64 [R1+0x48], R10 ;  /* 0x0000480a01007387 */ /* 0x0001e80000100a00 */
[----:B------:R-:W4:Y:S01]  /*26e80*/  LDL.LU.64 R26, [R1+0x1a20] ;  /* 0x001a2000011a7983 */ /* 0x000f220000300a00 */
[----:B0-----:R-:W-:Y:S02]  /*26e90*/  MOV R11, R24 ;  /* 0x00000018000b7202 */ /* 0x001fe40000000f00 */
[----:B------:R-:W-:-:S02]  /*26ea0*/  MOV R10, R25 ;  /* 0x00000019000a7202 */ /* 0x000fc40000000f00 */
[----:B------:R-:W4:Y:S02]  /*26eb0*/  LDL.LU.64 R24, [R1+0x1a18] ;  /* 0x001a180001187983 */ /* 0x000f240000300a00 */
[----:B----4-:R-:W-:-:S15]  /*26ec0*/  HMMA.16816.F32 R24, R4, R16, R24 ;  /* 0x000000100418723c */ /* 0x010fde0000001818 */
[----:B------:R-:W-:-:S04]  /*26ed0*/  NOP ;  /* 0x0000000000007918 */ /* 0x000fc80000000000 */
[----:B------:R-:W-:Y:S04]  /*26ee0*/  STL.64 [R1+0x30], R24 ;  /* 0x0000301801007387 */ /* 0x000fe80000100a00 */
[----:B------:R0:W-:Y:S04]  /*26ef0*/  STL.64 [R1+0x38], R26 ;  /* 0x0000381a01007387 */ /* 0x0001e80000100a00 */
[----:B0-----:R-:W2:Y:S04]  /*26f00*/  LDL.LU.64 R26, [R1+0x1a10] ;  /* 0x001a1000011a7983 */ /* 0x001ea80000300a00 */
[----:B------:R-:W2:Y:S01]  /*26f10*/  LDL.LU.64 R24, [R1+0x1a08] ;  /* 0x001a080001187983 */ /* 0x000ea20000300a00 */
[----:B------:R-:W-:-:S02]  /*26f20*/  MOV R21, R16 ;  /* 0x0000001000157202 */ /* 0x000fc40000000f00 */
[----:B------:R-:W-:Y:S02]  /*26f30*/  MOV R20, R17 ;  /* 0x0000001100147202 */ /* 0x000fe40000000f00 */
[----:B---3--:R-:W-:Y:S01]  /*26f40*/  MOV R17, R12 ;  /* 0x0000000c00117202 */ /* 0x008fe20000000f00 */
[----:B------:R-:W-:Y:S01]  /*26f50*/  IMAD.MOV.U32 R16, RZ, RZ, R13 ;  /* 0x000000ffff107224 */ /* 0x000fe200078e000d */
[----:B--2---:R-:W-:Y:S01]  /*26f60*/  HMMA.16816.F32 R24, R4, R12, R24 ;  /* 0x0000000c0418723c */ /* 0x004fe20000001818 */
[----:B------:R-:W2:-:S15]  /*26f70*/  LDL.LU.64 R12, [R1+0x1a00] ;  /* 0x001a0000010c7983 */ /* 0x000e9e0000300a00 */
[----:B------:R-:W-:-:S03]  /*26f80*/  NOP ;  /* 0x0000000000007918 */ /* 0x000fc60000000000 */
[----:B------:R-:W-:Y:S01]  /*26f90*/  MOV R2, R26 ;  /* 0x0000001a00027202 */ /* 0x000fe20000000f00 */
[----:B------:R0:W-:Y:S01]  /*26fa0*/  STL.64 [R1+0x10], R24 ;  /* 0x0000101801007387 */ /* 0x0001e20000100a00 */
[----:B------:R-:W-:-:S03]  /*26fb0*/  MOV R0, R27 ;  /* 0x0000001b00007202 */ /* 0x000fc60000000f00 */
[----:B------:R-:W2:Y:S04]  /*26fc0*/  LDL.LU.64 R26, [R1+0x19f8] ;  /* 0x0019f800011a7983 */ /* 0x000ea80000300a00 */
[----:B0-----:R-:W2:Y:S02]  /*26fd0*/  LDL.LU.64 R24, [R1+0x19f0] ;  /* 0x0019f00001187983 */ /* 0x001ea40000300a00 */
[----:B--2---:R-:W-:-:S15]  /*26fe0*/  HMMA.16816.F32 R24, R4, R12, R24 ;  /* 0x0000000c0418723c */ /* 0x004fde0000001818 */
[----:B------:R-:W-:-:S04]  /*26ff0*/  NOP ;  /* 0x0000000000007918 */ /* 0x000fc80000000000 */
[----:B------:R-:W-:Y:S04]  /*27000*/  STL.64 [R1], R24 ;  /* 0x0000001801007387 */ /* 0x000fe80000100a00 */
[----:B------:R0:W-:Y:S04]  /*27010*/  STL.64 [R1+0x8], R26 ;  /* 0x0000081a01007387 */ /* 0x0001e80000100a00 */
[----:B0-----:R-:W2:Y:S04]  /*27020*/  LDL.LU.64 R26, [R1+0x19e8] ;  /* 0x0019e800011a7983 */ /* 0x001ea80000300a00 */
[----:B------:R-:W3:Y:S01]  /*27030*/  LDL.LU.64 R24, [R1+0x19e0] ;  /* 0x0019e00001187983 */ /* 0x000ee20000300a00 */
[----:B------:R-:W-:-:S02]  /*27040*/  MOV R9, R12 ;  /* 0x0000000c00097202 */ /* 0x000fc40000000f00 */
[----:B------:R-:W-:Y:S02]  /*27050*/  MOV R8, R13 ;  /* 0x0000000d00087202 */ /* 0x000fe40000000f00 */
[----:B--2---:R-:W-:Y:S02]  /*27060*/  MOV R14, R27 ;  /* 0x0000001b000e7202 */ /* 0x004fe40000000f00 */
[----:B------:R-:W-:Y:S02]  /*27070*/  MOV R15, R26 ;  /* 0x0000001a000f7202 */ /* 0x000fe40000000f00 */
[----:B---3--:R-:W-:Y:S01]  /*27080*/  MOV R12, R24 ;  /* 0x00000018000c7202 */ /* 0x008fe20000000f00 */
[----:B------:R-:W-:Y:S01]  /*27090*/  IMAD.MOV.U32 R13, RZ, RZ, R25 ;  /* 0x000000ffff0d7224 */ /* 0x000fe200078e0019 */
[----:B------:R-:W2:Y:S04]  /*270a0*/  LDL.LU R24, [R1+0x19dc] ;  /* 0x0019dc0001187983 */ /* 0x000ea80000300800 */
[----:B------:R-:W2:Y:S04]  /*270b0*/  LDL.LU R25, [R1+0x19d8] ;  /* 0x0019d80001197983 */ /* 0x000ea80000300800 */
[----:B------:R-:W-:Y:S04]  /*270c0*/  STL.64 [R1+0x1940], R14 ;  /* 0x0019400e01007387 */ /* 0x000fe80000100a00 */
[----:B------:R0:W-:Y:S02]  /*270d0*/  STL.64 [R1+0x1938], R12 ;  /* 0x0019380c01007387 */ /* 0x0001e40000100a00 */
[----:B0-----:R-:W-:-:S02]  /*270e0*/  MOV R12, R17 ;  /* 0x00000011000c7202 */ /* 0x001fc40000000f00 */
[----:B------:R-:W-:Y:S02]  /*270f0*/  MOV R13, R16 ;  /* 0x00000010000d7202 */ /* 0x000fe40000000f00 */
[----:B------:R-:W0:Y:S04]  /*27100*/  LDSM.16.M88.4 R16, [R28+UR6+0x15080] ;  /* 0x015080061c10783b */ /* 0x000e280008000200 */
[----:B------:R1:W-:Y:S04]  /*27110*/  STL.64 [R1+0x1958], R12 ;  /* 0x0019580c01007387 */ /* 0x0003e80000100a00 */
[----:B-1----:R-:W2:Y:S04]  /*27120*/  LDL.LU R12, [R1+0x140] ;  /* 0x00014000010c7983 */ /* 0x002ea80000300800 */
[----:B------:R-:W2:Y:S04]  /*27130*/  LDL.LU R13, [R1+0x144] ;  /* 0x00014400010d7983 */ /* 0x000ea80000300800 */
[----:B------:R-:W2:Y:S04]  /*27140*/  LDL.LU R14, [R1+0x148] ;  /* 0x00014800010e7983 */ /* 0x000ea80000300800 */
[----:B------:R-:W2:Y:S04]  /*27150*/  LDL.LU R15, [R1+0x14c] ;  /* 0x00014c00010f7983 */ /* 0x000ea80000300800 */
[----:B0-----:R-:W-:Y:S04]  /*27160*/  STL.64 [R1+0x1870], R18 ;  /* 0x0018701201007387 */ /* 0x001fe80000100a00 */
[----:B------:R0:W-:Y:S04]  /*27170*/  STL.64 [R1+0x1868], R16 ;  /* 0x0018681001007387 */ /* 0x0001e80000100a00 */
[----:B0-----:R-:W3:Y:S04]  /*27180*/  LDL.LU R16, [R1+0x250] ;  /* 0x0002500001107983 */ /* 0x001ee80000300800 */
[----:B------:R-:W3:Y:S04]  /*27190*/  LDL.LU R17, [R1+0x254] ;  /* 0x0002540001117983 */ /* 0x000ee80000300800 */
[----:B------:R-:W4:Y:S04]  /*271a0*/  LDL R18, [R1+0x258] ;  /* 0x0002580001127983 */ /* 0x000f280000100800 */
[----:B------:R-:W4:Y:S01]  /*271b0*/  LDL R19, [R1+0x25c] ;  /* 0x00025c0001137983 */ /* 0x000f220000100800 */
[----:B--2---:R-:W-:Y:S01]  /*271c0*/  HMMA.16816.F32 R24, R4, R24, R12 ;  /* 0x000000180418723c */ /* 0x004fe2000000180c */
[----:B------:R-:W-:Y:S01]  /*271d0*/  MOV R12, R21 ;  /* 0x00000015000c7202 */ /* 0x000fe20000000f00 */
[----:B------:R-:W-:Y:S01]  /*271e0*/  IMAD.MOV.U32 R13, RZ, RZ, R20 ;  /* 0x000000ffff0d7224 */ /* 0x000fe200078e0014 */
[----:B----4-:R-:W-:Y:S04]  /*271f0*/  STL.64 [R1+0x19b8], R18 ;  /* 0x0019b81201007387 */ /* 0x010fe80000100a00 */
[----:B---3--:R-:W-:Y:S04]  /*27200*/  STL.64 [R1+0x19b0], R16 ;  /* 0x0019b01001007387 */ /* 0x008fe80000100a00 */
[----:B------:R-:W2:Y:S04]  /*27210*/  LDL.LU R21, [R1+0x19d4] ;  /* 0x0019d40001157983 */ /* 0x000ea80000300800 */
[----:B------:R-:W3:Y:S04]  /*27220*/  LDL.LU R20, [R1+0x19d0] ;  /* 0x0019d00001147983 */ /* 0x000ee80000300800 */
[----:B------:R0:W-:Y:S02]  /*27230*/  STL.64 [R1+0x1970], R12 ;  /* 0x0019700c01007387 */ /* 0x0001e40000100a00 */
[----:B0-----:R-:W-:-:S02]  /*27240*/  MOV R12, R11 ;  /* 0x0000000b000c7202 */ /* 0x001fc40000000f00 */
[----:B------:R-:W-:-:S05]  /*27250*/  MOV R13, R10 ;  /* 0x0000000a000d7202 */ /* 0x000fca0000000f00 */
[----:B------:R-:W-:Y:S04]  /*27260*/  STL.64 [R1+0x1988], R12 ;  /* 0x0019880c01007387 */ /* 0x000fe80000100a00 */
[----:B------:R0:W-:Y:S04]  /*27270*/  STL.64 [R1+0x18a8], R26 ;  /* 0x0018a81a01007387 */ /* 0x0001e80000100a00 */
[----:B------:R1:W-:Y:S04]  /*27280*/  STL.64 [R1+0x18a0], R24 ;  /* 0x0018a01801007387 */ /* 0x0003e80000100a00 */
[----:B0-----:R-:W4:Y:S04]  /*27290*/  LDL R26, [R1+0x228] ;  /* 0x00022800011a7983 */ /* 0x001f280000100800 */
[----:B------:R-:W4:Y:S04]  /*272a0*/  LDL R27, [R1+0x22c] ;  /* 0x00022c00011b7983 */ /* 0x000f280000100800 */
[----:B------:R-:W5:Y:S04]  /*272b0*/  LDL.LU R16, [R1+0x130] ;  /* 0x0001300001107983 */ /* 0x000f680000300800 */
[----:B------:R-:W5:Y:S04]  /*272c0*/  LDL.LU R17, [R1+0x134] ;  /* 0x0001340001117983 */ /* 0x000f680000300800 */
[----:B------:R-:W5:Y:S01]  /*272d0*/  LDL.LU R18, [R1+0x138] ;  /* 0x0001380001127983 */ /* 0x000f620000300800 */
[----:B-1----:R-:W-:-:S03]  /*272e0*/  MOV R25, R8 ;  /* 0x0000000800197202 */ /* 0x002fc60000000f00 */
[----:B------:R-:W5:Y:S01]  /*272f0*/  LDL.LU R19, [R1+0x13c] ;  /* 0x00013c0001137983 */ /* 0x000f620000300800 */
[----:B------:R-:W-:-:S03]  /*27300*/  MOV R24, R9 ;  /* 0x0000000900187202 */ /* 0x000fc60000000f00 */
[----:B------:R-:W2:Y:S04]  /*27310*/  LDL.LU R8, [R1+0xf0] ;  /* 0x0000f00001087983 */ /* 0x000ea80000300800 */
[----:B------:R-:W5:Y:S04]  /*27320*/  LDL.LU R9, [R1+0xf4] ;  /* 0x0000f40001097983 */ /* 0x000f680000300800 */
[----:B------:R-:W5:Y:S04]  /*27330*/  LDL.LU R10, [R1+0xf8] ;  /* 0x0000f800010a7983 */ /* 0x000f680000300800 */
[----:B------:R-:W5:Y:S01]  /*27340*/  LDL.LU R11, [R1+0xfc] ;  /* 0x0000fc00010b7983 */ /* 0x000f620000300800 */
[----:B------:R-:W-:Y:S01]  /*27350*/  MOV R12, R22 ;  /* 0x00000016000c7202 */ /* 0x000fe20000000f00 */
[----:B------:R-:W-:-:S02]  /*27360*/  IMAD.MOV.U32 R13, RZ, RZ, R23 ;  /* 0x000000ffff0d7224 */ /* 0x000fc400078e0017 */
[----:B------:R-:W5:Y:S04]  /*27370*/  LDL.LU R22, [R1+0x19cc] ;  /* 0x0019cc0001167983 */ /* 0x000f680000300800 */
[----:B------:R-:W5:Y:S04]  /*27380*/  LDL.LU R23, [R1+0x19c8] ;  /* 0x0019c80001177983 */ /* 0x000f680000300800 */
[----:B----4-:R-:W-:Y:S04]  /*27390*/  STL.64 [R1+0x1950], R26 ;  /* 0x0019501a01007387 */ /* 0x010fe80000100a00 */
[----:B------:R0:W-:Y:S04]  /*273a0*/  STL.64 [R1+0x1948], R24 ;  /* 0x0019481801007387 */ /* 0x0001e80000100a00 */
[----:B0-----:R-:W4:Y:S04]  /*273b0*/  LDL.LU R24, [R1+0xa0] ;  /* 0x0000a00001187983 */ /* 0x001f280000300800 */
[----:B------:R-:W4:Y:S01]  /*273c0*/  LDL.LU R25, [R1+0xa4] ;  /* 0x0000a40001197983 */ /* 0x000f220000300800 */
[----:B---3--:R-:W-:-:S02]  /*273d0*/  MOV R26, R20 ;  /* 0x00000014001a7202 */ /* 0x008fc40000000f00 */
[----:B--2---:R-:W-:Y:S01]  /*273e0*/  MOV R27, R21 ;  /* 0x00000015001b7202 */ /* 0x004fe20000000f00 */
[----:B------:R-:W2:Y:S04]  /*273f0*/  LDL.LU R20, [R1+0x19c4] ;  /* 0x0019c40001147983 */ /* 0x000ea80000300800 */
[----:B------:R-:W2:Y:S04]  /*27400*/  LDL.LU R21, [R1+0x19c0] ;  /* 0x0019c00001157983 */ /* 0x000ea80000300800 */
[----:B------:R-:W-:Y:S04]  /*27410*/  STL.64 [R1+0x1968], R26 ;  /* 0x0019681a01007387 */ /* 0x000fe80000100a00 */
[----:B----4-:R0:W-:Y:S04]  /*27420*/  STL.64 [R1+0x1960], R24 ;  /* 0x0019601801007387 */ /* 0x0101e80000100a00 */
[----:B0-----:R-:W3:Y:S04]  /*27430*/  LDL.LU R24, [R1+0xb0] ;  /* 0x0000b00001187983 */ /* 0x001ee80000300800 */
[----:B------:R-:W3:Y:S01]  /*27440*/  LDL.LU R25, [R1+0xb4] ;  /* 0x0000b40001197983 */ /* 0x000ee20000300800 */
[----:B-----5:R-:W-:-:S02]  /*27450*/  MOV R26, R23 ;  /* 0x00000017001a7202 */ /* 0x020fc40000000f00 */
[----:B------:R-:W-:-:S05]  /*27460*/  MOV R27, R22 ;  /* 0x00000016001b7202 */ /* 0x000fca0000000f00 */
[----:B------:R-:W-:Y:S04]  /*27470*/  STL.64 [R1+0x1980], R26 ;  /* 0x0019801a01007387 */ /* 0x000fe80000100a00 */
[----:B---3--:R0:W-:Y:S04]  /*27480*/  STL.64 [R1+0x1978], R24 ;  /* 0x0019781801007387 */ /* 0x0081e80000100a00 */
[----:B0-----:R-:W3:Y:S04]  /*27490*/  LDL.LU R24, [R1+0xc0] ;  /* 0x0000c00001187983 */ /* 0x001ee80000300800 */
[----:B------:R-:W3:Y:S04]  /*274a0*/  LDL.LU R25, [R1+0xc4] ;  /* 0x0000c40001197983 */ /* 0x000ee80000300800 */
[----:B------:R-:W4:Y:S04]  /*274b0*/  LDL.LU R26, [R1+0xc8] ;  /* 0x0000c800011a7983 */ /* 0x000f280000300800 */
[----:B------:R-:W4:Y:S01]  /*274c0*/  LDL.LU R27, [R1+0xcc] ;  /* 0x0000cc00011b7983 */ /* 0x000f220000300800 */
[C---:B--2---:R-:W-:Y:S03]  /*274d0*/  HMMA.16816.F32 R20, R4.reuse, R20, R16 ;  /* 0x000000140414723c */ /* 0x044fe60000001810 */
[----:B----4-:R-:W-:Y:S04]  /*274e0*/  STL.64 [R1+0x1998], R26 ;  /* 0x0019981a01007387 */ /* 0x010fe80000100a00 */
[----:B---3--:R0:W-:Y:S04]  /*274f0*/  STL.64 [R1+0x1990], R24 ;  /* 0x0019901801007387 */ /* 0x0081e80000100a00 */
[----:B0-----:R-:W2:Y:S04]  /*27500*/  LDL.LU R24, [R1+0xe0] ;  /* 0x0000e00001187983 */ /* 0x001ea80000300800 */
[----:B------:R-:W2:Y:S04]  /*27510*/  LDL.LU R25, [R1+0xe4] ;  /* 0x0000e40001197983 */ /* 0x000ea80000300800 */
[----:B------:R-:W2:Y:S04]  /*27520*/  LDL.LU R26, [R1+0xe8] ;  /* 0x0000e800011a7983 */ /* 0x000ea80000300800 */
[----:B------:R-:W2:Y:S04]  /*27530*/  LDL.LU R27, [R1+0xec] ;  /* 0x0000ec00011b7983 */ /* 0x000ea80000300800 */
[----:B------:R-:W3:Y:S04]  /*27540*/  LDL.LU.64 R18, [R1+0x19b8] ;  /* 0x0019b80001127983 */ /* 0x000ee80000300a00 */
[----:B------:R-:W4:Y:S04]  /*27550*/  LDL.LU.64 R16, [R1+0x19b0] ;  /* 0x0019b00001107983 */ /* 0x000f280000300a00 */
[----:B------:R-:W-:Y:S04]  /*27560*/  STL.64 [R1+0x1898], R22 ;  /* 0x0018981601007387 */ /* 0x000fe80000100a00 */
[----:B------:R0:W-:Y:S04]  /*27570*/  STL.64 [R1+0x1890], R20 ;  /* 0x0018901401007387 */ /* 0x0001e80000100a00 */
[----:B0-----:R-:W5:Y:S04]  /*27580*/  LDL.LU.64 R20, [R1+0x1d0] ;  /* 0x0001d00001147983 */ /* 0x001f680000300a00 */
[----:B------:R-:W2:Y:S01]  /*27590*/  LDL.LU.64 R22, [R1+0x1d8] ;  /* 0x0001d80001167983 */ /* 0x000ea20000300a00 */
[----:B----4-:R-:W-:Y:S03]  /*275a0*/  HMMA.16816.F32 R4, R4, R16, R8 ;  /* 0x000000100404723c */ /* 0x010fe60000001808 */
[----:B------:R-:W2:Y:S04]  /*275b0*/  LDL.LU.64 R10, [R1+0x19a8] ;  /* 0x0019a800010a7983 */ /* 0x000ea80000300a00 */
[----:B------:R-:W2:Y:S04]  /*275c0*/  LDL.LU.64 R8, [R1+0x19a0] ;  /* 0x0019a00001087983 */ /* 0x000ea80000300a00 */
[----:B---3--:R-:W-:Y:S04]  /*275d0*/  STL.64 [R1+0x1930], R18 ;  /* 0x0019301201007387 */ /* 0x008fe80000100a00 */
[----:B------:R0:W-:Y:S04]  /*275e0*/  STL.64 [R1+0x1928], R16 ;  /* 0x0019281001007387 */ /* 0x0001e80000100a00 */
[----:B0-----:R-:W5:Y:S04]  /*275f0*/  LDL.LU R16, [R1+0x80] ;  /* 0x0000800001107983 */ /* 0x001f680000300800 */
[----:B------:R-:W5:Y:S04]  /*27600*/  LDL.LU R17, [R1+0x84] ;  /* 0x0000840001117983 */ /* 0x000f680000300800 */
[----:B------:R-:W-:Y:S04]  /*27610*/  STL.64 [R1+0x1888], R6 ;  /* 0x0018880601007387 */ /* 0x000fe80000100a00 */
[----:B------:R0:W-:Y:S04]  /*27620*/  STL.64 [R1+0x1880], R4 ;  /* 0x0018800401007387 */ /* 0x0001e80000100a00 */
[----:B0-----:R-:W3:Y:S04]  /*27630*/  LDL.LU.64 R4, [R1+0x1f0] ;  /* 0x0001f00001047983 */ /* 0x001ee80000300a00 */
[----:B------:R-:W4:Y:S01]  /*27640*/  LDL.64 R6, [R1+0x1f8] ;  /* 0x0001f80001067983 */ /* 0x000f220000100a00 */
        /* <DEDUP_REMOVED lines=10> */
[----:B0-----:R-:W2:Y:S01]  /*276f0*/  LDL.LU.64 R12, [R1+0x1970] ;  /* 0x00197000010c7983 */ /* 0x001ea20000300a00 */
[----:B------:R-:W-:Y:S01]  /*27700*/  MOV R18, R29 ;  /* 0x0000001d00127202 */ /* 0x000fe20000000f00 */
[----:B------:R-:W-:Y:S01]  /*27710*/  IMAD.MOV.U32 R19, RZ, RZ, R3 ;  /* 0x000000ffff137224 */ /* 0x000fe200078e0003 */
[----:B------:R-:W-:Y:S02]  /*27720*/  MOV R29, R14 ;  /* 0x0000000e001d7202 */ /* 0x000fe40000000f00 */
[----:B------:R-:W-:Y:S02]  /*27730*/  MOV R3, R15 ;  /* 0x0000000f00037202 */ /* 0x000fe40000000f00 */
[----:B--2---:R-:W-:Y:S01]  /*27740*/  HMMA.16816.F32 R12, R8, R12, R24 ;  /* 0x0000000c080c723c */ /* 0x004fe20000001818 */
[----:B------:R-:W2:Y:S04]  /*27750*/  LDL.LU.64 R26, [R1+0x1968] ;  /* 0x00196800011a7983 */ /* 0x000ea80000300a00 */
[----:B------:R-:W2:-:S14]  /*27760*/  LDL.LU.64 R24, [R1+0x1960] ;  /* 0x0019600001187983 */ /* 0x000e9c0000300a00 */
        /* <DEDUP_REMOVED lines=8> */
[----:B0-----:R-:W2:Y:S04]  /*277f0*/  LDL.LU.64 R14, [R1+0x1940] ;  /* 0x00194000010e7983 */ /* 0x001ea80000300a00 */
[----:B------:R-:W2:Y:S02]  /*27800*/  LDL.LU.64 R12, [R1+0x1938] ;  /* 0x00193800010c7983 */ /* 0x000ea40000300a00 */
[----:B--2---:R-:W-:-:S15]  /*27810*/  HMMA.16816.F32 R12, R8, R24, R12 ;  /* 0x00000018080c723c */ /* 0x004fde000000180c */
[----:B------:R-:W-:-:S04]  /*27820*/  NOP ;  /* 0x0000000000007918 */ /* 0x000fc80000000000 */
[----:B------:R0:W-:Y:S04]  /*27830*/  STL.64 [R1+0x180], R12 ;  /* 0x0001800c01007387 */ /* 0x0001e80000100a00 */
[----:B------:R1:W-:Y:S04]  /*27840*/  STL.64 [R1+0x188], R14 ;  /* 0x0001880e01007387 */ /* 0x0003e80000100a00 */
[----:B0-----:R-:W3:Y:S04]  /*27850*/  LDL.LU R12, [R1+0x70] ;  /* 0x00007000010c7983 */ /* 0x001ee80000300800 */
[----:B------:R-:W3:Y:S04]  /*27860*/  LDL.LU R13, [R1+0x74] ;  /* 0x00007400010d7983 */ /* 0x000ee80000300800 */
[----:B-1----:R-:W3:Y:S04]  /*27870*/  LDL.LU R14, [R1+0x78] ;  /* 0x00007800010e7983 */ /* 0x002ee80000300800 */
[----:B------:R-:W3:Y:S04]  /*27880*/  LDL.LU R15, [R1+0x7c] ;  /* 0x00007c00010f7983 */ /* 0x000ee80000300800 */
[----:B------:R0:W-:Y:S04]  /*27890*/  STL.64 [R1+0x18b8], R26 ;  /* 0x0018b81a01007387 */ /* 0x0001e80000100a00 */
[----:B0-----:R-:W2:Y:S04]  /*278a0*/  LDL.LU.64 R26, [R1+0x1e8] ;  /* 0x0001e800011a7983 */ /* 0x001ea80000300a00 */
[----:B--2---:R0:W-:Y:S04]  /*278b0*/  STL.64 [R1+0x18c0], R26 ;  /* 0x0018c01a01007387 */ /* 0x0041e80000100a00 */
[----:B0-----:R-:W2:Y:S01]  /*278c0*/  LDL.LU.64 R26, [R1+0x1c8] ;  /* 0x0001c800011a7983 */ /* 0x001ea20000300a00 */
[C---:B-----5:R-:W-:Y:S03]  /*278d0*/  HMMA.16816.F32 R16, R8.reuse, R20, R16 ;  /* 0x000000140810723c */ /* 0x060fe60000001810 */
[----:B--2---:R0:W-:Y:S04]  /*278e0*/  STL.64 [R1+0x18d8], R26 ;  /* 0x0018d81a01007387 */ /* 0x0041e80000100a00 */
[----:B0-----:R-:W2:Y:S04]  /*278f0*/  LDL.LU.64 R26, [R1+0xd8] ;  /* 0x0000d800011a7983 */ /* 0x001ea80000300a00 */
[----:B--2---:R0:W-:Y:S04]  /*27900*/  STL.64 [R1+0x18f0], R26 ;  /* 0x0018f01a01007387 */ /* 0x0041e80000100a00 */
[----:B------:R-:W2:Y:S04]  /*27910*/  LDL.LU R24, [R1+0x50] ;  /* 0x0000500001187983 */ /* 0x000ea80000300800 */
[----:B------:R-:W2:Y:S04]  /*27920*/  LDL.LU R25, [R1+0x54] ;  /* 0x0000540001197983 */ /* 0x000ea80000300800 */
[----:B0-----:R-:W2:Y:S04]  /*27930*/  LDL.LU R26, [R1+0x58] ;  /* 0x00005800011a7983 */ /* 0x001ea80000300800 */
[----:B------:R-:W2:Y:S04]  /*27940*/  LDL.LU R27, [R1+0x5c] ;  /* 0x00005c00011b7983 */ /* 0x000ea80000300800 */
[----:B------:R-:W-:Y:S04]  /*27950*/  STL.64 [R1+0x170], R16 ;  /* 0x0001701001007387 */ /* 0x000fe80000100a00 */
[----:B------:R0:W-:Y:S04]  /*27960*/  STL.64 [R1+0x178], R18 ;  /* 0x0001781201007387 */ /* 0x0001e80000100a00 */
[----:B0-----:R-:W5:Y:S04]  /*27970*/  LDL.LU.64 R18, [R1+0x1930] ;  /* 0x0019300001127983 */ /* 0x001f680000300a00 */
[----:B------:R-:W2:Y:S04]  /*27980*/  LDL.LU.64 R16, [R1+0x1928] ;  /* 0x0019280001107983 */ /* 0x000ea80000300a00 */
[----:B------:R0:W-:Y:S04]  /*27990*/  STL.64 [R1+0x18b0], R22 ;  /* 0x0018b01601007387 */ /* 0x0001e80000100a00 */
[----:B------:R-:W2:Y:S04]  /*279a0*/  LDL.LU R20, [R1] ;  /* 0x0000000001147983 */ /* 0x000ea80000300800 */
        /* <DEDUP_REMOVED lines=9> */
[C---:B---3--:R-:W-:Y:S03]  /*27a40*/  HMMA.16816.F32 R12, R8.reuse, R4, R12 ;  /* 0x00000004080c723c */ /* 0x048fe6000000180c */
[----:B--2---:R-:W-:Y:S04]  /*27a50*/  STL.64 [R1+0x18e8], R22 ;  /* 0x0018e81601007387 */ /* 0x004fe80000100a00 */
[----:B------:R0:W-:Y:S04]  /*27a60*/  STL.64 [R1+0x18e0], R20 ;  /* 0x0018e01401007387 */ /* 0x0001e80000100a00 */
[----:B0-----:R-:W2:Y:S04]  /*27a70*/  LDL.LU R20, [R1+0x40] ;  /* 0x0000400001147983 */ /* 0x001ea80000300800 */
[----:B------:R-:W2:Y:S04]  /*27a80*/  LDL.LU R21, [R1+0x44] ;  /* 0x0000440001157983 */ /* 0x000ea80000300800 */
[----:B------:R-:W3:Y:S04]  /*27a90*/  LDL.LU R22, [R1+0x48] ;  /* 0x0000480001167983 */ /* 0x000ee80000300800 */
[----:B------:R-:W3:Y:S04]  /*27aa0*/  LDL.LU R23, [R1+0x4c] ;  /* 0x00004c0001177983 */ /* 0x000ee80000300800 */
[----:B---3--:R0:W-:Y:S04]  /*27ab0*/  STL.64 [R1+0x1900], R22 ;  /* 0x0019001601007387 */ /* 0x0081e80000100a00 */
[----:B--2---:R-:W-:Y:S04]  /*27ac0*/  STL.64 [R1+0x18f8], R20 ;  /* 0x0018f81401007387 */ /* 0x004fe80000100a00 */
[----:B0-----:R-:W2:Y:S04]  /*27ad0*/  LDL.LU.64 R22, [R1+0x28] ;  /* 0x0000280001167983 */ /* 0x001ea80000300a00 */
[----:B------:R-:W-:Y:S04]  /*27ae0*/  STL.64 [R1+0x160], R12 ;  /* 0x0001600c01007387 */ /* 0x000fe80000100a00 */
[----:B------:R0:W-:Y:S04]  /*27af0*/  STL.64 [R1+0x168], R14 ;  /* 0x0001680e01007387 */ /* 0x0001e80000100a00 */
[----:B0-----:R-:W3:Y:S04]  /*27b00*/  LDL.LU.64 R14, [R1+0x1920] ;  /* 0x00192000010e7983 */ /* 0x001ee80000300a00 */
[----:B------:R-:W3:Y:S02]  /*27b10*/  LDL.LU.64 R12, [R1+0x1918] ;  /* 0x00191800010c7983 */ /* 0x000ee40000300a00 */
[----:B---3--:R-:W-:Y:S02]  /*27b20*/  HMMA.16816.F32 R8, R8, R16, R12 ;  /* 0x000000100808723c */ /* 0x008fe4000000180c */
[----:B------:R-:W3:Y:S04]  /*27b30*/  LDL.LU.64 R14, [R1+0x1910] ;  /* 0x00191000010e7983 */ /* 0x000ee80000300a00 */
[----:B------:R-:W3:Y:S01]  /*27b40*/  LDL.LU.64 R12, [R1+0x1908] ;  /* 0x00190800010c7983 */ /* 0x000ee20000300a00 */
[----:B--2---:R-:W-:Y:S01]  /*27b50*/  MOV R17, R22 ;  /* 0x0000001600117202 */ /* 0x004fe20000000f00 */
[----:B------:R-:W-:-:S11]  /*27b60*/  IMAD.MOV.U32 R16, RZ, RZ, R23 ;  /* 0x000000ffff107224 */ /* 0x000fd600078e0017 */
[----:B------:R0:W-:Y:S04]  /*27b70*/  STL.64 [R1+0x150], R8 ;  /* 0x0001500801007387 */ /* 0x0001e80000100a00 */
[----:B------:R-:W-:Y:S04]  /*27b80*/  STL.64 [R1+0x158], R10 ;  /* 0x0001580a01007387 */ /* 0x000fe80000100a00 */
[----:B0-----:R-:W2:Y:S04]  /*27b90*/  LDL.LU R8, [R1+0x10] ;  /* 0x0000100001087983 */ /* 0x001ea80000300800 */
[----:B------:R-:W2:Y:S01]  /*27ba0*/  LDL.LU R9, [R1+0x14] ;  /* 0x0000140001097983 */ /* 0x000ea20000300800 */
[----:B---3--:R-:W-:Y:S03]  /*27bb0*/  HMMA.16816.F32 R24, R12, R22, R24 ;  /* 0x000000160c18723c */ /* 0x008fe60000001818 */
[----:B------:R-:W3:Y:S04]  /*27bc0*/  LDL.LU.64 R22, [R1+0x1900] ;  /* 0x0019000001167983 */ /* 0x000ee80000300a00 */
[----:B------:R-:W3:-:S12]  /*27bd0*/  LDL.LU.64 R20, [R1+0x18f8] ;  /* 0x0018f80001147983 */ /* 0x000ed80000300a00 */
[----:B------:R-:W-:Y:S04]  /*27be0*/  STL.64 [R1+0x130], R24 ;  /* 0x0001301801007387 */ /* 0x000fe80000100a00 */
[----:B------:R0:W-:Y:S01]  /*27bf0*/  STL [R1+0x138], R26 ;  /* 0x0001381a01007387 */ /* 0x0001e20000100800 */
[----:B------:R-:W-:-:S03]  /*27c00*/  MOV R28, R27 ;  /* 0x0000001b001c7202 */ /* 0x000fc60000000f00 */
[----:B0-----:R-:W3:Y:S04]  /*27c10*/  LDL.LU.64 R26, [R1+0x18f0] ;  /* 0x0018f000011a7983 */ /* 0x001ee80000300a00 */
[----:B------:R-:W-:Y:S01]  /*27c20*/  STL [R1+0x1838], R28 ;  /* 0x0018381c01007387 */ /* 0x000fe20000100800 */
[----:B---3--:R-:W-:Y:S01]  /*27c30*/  HMMA.16816.F32 R20, R12, R26, R20 ;  /* 0x0000001a0c14723c */ /* 0x008fe20000001814 */
[----:B------:R-:W-:Y:S02]  /*27c40*/  MOV R5, R26 ;  /* 0x0000001a00057202 */ /* 0x000fe40000000f00 */
[----:B------:R-:W-:-:S15]  /*27c50*/  MOV R4, R27 ;  /* 0x0000001b00047202 */ /* 0x000fde0000000f00 */
[----:B------:R-:W-:Y:S01]  /*27c60*/  NOP ;  /* 0x0000000000007918 */ /* 0x000fe20000000000 */
[----:B------:R-:W-:Y:S04]  /*27c70*/  STL.64 [R1+0x120], R20 ;  /* 0x0001201401007387 */ /* 0x000fe80000100a00 */
[----:B------:R0:W-:Y:S04]  /*27c80*/  STL.64 [R1+0x128], R22 ;  /* 0x0001281601007387 */ /* 0x0001e80000100a00 */
[----:B0-----:R-:W3:Y:S04]  /*27c90*/  LDL.LU.64 R22, [R1+0x18e8] ;  /* 0x0018e80001167983 */ /* 0x001ee80000300a00 */
[----:B------:R-:W3:Y:S04]  /*27ca0*/  LDL.LU.64 R20, [R1+0x18e0] ;  /* 0x0018e00001147983 */ /* 0x000ee80000300a00 */
[----:B------:R-:W3:Y:S01]  /*27cb0*/  LDL.LU.64 R26, [R1+0x18d8] ;  /* 0x0018d800011a7983 */ /* 0x000ee20000300a00 */
[----:B------:R-:W-:-:S02]  /*27cc0*/  MOV R10, R2 ;  /* 0x00000002000a7202 */ /* 0x000fc40000000f00 */
[----:B------:R-:W-:Y:S01]  /*27cd0*/  MOV R11, R0 ;  /* 0x00000000000b7202 */ /* 0x000fe20000000f00 */
        /* <DEDUP_REMOVED lines=8> */
[----:B------:R-:W2:Y:S02]  /*27d60*/  LDL.LU.64 R26, [R1+0x18c0] ;  /* 0x0018c000011a7983 */ /* 0x000ea40000300a00 */
[----:B--2---:R-:W-:-:S15]  /*27d70*/  HMMA.16816.F32 R8, R12, R26, R8 ;  /* 0x0000001a0c08723c */ /* 0x004fde0000001808 */
[----:B------:R-:W-:-:S04]  /*27d80*/  NOP ;  /* 0x0000000000007918 */ /* 0x000fc80000000000 */
[----:B------:R-:W-:Y:S04]  /*27d90*/  STL.64 [R1+0x100], R8 ;  /* 0x0001000801007387 */ /* 0x000fe80000100a00 */
[----:B------:R0:W-:Y:S02]  /*27da0*/  STL.64 [R1+0x108], R10 ;  /* 0x0001080a01007387 */ /* 0x0001e40000100a00 */
[----:B0-----:R-:W-:Y:S01]  /*27db0*/  IMAD.MOV.U32 R11, RZ, RZ, R26 ;  /* 0x000000ffff0b7224 */ /* 0x001fe200078e001a */
[----:B------:R-:W-:Y:S02]  /*27dc0*/  MOV R10, R27 ;  /* 0x0000001b000a7202 */ /* 0x000fe40000000f00 */
[----:B------:R-:W3:Y:S02]  /*27dd0*/  LDL.LU.64 R26, [R1+0x18b8] ;  /* 0x0018b800011a7983 */ /* 0x000ee40000300a00 */
[----:B---3--:R-:W-:Y:S02]  /*27de0*/  HMMA.16816.F32 R24, R12, R26, R20 ;  /* 0x0000001a0c18723c */ /* 0x008fe40000001814 */
[----:B------:R-:W2:-:S15]  /*27df0*/  LDL.LU.64 R22, [R1+0x18b0] ;  /* 0x0018b00001167983 */ /* 0x000e9e0000300a00 */
[----:B------:R-:W-:Y:S02]  /*27e00*/  NOP ;  /* 0x0000000000007918 */ /* 0x000fe40000000000 */
[----:B------:R-:W-:Y:S04]  /*27e10*/  STL.64 [R1+0xf0], R24 ;  /* 0x0000f01801007387 */ /* 0x000fe80000100a00 */
[----:B------:R0:W-:Y:S04]  /*27e20*/  STL.64 [R1+0xf8], R26 ;  /* 0x0000f81a01007387 */ /* 0x0001e80000100a00 */
[----:B0-----:R-:W3:Y:S04]  /*27e30*/  LDL.LU.64 R26, [R1+0x18a8] ;  /* 0x0018a800011a7983 */ /* 0x001ee80000300a00 */
[----:B------:R-:W3:Y:S01]  /*27e40*/  LDL.LU.64 R24, [R1+0x18a0] ;  /* 0x0018a00001187983 */ /* 0x000ee20000300a00 */
[----:B--2---:R-:W-:-:S02]  /*27e50*/  MOV R9, R22 ;  /* 0x0000001600097202 */ /* 0x004fc40000000f00 */
[----:B------:R-:W-:Y:S01]  /*27e60*/  MOV R8, R23 ;  /* 0x0000001700087202 */ /* 0x000fe20000000f00 */
[----:B---3--:R-:W-:-:S15]  /*27e70*/  HMMA.16816.F32 R24, R12, R22, R24 ;  /* 0x000000160c18723c */ /* 0x008fde0000001818 */
[----:B------:R-:W-:-:S04]  /*27e80*/  NOP ;  /* 0x0000000000007918 */ /* 0x000fc80000000000 */
[----:B------:R-:W-:Y:S04]  /*27e90*/  STL.64 [R1+0xc0], R24 ;  /* 0x0000c01801007387 */ /* 0x000fe80000100a00 */
[----:B------:R0:W-:Y:S04]  /*27ea0*/  STL.64 [R1+0xc8], R26 ;  /* 0x0000c81a01007387 */ /* 0x0001e80000100a00 */
[----:B------:R-:W2:Y:S04]  /*27eb0*/  LDL.LU.64 R22, [R1+0x1898] ;  /* 0x0018980001167983 */ /* 0x000ea80000300a00 */
[----:B------:R-:W2:Y:S04]  /*27ec0*/  LDL.LU.64 R20, [R1+0x1890] ;  /* 0x0018900001147983 */ /* 0x000ea80000300a00 */
[----:B------:R-:W-:Y:S04]  /*27ed0*/  STL.64 [R1+0x1860], R10 ;  /* 0x0018600a01007387 */ /* 0x000fe80000100a00 */
[----:B------:R-:W-:Y:S01]  /*27ee0*/  STL.64 [R1+0x1858], R8 ;  /* 0x0018580801007387 */ /* 0x000fe20000100a00 */
[----:B----4-:R-:W-:Y:S01]  /*27ef0*/  MOV R28, R7 ;  /* 0x00000007001c7202 */ /* 0x010fe20000000f00 */
[----:B0-----:R-:W-:Y:S01]  /*27f00*/  IMAD.MOV.U32 R26, RZ, RZ, R5 ;  /* 0x000000ffff1a7224 */ /* 0x001fe200078e0005 */
[----:B------:R-:W-:Y:S01]  /*27f10*/  MOV R27, R4 ;  /* 0x00000004001b7202 */ /* 0x000fe20000000f00 */
[----:B--2---:R-:W-:Y:S01]  /*27f20*/  HMMA.16816.F32 R20, R12, R6, R20 ;  /* 0x000000060c14723c */ /* 0x004fe20000001814 */
[----:B------:R-:W5:-:S15]  /*27f30*/  LDL.LU.64 R6, [R1+0x1888] ;  /* 0x0018880001067983 */ /* 0x000f5e0000300a00 */
[----:B------:R-:W-:-:S03]  /*27f40*/  NOP ;  /* 0x0000000000007918 */ /* 0x000fc60000000000 */
[----:B------:R0:W-:Y:S04]  /*27f50*/  STL.64 [R1+0xa0], R20 ;  /* 0x0000a01401007387 */ /* 0x0001e80000100a00 */
[----:B------:R1:W-:Y:S04]  /*27f60*/  STL.64 [R1+0xa8], R22 ;  /* 0x0000a81601007387 */ /* 0x0003e80000100a00 */
[----:B------:R-:W5:Y:S04]  /*27f70*/  LDL.LU.64 R4, [R1+0x1880] ;  /* 0x0018800001047983 */ /* 0x000f680000300a00 */
[----:B0-----:R-:W2:Y:S04]  /*27f80*/  LDL.LU R20, [R1+0x140] ;  /* 0x0001400001147983 */ /* 0x001ea80000300800 */
[----:B------:R-:W2:Y:S01]  /*27f90*/  LDL.LU R21, [R1+0x144] ;  /* 0x0001440001157983 */ /* 0x000ea20000300800 */
[----:B-1----:R-:W-:-:S03]  /*27fa0*/  MOV R22, R29 ;  /* 0x0000001d00167202 */ /* 0x002fc60000000f00 */
[----:B------:R-:W3:Y:S01]  /*27fb0*/  LDL.LU R29, [R1+0x187c] ;  /* 0x00187c00011d7983 */ /* 0x000ee20000300800 */
[----:B------:R-:W-:-:S03]  /*27fc0*/  MOV R23, R3 ;  /* 0x0000000300177202 */ /* 0x000fc60000000f00 */
[----:B------:R-:W4:Y:S01]  /*27fd0*/  LDL.LU R3, [R1+0x1878] ;  /* 0x0018780001037983 */ /* 0x000f220000300800 */
[----:B------:R-:W-:Y:S02]  /*27fe0*/  MOV R10, R17 ;  /* 0x00000011000a7202 */ /* 0x000fe40000000f00 */
[----:B------:R-:W-:Y:S01]  /*27ff0*/  MOV R11, R16 ;  /* 0x00000010000b7202 */ /* 0x000fe20000000f00 */
[----:B-----5:R-:W-:Y:S01]  /*28000*/  HMMA.16816.F32 R12, R12, R18, R4 ;  /* 0x000000120c0c723c */ /* 0x020fe20000001804 */
[----:B------:R-:W5:Y:S04]  /*28010*/  LDL.LU.64 R18, [R1+0x1870] ;  /* 0x0018700001127983 */ /* 0x000f680000300a00 */
[----:B------:R-:W5:Y:S04]  /*28020*/  LDL.LU.64 R16, [R1+0x1868] ;  /* 0x0018680001107983 */ /* 0x000f680000300a00 */
[----:B------:R-:W5:Y:S10]  /*28030*/  LDL.LU R4, [R1+0xe0] ;  /* 0x0000e00001047983 */ /* 0x000f740000300800 */
[----:B------:R-:W-:Y:S04]  /*28040*/  STL.64 [R1+0x90], R12 ;  /* 0x0000900c01007387 */ /* 0x000fe80000100a00 */
[----:B------:R-:W-:Y:S04]  /*28050*/  STL.64 [R1+0x98], R14 ;  /* 0x0000980e01007387 */ /* 0x000fe80000100a00 */
[----:B------:R-:W5:Y:S04]  /*28060*/  LDL.LU R5, [R1+0xe4] ;  /* 0x0000e40001057983 */ /* 0x000f680000300800 */
[----:B------:R-:W5:Y:S04]  /*28070*/  LDL.LU R6, [R1+0xe8] ;  /* 0x0000e80001067983 */ /* 0x000f680000300800 */
[----:B------:R-:W5:Y:S04]  /*28080*/  LDL.LU R7, [R1+0xec] ;  /* 0x0000ec0001077983 */ /* 0x000f680000300800 */
[----:B---3--:R-:W0:Y:S04]  /*28090*/  LDSM.16.M88.4 R12, [R29+UR6+0x14080] ;  /* 0x014080061d0c783b */ /* 0x008e280008000200 */
[----:B0-----:R-:W-:Y:S04]  /*280a0*/  STL.64 [R1+0x1818], R14 ;  /* 0x0018180e01007387 */ /* 0x001fe80000100a00 */
[----:B------:R-:W-:Y:S04]  /*280b0*/  STL.64 [R1+0x1810], R12 ;  /* 0x0018100c01007387 */ /* 0x000fe80000100a00 */
[----:B----4-:R-:W0:Y:S04]  /*280c0*/  LDSM.16.M88.4 R12, [R3+UR6+0x80] ;  /* 0x00008006030c783b */ /* 0x010e280008000200 */
[----:B0-----:R-:W-:Y:S04]  /*280d0*/  STL.64 [R1+0x50], R12 ;  /* 0x0000500c01007387 */ /* 0x001fe80000100a00 */
[----:B------:R-:W-:Y:S04]  /*280e0*/  STL.64 [R1+0x58], R14 ;  /* 0x0000580e01007387 */ /* 0x000fe80000100a00 */
[----:B------:R-:W0:Y:S04]  /*280f0*/  LDSM.16.M88.4 R12, [R3+UR6+0x2080] ;  /* 0x00208006030c783b */ /* 0x000e280008000200 */
[----:B0-----:R-:W-:Y:S04]  /*28100*/  STL.64 [R1+0x40], R12 ;  /* 0x0000400c01007387 */ /* 0x001fe80000100a00 */
[----:B------:R-:W-:Y:S04]  /*28110*/  STL.64 [R1+0x48], R14 ;  /* 0x0000480e01007387 */ /* 0x000fe80000100a00 */
[----:B------:R-:W0:Y:S04]  /*28120*/  LDSM.16.M88.4 R12, [R3+UR6+0x4080] ;  /* 0x00408006030c783b */ /* 0x000e280008000200 */
[----:B0-----:R-:W-:Y:S04]  /*28130*/  STL.64 [R1+0x30], R12 ;  /* 0x0000300c01007387 */ /* 0x001fe80000100a00 */
[----:B------:R5:W-:Y:S02]  /*28140*/  STL.64 [R1+0x38], R14 ;  /* 0x0000380e01007387 */ /* 0x000be40000100a00 */
[----:B-----5:R-:W-:Y:S02]  /*28150*/  HMMA.16816.F32 R12, R16, R10, R4 ;  /* 0x0000000a100c723c */ /* 0x020fe40000001804 */
[----:B------:R-:W0:-:S15]  /*28160*/  LDSM.16.M88.4 R8, [R3+UR6+0x6080] ;  /* 0x006080060308783b */ /* 0x000e1e0008000200 */
[----:B------:R-:W-:Y:S02]  /*28170*/  NOP ;  /* 0x0000000000007918 */ /* 0x000fe40000000000 */
[----:B------:R-:W-:Y:S04]  /*28180*/  STL.64 [R1+0x80], R12 ;  /* 0x0000800c01007387 */ /* 0x000fe80000100a00 */
[----:B------:R-:W-:Y:S04]  /*28190*/  STL.64 [R1+0x88], R14 ;  /* 0x0000880e01007387 */ /* 0x000fe80000100a00 */
[----:B0-----:R-:W-:Y:S04]  /*281a0*/  STL.64 [R1+0x20], R8 ;  /* 0x0000200801007387 */ /* 0x001fe80000100a00 */
[----:B------:R-:W-:Y:S04]  /*281b0*/  STL.64 [R1+0x28], R10 ;  /* 0x0000280a01007387 */ /* 0x000fe80000100a00 */
[----:B------:R-:W0:Y:S04]  /*281c0*/  LDSM.16.M88.4 R8, [R3+UR6+0x8080] ;  /* 0x008080060308783b */ /* 0x000e280008000200 */
[----:B0-----:R0:W-:Y:S04]  /*281d0*/  STL.64 [R1+0x18], R10 ;  /* 0x0000180a01007387 */ /* 0x0011e80000100a00 */
[----:B0-----:R-:W3:Y:S01]  /*281e0*/  LDL.LU.64 R10, [R1+0x1860] ;  /* 0x00186000010a7983 */ /* 0x001ee20000300a00 */
[----:B------:R-:W-:-:S02]  /*281f0*/  MOV R13, R8 ;  /* 0x00000008000d7202 */ /* 0x000fc40000000f00 */
[----:B------:R-:W-:Y:S02]  /*28200*/  MOV R12, R9 ;  /* 0x00000009000c7202 */ /* 0x000fe40000000f00 */
[----:B------:R-:W4:Y:S04]  /*28210*/  LDL.LU.64 R8, [R1+0x1858] ;  /* 0x0018580001087983 */ /* 0x000f280000300a00 */
[----:B------:R-:W-:Y:S04]  /*28220*/  STL.64 [R1+0x1840], R12 ;  /* 0x0018400c01007387 */ /* 0x000fe80000100a00 */
[----:B------:R-:W0:Y:S01]  /*28230*/  LDSM.16.M88.4 R12, [R3+UR6+0xa080] ;  /* 0x00a08006030c783b */ /* 0x000e220008000200 */
[----:B------:R-:W-:Y:S01]  /*28240*/  MOV R6, R2 ;  /* 0x0000000200067202 */ /* 0x000fe20000000f00 */
[----:B------:R-:W-:-:S02]  /*28250*/  IMAD.MOV.U32 R7, RZ, RZ, R0 ;  /* 0x000000ffff077224 */ /* 0x000fc400078e0000 */
[----:B0-----:R-:W-:Y:S04]  /*28260*/  STL.64 [R1], R12 ;  /* 0x0000000c01007387 */ /* 0x001fe80000100a00 */
[----:B------:R2:W-:Y:S02]  /*28270*/  STL.64 [R1+0x8], R14 ;  /* 0x0000080e01007387 */ /* 0x0005e40000100a00 */
[----:B--2---:R-:W-:Y:S02]  /*28280*/  HMMA.16816.F32 R12, R16, R26, R20 ;  /* 0x0000001a100c723c */ /* 0x004fe40000001814 */
[----:B------:R-:W0:Y:S04]  /*28290*/  LDSM.16.M88.4 R24, [R3+UR6+0xc080] ;  /* 0x00c080060318783b */ /* 0x000e280008000200 */
[----:B------:R-:W1:-:S13]  /*282a0*/  LDSM.16.M88.4 R20, [R3+UR6+0xe080] ;  /* 0x00e080060314783b */ /* 0x000e5a0008000200 */
[----:B------:R-:W-:Y:S02]  /*282b0*/  MOV R2, R14 ;  /* 0x0000000e00027202 */ /* 0x000fe40000000f00 */
[----:B------:R-:W-:Y:S01]  /*282c0*/  MOV R0, R15 ;  /* 0x0000000f00007202 */ /* 0x000fe20000000f00 */
[----:B------:R2:W-:Y:S01]  /*282d0*/  STL.64 [R1+0x70], R12 ;  /* 0x0000700c01007387 */ /* 0x0005e20000100a00 */
[----:B---3--:R-:W-:Y:S01]  /*282e0*/  MOV R14, R11 ;  /* 0x0000000b000e7202 */ /* 0x008fe20000000f00 */
[----:B------:R-:W-:-:S05]  /*282f0*/  IMAD.MOV.U32 R15, RZ, RZ, R10 ;  /* 0x000000ffff0f7224 */ /* 0x000fca00078e000a */
[----:B------:R3:W-:Y:S04]  /*28300*/  STL.64 [R1+0x1850], R14 ;  /* 0x0018500e01007387 */ /* 0x0007e80000100a00 */
[----:B--2---:R-:W2:Y:S04]  /*28310*/  LDL.LU R12, [R1+0xb0] ;  /* 0x0000b000010c7983 */ /* 0x004ea80000300800 */
[----:B------:R-:W2:Y:S04]  /*28320*/  LDL.LU R13, [R1+0xb4] ;  /* 0x0000b400010d7983 */ /* 0x000ea80000300800 */
[----:B---3--:R-:W2:Y:S04]  /*28330*/  LDL.LU R14, [R1+0xb8] ;  /* 0x0000b800010e7983 */ /* 0x008ea80000300800 */
[----:B------:R-:W2:Y:S04]  /*28340*/  LDL.LU R15, [R1+0xbc] ;  /* 0x0000bc00010f7983 */ /* 0x000ea80000300800 */
[----:B0-----:R-:W-:Y:S04]  /*28350*/  STL [R1+0x1638], R26 ;  /* 0x0016381a01007387 */ /* 0x001fe80000100800 */
[----:B------:R0:W-:Y:S04]  /*28360*/  STL [R1+0x1634], R27 ;  /* 0x0016341b01007387 */ /* 0x0001e80000100800 */
[----:B0-----:R-:W3:Y:S04]  /*28370*/  LDL.LU R27, [R1+0x2a0] ;  /* 0x0002a000011b7983 */ /* 0x001ee80000300800 */
[----:B-1----:R4:W-:Y:S04]  /*28380*/  STL [R1+0x163c], R22 ;  /* 0x00163c1601007387 */ /* 0x0029e80000100800 */
[----:B------:R0:W-:Y:S01]  /*28390*/  STL [R1+0x1630], R23 ;  /* 0x0016301701007387 */ /* 0x0001e20000100800 */
[----:B----4-:R-:W-:-:S02]  /*283a0*/  MOV R22, R9 ;  /* 0x0000000900167202 */ /* 0x010fc40000000f00 */
[----:B0-----:R-:W-:Y:S02]  /*283b0*/  MOV R23, R8 ;  /* 0x0000000800177202 */ /* 0x001fe40000000f00 */
[----:B------:R-:W0:Y:S04]  /*283c0*/  LDSM.16.M88.4 R8, [R29+UR6+0x15080] ;  /* 0x015080061d08783b */ /* 0x000e280008000200 */
[----:B------:R1:W-:Y:S04]  /*283d0*/  STL.64 [R1+0x17f0], R20 ;  /* 0x0017f01401007387 */ /* 0x0003e80000100a00 */
[----:B------:R4:W-:Y:S04]  /*283e0*/  STL.64 [R1+0x1848], R22 ;  /* 0x0018481601007387 */ /* 0x0009e80000100a00 */
[----:B-1----:R-:W5:Y:S04]  /*283f0*/  LDL.LU R20, [R1+0x190] ;  /* 0x0001900001147983 */ /* 0x002f680000300800 */
[----:B------:R-:W5:Y:S04]  /*28400*/  LDL.LU R21, [R1+0x194] ;  /* 0x0001940001157983 */ /* 0x000f680000300800 */
[----:B----4-:R-:W5:Y:S04]  /*28410*/  LDL.LU R22, [R1+0x198] ;  /* 0x0001980001167983 */ /* 0x010f680000300800 */
[----:B------:R-:W5:Y:S04]  /*28420*/  LDL.LU R23, [R1+0x19c] ;  /* 0x00019c0001177983 */ /* 0x000f680000300800 */
[----:B0-----:R-:W-:Y:S04]  /*28430*/  STL.64 [R1+0x1778], R10 ;  /* 0x0017780a01007387 */ /* 0x001fe80000100a00 */
[----:B------:R0:W-:Y:S04]  /*28440*/  STL.64 [R1+0x1770], R8 ;  /* 0x0017700801007387 */ /* 0x0001e80000100a00 */
[----:B0-----:R-:W4:Y:S04]  /*28450*/  LDL.LU R8, [R1+0x170] ;  /* 0x0001700001087983 */ /* 0x001f280000300800 */
[----:B------:R-:W4:Y:S04]  /*28460*/  LDL.LU R9, [R1+0x174] ;  /* 0x0001740001097983 */ /* 0x000f280000300800 */
[----:B------:R-:W4:Y:S04]  /*28470*/  LDL.LU R10, [R1+0x178] ;  /* 0x00017800010a7983 */ /* 0x000f280000300800 */
[----:B------:R-:W4:Y:S01]  /*28480*/  LDL.LU R11, [R1+0x17c] ;  /* 0x00017c00010b7983 */ /* 0x000f220000300800 */
[----:B--2---:R-:W-:Y:S03]  /*28490*/  HMMA.16816.F32 R4, R16, R6, R12 ;  /* 0x000000061004723c */ /* 0x004fe6000000180c */
[----:B------:R-:W5:-:S15]  /*284a0*/  LDL.LU.64 R14, [R1+0x1850] ;  /* 0x00185000010e7983 */ /* 0x000f5e0000300a00 */
[----:B------:R-:W-:Y:S01]  /*284b0*/  NOP ;  /* 0x0000000000007918 */ /* 0x000fe20000000000 */
[----:B------:R-:W-:Y:S04]  /*284c0*/  STL.64 [R1+0x60], R4 ;  /* 0x0000600401007387 */ /* 0x000fe80000100a00 */
[----:B------:R-:W-:Y:S04]  /*284d0*/  STL.64 [R1+0x68], R6 ;  /* 0x0000680601007387 */ /* 0x000fe80000100a00 */
[----:B---3--:R-:W0:Y:S04]  /*284e0*/  LDSM.16.M88.4 R4, [R27+UR6+0x14080] ;  /* 0x014080061b04783b */ /* 0x008e280008000200 */
[----:B------:R1:W-:Y:S04]  /*284f0*/  STL [R1+0x17d8], R27 ;  /* 0x0017d81b01007387 */ /* 0x0003e80000100800 */
[----:B------:R-:W-:Y:S04]  /*28500*/  STL.64 [R1+0x17d0], R24 ;  /* 0x0017d01801007387 */ /* 0x000fe80000100a00 */
[----:B------:R-:W2:Y:S04]  /*28510*/  LDL.LU R26, [R1+0x228] ;  /* 0x00022800011a7983 */ /* 0x000ea80000300800 */
[----:B-1----:R-:W2:Y:S04]  /*28520*/  LDL.LU R27, [R1+0x22c] ;  /* 0x00022c00011b7983 */ /* 0x002ea80000300800 */
[----:B0-----:R-:W-:Y:S04]  /*28530*/  STL [R1+0x16e0], R6 ;  /* 0x0016e00601007387 */ /* 0x001fe80000100800 */
[----:B------:R-:W-:Y:S04]  /*28540*/  STL [R1+0x16dc], R7 ;  /* 0x0016dc0701007387 */ /* 0x000fe80000100800 */
[----:B------:R0:W-:Y:S04]  /*28550*/  STL.64 [R1+0x16f8], R4 ;  /* 0x0016f80401007387 */ /* 0x0001e80000100a00 */
[----:B0-----:R-:W2:Y:S04]  /*28560*/  LDL.LU R4, [R1+0x180] ;  /* 0x0001800001047983 */ /* 0x001ea80000300800 */
[----:B------:R-:W2:Y:S04]  /*28570*/  LDL.LU R5, [R1+0x184] ;  /* 0x0001840001057983 */ /* 0x000ea80000300800 */
[----:B------:R-:W2:Y:S04]  /*28580*/  LDL.LU R6, [R1+0x188] ;  /* 0x0001880001067983 */ /* 0x000ea80000300800 */
[----:B------:R-:W2:Y:S01]  /*28590*/  LDL.LU R7, [R1+0x18c] ;  /* 0x00018c0001077983 */ /* 0x000ea20000300800 */
[----:B-----5:R-:W-:Y:S03]  /*285a0*/  HMMA.16816.F32 R12, R16, R14, R20 ;  /* 0x0000000e100c723c */ /* 0x020fe60000001814 */
[----:B------:R-:W4:-:S15]  /*285b0*/  LDL.LU.64 R22, [R1+0x1848] ;  /* 0x0018480001167983 */ /* 0x000f1e0000300a00 */
[----:B------:R-:W-:Y:S01]  /*285c0*/  NOP ;  /* 0x0000000000007918 */ /* 0x000fe20000000000 */
[----:B------:R0:W-:Y:S04]  /*285d0*/  STL.64 [R1+0xb0], R12 ;  /* 0x0000b00c01007387 */ /* 0x0001e80000100a00 */
[----:B------:R-:W-:Y:S04]  /*285e0*/  STL.64 [R1+0xb8], R14 ;  /* 0x0000b80e01007387 */ /* 0x000fe80000100a00 */
[----:B0-----:R-:W3:Y:S01]  /*285f0*/  LDL.LU.64 R12, [R1+0x1840] ;  /* 0x00184000010c7983 */ /* 0x001ee20000300a00 */
[C---:B--2---:R-:W-:Y:S08]  /*28600*/  HMMA.16816.F32 R24, R16.reuse, R26, R4 ;  /* 0x0000001a1018723c */ /* 0x044ff00000001804 */
[----:B----4-:R-:W-:-:S15]  /*28610*/  HMMA.16816.F32 R4, R16, R22, R8 ;  /* 0x000000161004723c */ /* 0x010fde0000001808 */
[----:B------:R-:W-:-:S04]  /*28620*/  NOP ;  /* 0x0000000000007918 */ /* 0x000fc80000000000 */
[----:B------:R-:W-:Y:S04]  /*28630*/  STL.64 [R1+0x1708], R6 ;  /* 0x0017080601007387 */ /* 0x000fe80000100a00 */
[----:B------:R-:W-:Y:S04]  /*28640*/  STL.64 [R1+0xe0], R24 ;  /* 0x0000e01801007387 */ /* 0x000fe80000100a00 */
[----:B------:R-:W-:Y:S04]  /*28650*/  STL.64 [R1+0xe8], R26 ;  /* 0x0000e81a01007387 */ /* 0x000fe80000100a00 */
[----:B------:R3:W-:Y:S02]  /*28660*/  STL.64 [R1+0x1700], R4 ;  /* 0x0017000401007387 */ /* 0x0007e40000100a00 */
[----:B---3--:R-:W-:-:S02]  /*28670*/  MOV R4, R13 ;  /* 0x0000000d00047202 */ /* 0x008fc40000000f00 */
[----:B------:R-:W-:-:S05]  /*28680*/  MOV R5, R12 ;  /* 0x0000000c00057202 */ /* 0x000fca0000000f00 */
[----:B------:R0:W-:Y:S04]  /*28690*/  STL.64 [R1+0x1830], R4 ;  /* 0x0018300401007387 */ /* 0x0001e80000100a00 */
[----:B------:R-:W2:Y:S04]  /*286a0*/  LDL.LU R8, [R1+0xa0] ;  /* 0x0000a00001087983 */ /* 0x000ea80000300800 */
[----:B------:R-:W2:Y:S04]  /*286b0*/  LDL.LU R9, [R1+0xa4] ;  /* 0x0000a40001097983 */ /* 0x000ea80000300800 */
[----:B------:R-:W3:Y:S04]  /*286c0*/  LDL.LU R10, [R1+0xa8] ;  /* 0x0000a800010a7983 */ /* 0x000ee80000300800 */
[----:B------:R-:W3:Y:S04]  /*286d0*/  LDL.LU R11, [R1+0xac] ;  /* 0x0000ac00010b7983 */ /* 0x000ee80000300800 */
[----:B0-----:R-:W4:Y:S04]  /*286e0*/  LDL.LU R4, [R1+0x160] ;  /* 0x0001600001047983 */ /* 0x001f280000300800 */
[----:B------:R-:W4:Y:S04]  /*286f0*/  LDL.LU R5, [R1+0x164] ;  /* 0x0001640001057983 */ /* 0x000f280000300800 */
[----:B------:R-:W4:Y:S04]  /*28700*/  LDL.LU R6, [R1+0x168] ;  /* 0x0001680001067983 */ /* 0x000f280000300800 */
[----:B------:R-:W4:Y:S04]  /*28710*/  LDL.LU R7, [R1+0x16c] ;  /* 0x00016c0001077983 */ /* 0x000f280000300800 */
[----:B------:R-:W5:Y:S04]  /*28720*/  LDL.LU R24, [R1+0x110] ;  /* 0x0001100001187983 */ /* 0x000f680000300800 */
[----:B------:R-:W5:Y:S04]  /*28730*/  LDL.LU R25, [R1+0x114] ;  /* 0x0001140001197983 */ /* 0x000f680000300800 */
[----:B------:R-:W2:Y:S04]  /*28740*/  LDL.LU R26, [R1+0x118] ;  /* 0x00011800011a7983 */ /* 0x000ea80000300800 */
[----:B------:R-:W2:Y:S04]  /*28750*/  LDL.LU R27, [R1+0x11c] ;  /* 0x00011c00011b7983 */ /* 0x000ea80000300800 */
[----:B------:R-:W2:Y:S04]  /*28760*/  LDL.LU R12, [R1+0x150] ;  /* 0x00015000010c7983 */ /* 0x000ea80000300800 */
[----:B------:R-:W2:Y:S04]  /*28770*/  LDL.LU R13, [R1+0x154] ;  /* 0x00015400010d7983 */ /* 0x000ea80000300800 */
[----:B------:R-:W2:Y:S04]  /*28780*/  LDL.LU R14, [R1+0x158] ;  /* 0x00015800010e7983 */ /* 0x000ea80000300800 */
[----:B------:R-:W2:Y:S04]  /*28790*/  LDL.LU R15, [R1+0x15c] ;  /* 0x00015c00010f7983 */ /* 0x000ea80000300800 */
[----:B--2---:R0:W-:Y:S04]  /*287a0*/  STL.64 [R1+0x1828], R14 ;  /* 0x0018280e01007387 */ /* 0x0041e80000100a00 */
[----:B------:R-:W-:Y:S04]  /*287b0*/  STL.64 [R1+0x1820], R12 ;  /* 0x0018200c01007387 */ /* 0x000fe80000100a00 */
[----:B0-----:R-:W4:Y:S01]  /*287c0*/  LDL.LU R14, [R1+0x1f8] ;  /* 0x0001f800010e7983 */ /* 0x001f220000300800 */
[----:B------:R-:W-:-:S03]  /*287d0*/  MOV R15, R28 ;  /* 0x0000001c000f7202 */ /* 0x000fc60000000f00 */
[----:B------:R-:W2:Y:S04]  /*287e0*/  LDL.LU R28, [R1+0x1838] ;  /* 0x00183800011c7983 */ /* 0x000ea80000300800 */
[----:B------:R-:W2:Y:S04]  /*287f0*/  LDL.LU R20, [R1+0x120] ;  /* 0x0001200001147983 */ /* 0x000ea80000300800 */
[----:B------:R-:W2:Y:S04]  /*28800*/  LDL.LU R21, [R1+0x124] ;  /* 0x0001240001157983 */ /* 0x000ea80000300800 */
[----:B------:R-:W2:Y:S04]  /*28810*/  LDL.LU R22, [R1+0x128] ;  /* 0x0001280001167983 */ /* 0x000ea80000300800 */
[----:B------:R-:W2:Y:S04]  /*28820*/  LDL.LU R23, [R1+0x12c] ;  /* 0x00012c0001177983 */ /* 0x000ea80000300800 */
[----:B--2---:R-:W-:Y:S04]  /*28830*/  STL.64 [R1+0x1800], R22 ;  /* 0x0018001601007387 */ /* 0x004fe80000100a00 */
[----:B------:R0:W-:Y:S04]  /*28840*/  STL.64 [R1+0x17f8], R20 ;  /* 0x0017f81401007387 */ /* 0x0001e80000100a00 */
[----:B0-----:R-:W2:Y:S04]  /*28850*/  LDL.LU.64 R20, [R1+0x50] ;  /* 0x0000500001147983 */ /* 0x001ea80000300a00 */
[----:B------:R-:W-:Y:S04]  /*28860*/  STL.64 [R1+0x17e8], R26 ;  /* 0x0017e81a01007387 */ /* 0x000fe80000100a00 */
[----:B-----5:R0:W-:Y:S04]  /*28870*/  STL.64 [R1+0x17e0], R24 ;  /* 0x0017e01801007387 */ /* 0x0201e80000100a00 */
[----:B0-----:R-:W5:Y:S01]  /*28880*/  LDL.LU.64 R24, [R1+0x40] ;  /* 0x0000400001187983 */ /* 0x001f620000300a00 */
[----:B----4-:R-:W-:Y:S03]  /*28890*/  HMMA.16816.F32 R12, R16, R14, R4 ;  /* 0x0000000e100c723c */ /* 0x010fe60000001804 */
[----:B-----5:R0:W-:Y:S04]  /*288a0*/  STL.64 [R1+0x1808], R24 ;  /* 0x0018081801007387 */ /* 0x0201e80000100a00 */
[----:B0-----:R-:W4:Y:S04]  /*288b0*/  LDL.LU R24, [R1+0x130] ;  /* 0x0001300001187983 */ /* 0x001f280000300800 */
[----:B------:R-:W4:Y:S04]  /*288c0*/  LDL.LU R25, [R1+0x134] ;  /* 0x0001340001197983 */ /* 0x000f280000300800 */
[----:B------:R-:W4:Y:S04]  /*288d0*/  LDL.LU R26, [R1+0x138] ;  /* 0x00013800011a7983 */ /* 0x000f280000300800 */
[----:B---3--:R-:W-:Y:S04]  /*288e0*/  STL.64 [R1+0x1788], R10 ;  /* 0x0017880a01007387 */ /* 0x008fe80000100a00 */
[----:B------:R0:W-:Y:S04]  /*288f0*/  STL.64 [R1+0x1780], R8 ;  /* 0x0017800801007387 */ /* 0x0001e80000100a00 */
[----:B0-----:R-:W3:Y:S04]  /*28900*/  LDL.LU.64 R8, [R1] ;  /* 0x0000000001087983 */ /* 0x001ee80000300a00 */
[----:B------:R-:W5:Y:S01]  /*28910*/  LDL.LU.64 R4, [R1+0x1830] ;  /* 0x0018300001047983 */ /* 0x000f620000300a00 */
[----:B------:R-:W-:-:S02]  /*28920*/  MOV R7, R14 ;  /* 0x0000000e00077202 */ /* 0x000fc40000000f00 */
[----:B------:R-:W-:Y:S01]  /*28930*/  MOV R6, R15 ;  /* 0x0000000f00067202 */ /* 0x000fe20000000f00 */
[----:B------:R-:W-:Y:S01]  /*28940*/  IMAD.MOV.U32 R27, RZ, RZ, R28 ;  /* 0x000000ffff1b7224 */ /* 0x000fe200078e001c */
[----:B------:R-:W-:Y:S02]  /*28950*/  MOV R29, R12 ;  /* 0x0000000c001d7202 */ /* 0x000fe40000000f00 */
[----:B------:R-:W-:Y:S01]  /*28960*/  MOV R28, R13 ;  /* 0x0000000d001c7202 */ /* 0x000fe20000000f00 */
[----:B------:R-:W2:Y:S04]  /*28970*/  LDL.LU.64 R14, [R1+0x1828] ;  /* 0x00182800010e7983 */ /* 0x000ea80000300a00 */
[----:B------:R-:W2:Y:S04]  /*28980*/  LDL.LU.64 R12, [R1+0x1820] ;  /* 0x00182000010c7983 */ /* 0x000ea80000300a00 */
[----:B------:R-:W-:Y:S04]  /*28990*/  STL [R1+0x1750], R7 ;  /* 0x0017500701007387 */ /* 0x000fe80000100800 */
[----:B------:R0:W-:Y:S04]  /*289a0*/  STL [R1+0x17c8], R6 ;  /* 0x0017c80601007387 */ /* 0x0001e80000100800 */
[----:B-----5:R2:W-:Y:S04]  /*289b0*/  STL.64 [R1+0x17c0], R4 ;  /* 0x0017c00401007387 */ /* 0x0205e80000100a00 */
[----:B0-----:R-:W2:Y:S04]  /*289c0*/  LDL.LU R6, [R1+0x258] ;  /* 0x0002580001067983 */ /* 0x001ea80000300800 */
[----:B------:R-:W2:Y:S04]  /*289d0*/  LDL.LU R7, [R1+0x25c] ;  /* 0x00025c0001077983 */ /* 0x000ea80000300800 */
[----:B------:R-:W-:Y:S04]  /*289e0*/  STL [R1+0x174c], R28 ;  /* 0x00174c1c01007387 */ /* 0x000fe80000100800 */
[----:B------:R-:W-:Y:S01]  /*289f0*/  STL [R1+0x1748], R29 ;  /* 0x0017481d01007387 */ /* 0x000fe20000100800 */
[----:B--2---:R-:W-:Y:S03]  /*28a00*/  HMMA.16816.F32 R4, R16, R6, R12 ;  /* 0x000000061004723c */ /* 0x004fe6000000180c */
[----:B------:R-:W4:Y:S04]  /*28a10*/  LDL.LU.64 R14, [R1+0x1818] ;  /* 0x00181800010e7983 */ /* 0x000f280000300a00 */
[----:B------:R-:W4:Y:S04]  /*28a20*/  LDL.LU.64 R12, [R1+0x1810] ;  /* 0x00181000010c7983 */ /* 0x000f280000300a00 */
[----:B------:R-:W2:Y:S01]  /*28a30*/  LDL.LU.64 R16, [R1+0x30] ;  /* 0x0000300001107983 */ /* 0x000ea20000300a00 */
[----:B------:R-:W-:Y:S01]  /*28a40*/  MOV R11, R20 ;  /* 0x00000014000b7202 */ /* 0x000fe20000000f00 */
[----:B------:R-:W-:-:S06]  /*28a50*/  IMAD.MOV.U32 R10, RZ, RZ, R21 ;  /* 0x000000ffff0a7224 */ /* 0x000fcc00078e0015 */
[----:B------:R0:W-:Y:S04]  /*28a60*/  STL.64 [R1+0x160], R4 ;  /* 0x0001600401007387 */ /* 0x0001e80000100a00 */
[----:B------:R1:W-:Y:S04]  /*28a70*/  STL.64 [R1+0x168], R6 ;  /* 0x0001680601007387 */ /* 0x0003e80000100a00 */
[----:B0-----:R-:W5:Y:S04]  /*28a80*/  LDL.LU R4, [R1+0x100] ;  /* 0x0001000001047983 */ /* 0x001f680000300800 */
[----:B------:R-:W5:Y:S04]  /*28a90*/  LDL.LU R5, [R1+0x104] ;  /* 0x0001040001057983 */ /* 0x000f680000300800 */
[----:B-1----:R-:W5:Y:S04]  /*28aa0*/  LDL.LU R6, [R1+0x108] ;  /* 0x0001080001067983 */ /* 0x002f680000300800 */
[----:B------:R-:W5:Y:S01]  /*28ab0*/  LDL.LU R7, [R1+0x10c] ;  /* 0x00010c0001077983 */ /* 0x000f620000300800 */
[----:B----4-:R-:W-:-:S15]  /*28ac0*/  HMMA.16816.F32 R24, R12, R20, R24 ;  /* 0x000000140c18723c */ /* 0x010fde0000001818 */
[----:B------:R-:W-:-:S04]  /*28ad0*/  NOP ;  /* 0x0000000000007918 */ /* 0x000fc80000000000 */
[----:B------:R0:W-:Y:S04]  /*28ae0*/  STL.64 [R1+0x150], R24 ;  /* 0x0001501801007387 */ /* 0x0001e80000100a00 */
[----:B------:R-:W-:Y:S04]  /*28af0*/  STL.64 [R1+0x158], R26 ;  /* 0x0001581a01007387 */ /* 0x000fe80000100a00 */
[----:B0-----:R-:W4:Y:S04]  /*28b00*/  LDL.LU.64 R24, [R1+0x1808] ;  /* 0x0018080001187983 */ /* 0x001f280000300a00 */
[----:B------:R-:W4:Y:S04]  /*28b10*/  LDL.LU.64 R22, [R1+0x1800] ;  /* 0x0018000001167983 */ /* 0x000f280000300a00 */
[----:B------:R-:W4:Y:S04]  /*28b20*/  LDL.LU.64 R20, [R1+0x17f8] ;  /* 0x0017f80001147983 */ /* 0x000f280000300a00 */
[----:B------:R-:W-:Y:S04]  /*28b30*/  STL.64 [R1+0x17a8], R10 ;  /* 0x0017a80a01007387 */ /* 0x000fe80000100a00 */
[----:B---3--:R0:W-:Y:S04]  /*28b40*/  STL.64 [R1+0x17a0], R8 ;  /* 0x0017a00801007387 */ /* 0x0081e80000100a00 */
[----:B0-----:R-:W3:Y:S04]  /*28b50*/  LDL.LU R8, [R1+0xf0] ;  /* 0x0000f00001087983 */ /* 0x001ee80000300800 */
[----:B------:R-:W3:Y:S04]  /*28b60*/  LDL.LU R9, [R1+0xf4] ;  /* 0x0000f40001097983 */ /* 0x000ee80000300800 */
[----:B------:R-:W2:Y:S04]  /*28b70*/  LDL.LU R10, [R1+0xf8] ;  /* 0x0000f800010a7983 */ /* 0x000ea80000300800 */
[----:B------:R-:W2:Y:S01]  /*28b80*/  LDL.LU R11, [R1+0xfc] ;  /* 0x0000fc00010b7983 */ /* 0x000ea20000300800 */
[----:B----4-:R-:W-:Y:S01]  /*28b90*/  HMMA.16816.F32 R20, R12, R24, R20 ;  /* 0x000000180c14723c */ /* 0x010fe20000001814 */
[----:B------:R-:W-:-:S02]  /*28ba0*/  MOV R3, R25 ;  /* 0x0000001900037202 */ /* 0x000fc40000000f00 */
[----:B--2---:R-:W-:Y:S04]  /*28bb0*/  STL.64 [R1+0x17b8], R10 ;  /* 0x0017b80a01007387 */ /* 0x004fe80000100a00 */
[----:B---3--:R0:W-:Y:S04]  /*28bc0*/  STL.64 [R1+0x17b0], R8 ;  /* 0x0017b00801007387 */ /* 0x0081e80000100a00 */
[----:B0-----:R-:W5:Y:S08]  /*28bd0*/  LDL.LU.64 R8, [R1+0x20] ;  /* 0x0000200001087983 */ /* 0x001f700000300a00 */
[----:B------:R0:W-:Y:S04]  /*28be0*/  STL.64 [R1+0x140], R20 ;  /* 0x0001401401007387 */ /* 0x0001e80000100a00 */
[----:B------:R1:W-:Y:S04]  /*28bf0*/  STL.64 [R1+0x148], R22 ;  /* 0x0001481601007387 */ /* 0x0003e80000100a00 */
[----:B0-----:R-:W2:Y:S01]  /*28c00*/  LDL.LU.64 R20, [R1+0x17f0] ;  /* 0x0017f00001147983 */ /* 0x001ea20000300a00 */
[----:B-1----:R-:W-:-:S03]  /*28c10*/  MOV R23, R24 ;  /* 0x0000001800177202 */ /* 0x002fc60000000f00 */
[----:B------:R-:W3:Y:S04]  /*28c20*/  LDL.LU.64 R26, [R1+0x17e8] ;  /* 0x0017e800011a7983 */ /* 0x000ee80000300a00 */
[----:B------:R-:W3:Y:S02]  /*28c30*/  LDL.LU.64 R24, [R1+0x17e0] ;  /* 0x0017e00001187983 */ /* 0x000ee40000300a00 */
[----:B---3--:R-:W-:-:S15]  /*28c40*/  HMMA.16816.F32 R24, R12, R16, R24 ;  /* 0x000000100c18723c */ /* 0x008fde0000001818 */
[----:B------:R-:W-:-:S04]  /*28c50*/  NOP ;  /* 0x0000000000007918 */ /* 0x000fc80000000000 */
[----:B------:R-:W-:Y:S04]  /*28c60*/  STL.64 [R1+0x130], R24 ;  /* 0x0001301801007387 */ /* 0x000fe80000100a00 */
[----:B------:R0:W-:Y:S04]  /*28c70*/  STL.64 [R1+0x138], R26 ;  /* 0x0001381a01007387 */ /* 0x0001e80000100a00 */
[----:B0-----:R-:W3:Y:S01]  /*28c80*/  LDL.LU R27, [R1+0x17d8] ;  /* 0x0017d800011b7983 */ /* 0x001ee20000300800 */
[----:B------:R-:W-:Y:S02]  /*28c90*/  MOV R26, R16 ;  /* 0x00000010001a7202 */ /* 0x000fe40000000f00 */
[----:B------:R-:W-:Y:S01]  /*28ca0*/  MOV R22, R17 ;  /* 0x0000001100167202 */ /* 0x000fe20000000f00 */
[----:B-----5:R-:W-:Y:S01]  /*28cb0*/  HMMA.16816.F32 R4, R12, R8, R4 ;  /* 0x000000080c04723c */ /* 0x020fe20000001804 */
[----:B------:R-:W4:Y:S04]  /*28cc0*/  LDL.LU.64 R24, [R1+0x17d0] ;  /* 0x0017d00001187983 */ /* 0x000f280000300a00 */
[----:B------:R-:W-:Y:S04]  /*28cd0*/  STL.64 [R1+0x1798], R22 ;  /* 0x0017981601007387 */ /* 0x000fe80000100a00 */
[----:B--2---:R0:W-:Y:S04]  /*28ce0*/  STL.64 [R1+0x1790], R20 ;  /* 0x0017901401007387 */ /* 0x0041e80000100a00 */
[----:B0-----:R-:W2:Y:S04]  /*28cf0*/  LDL.LU R20, [R1+0xc0] ;  /* 0x0000c00001147983 */ /* 0x001ea80000300800 */
[----:B------:R-:W2:Y:S04]  /*28d00*/  LDL.LU R21, [R1+0xc4] ;  /* 0x0000c40001157983 */ /* 0x000ea80000300800 */
[----:B------:R-:W2:Y:S04]  /*28d10*/  LDL.LU R22, [R1+0xc8] ;  /* 0x0000c80001167983 */ /* 0x000ea80000300800 */
[----:B------:R-:W2:Y:S04]  /*28d20*/  LDL.LU R23, [R1+0xcc] ;  /* 0x0000cc0001177983 */ /* 0x000ea80000300800 */
[----:B---3--:R0:W1:Y:S02]  /*28d30*/  LDSM.16.M88.4 R16, [R27+UR6+0x15080] ;  /* 0x015080061b10783b */ /* 0x0080640008000200 */
[----:B0-----:R-:W-:-:S02]  /*28d40*/  IMAD.MOV.U32 R27, RZ, RZ, R9 ;  /* 0x000000ffff1b7224 */ /* 0x001fc400078e0009 */
[----:B-1----:R-:W-:Y:S04]  /*28d50*/  STL.64 [R1+0x1610], R18 ;  /* 0x0016101201007387 */ /* 0x002fe80000100a00 */
[----:B------:R0:W-:Y:S04]  /*28d60*/  STL.64 [R1+0x1608], R16 ;  /* 0x0016081001007387 */ /* 0x0001e80000100a00 */
[----:B0-----:R-:W3:Y:S04]  /*28d70*/  LDL.LU R16, [R1+0x90] ;  /* 0x0000900001107983 */ /* 0x001ee80000300800 */
[----:B------:R-:W3:Y:S04]  /*28d80*/  LDL.LU R17, [R1+0x94] ;  /* 0x0000940001117983 */ /* 0x000ee80000300800 */
[----:B------:R-:W3:Y:S04]  /*28d90*/  LDL.LU R18, [R1+0x98] ;  /* 0x0000980001127983 */ /* 0x000ee80000300800 */
[----:B------:R-:W3:Y:S04]  /*28da0*/  LDL.LU R19, [R1+0x9c] ;  /* 0x00009c0001137983 */ /* 0x000ee80000300800 */
[----:B------:R-:W-:Y:S04]  /*28db0*/  STL.64 [R1+0x120], R4 ;  /* 0x0001200401007387 */ /* 0x000fe80000100a00 */
[----:B------:R0:W-:Y:S04]  /*28dc0*/  STL.64 [R1+0x128], R6 ;  /* 0x0001280601007387 */ /* 0x0001e80000100a00 */
[----:B0-----:R-:W5:Y:S04]  /*28dd0*/  LDL.LU R6, [R1+0x17c8] ;  /* 0x0017c80001067983 */ /* 0x001f680000300800 */
[----:B------:R-:W2:Y:S01]  /*28de0*/  LDL.LU.64 R4, [R1+0x17c0] ;  /* 0x0017c00001047983 */ /* 0x000ea20000300a00 */
[----:B------:R-:W-:-:S03]  /*28df0*/  MOV R7, R8 ;  /* 0x0000000800077202 */ /* 0x000fc60000000f00 */
[----:B------:R-:W2:Y:S04]  /*28e00*/  LDL.LU.64 R10, [R1+0x17b8] ;  /* 0x0017b800010a7983 */ /* 0x000ea80000300a00 */
[----:B------:R-:W2:Y:S02]  /*28e10*/  LDL.LU.64 R8, [R1+0x17b0] ;  /* 0x0017b00001087983 */ /* 0x000ea40000300a00 */
[----:B--2---:R-:W-:-:S15]  /*28e20*/  HMMA.16816.F32 R8, R12, R4, R8 ;  /* 0x000000040c08723c */ /* 0x004fde0000001808 */
[----:B------:R-:W-:-:S04]  /*28e30*/  NOP ;  /* 0x0000000000007918 */ /* 0x000fc80000000000 */
[----:B------:R-:W-:Y:S04]  /*28e40*/  STL.64 [R1+0x110], R8 ;  /* 0x0001100801007387 */ /* 0x000fe80000100a00 */
[----:B------:R0:W-:Y:S04]  /*28e50*/  STL.64 [R1+0x118], R10 ;  /* 0x0001180a01007387 */ /* 0x0001e80000100a00 */
[----:B0-----:R-:W2:Y:S04]  /*28e60*/  LDL.LU.64 R10, [R1+0x17a8] ;  /* 0x0017a800010a7983 */ /* 0x001ea80000300a00 */
[----:B------:R-:W2:Y:S04]  /*28e70*/  LDL.LU.64 R8, [R1+0x17a0] ;  /* 0x0017a00001087983 */ /* 0x000ea80000300a00 */
[----:B------:R0:W-:Y:S04]  /*28e80*/  STL.64 [R1+0x1718], R4 ;  /* 0x0017180401007387 */ /* 0x0001e80000100a00 */
[----:B-----5:R-:W-:Y:S01]  /*28e90*/  STL.64 [R1+0x1758], R6 ;  /* 0x0017580601007387 */ /* 0x020fe20000100a00 */
[----:B--2---:R-:W-:Y:S01]  /*28ea0*/  HMMA.16816.F32 R20, R12, R8, R20 ;  /* 0x000000080c14723c */ /* 0x004fe20000001814 */
[----:B0-----:R-:W-:-:S02]  /*28eb0*/  MOV R4, R11 ;  /* 0x0000000b00047202 */ /* 0x001fc40000000f00 */
[----:B------:R-:W-:Y:S02]  /*28ec0*/  MOV R5, R10 ;  /* 0x0000000a00057202 */ /* 0x000fe40000000f00 */
[----:B------:R-:W-:Y:S02]  /*28ed0*/  MOV R28, R8 ;  /* 0x00000008001c7202 */ /* 0x000fe40000000f00 */
[----:B------:R-:W-:-:S12]  /*28ee0*/  MOV R29, R9 ;  /* 0x00000009001d7202 */ /* 0x000fd80000000f00 */
[----:B------:R-:W-:Y:S04]  /*28ef0*/  STL.64 [R1+0x100], R20 ;  /* 0x0001001401007387 */ /* 0x000fe80000100a00 */
[----:B------:R0:W-:Y:S04]  /*28f00*/  STL.64 [R1+0x108], R22 ;  /* 0x0001081601007387 */ /* 0x0001e80000100a00 */
[----:B0-----:R-:W2:Y:S04]  /*28f10*/  LDL.LU.64 R22, [R1+0x1798] ;  /* 0x0017980001167983 */ /* 0x001ea80000300a00 */
[----:B------:R-:W3:Y:S04]  /*28f20*/  LDL.LU.64 R20, [R1+0x1790] ;  /* 0x0017900001147983 */ /* 0x000ee80000300a00 */
[----:B------:R-:W4:Y:S04]  /*28f30*/  LDL.LU.64 R10, [R1+0x1788] ;  /* 0x00178800010a7983 */ /* 0x000f280000300a00 */
[----:B------:R-:W4:Y:S02]  /*28f40*/  LDL.LU.64 R8, [R1+0x1780] ;  /* 0x0017800001087983 */ /* 0x000f240000300a00 */
[----:B----4-:R-:W-:-:S15]  /*28f50*/  HMMA.16816.F32 R8, R12, R24, R8 ;  /* 0x000000180c08723c */ /* 0x010fde0000001808 */
[----:B------:R-:W-:-:S04]  /*28f60*/  NOP ;  /* 0x0000000000007918 */ /* 0x000fc80000000000 */
[----:B------:R-:W-:Y:S04]  /*28f70*/  STL.64 [R1+0xf0], R8 ;  /* 0x0000f00801007387 */ /* 0x000fe80000100a00 */
[----:B------:R0:W-:Y:S04]  /*28f80*/  STL.64 [R1+0xf8], R10 ;  /* 0x0000f80a01007387 */ /* 0x0001e80000100a00 */
[----:B0-----:R-:W4:Y:S04]  /*28f90*/  LDL.LU.64 R10, [R1+0x1778] ;  /* 0x00177800010a7983 */ /* 0x001f280000300a00 */
[----:B------:R-:W4:Y:S04]  /*28fa0*/  LDL.LU.64 R8, [R1+0x1770] ;  /* 0x0017700001087983 */ /* 0x000f280000300a00 */
[----:B------:R-:W-:Y:S04]  /*28fb0*/  STL.64 [R1+0x1768], R26 ;  /* 0x0017681a01007387 */ /* 0x000fe80000100a00 */
[----:B------:R0:W-:Y:S04]  /*28fc0*/  STL.64 [R1+0x1760], R24 ;  /* 0x0017601801007387 */ /* 0x0001e80000100a00 */
[----:B0-----:R-:W4:Y:S04]  /*28fd0*/  LDL.LU R24, [R1+0x80] ;  /* 0x0000800001187983 */ /* 0x001f280000300800 */
[----:B------:R-:W4:Y:S04]  /*28fe0*/  LDL.LU R25, [R1+0x84] ;  /* 0x0000840001197983 */ /* 0x000f280000300800 */
[----:B------:R-:W4:Y:S04]  /*28ff0*/  LDL.LU R26, [R1+0x88] ;  /* 0x00008800011a7983 */ /* 0x000f280000300800 */
[----:B------:R-:W4:Y:S01]  /*29000*/  LDL.LU R27, [R1+0x8c] ;  /* 0x00008c00011b7983 */ /* 0x000f220000300800 */
[----:B---3--:R-:W-:Y:S01]  /*29010*/  HMMA.16816.F32 R16, R12, R20, R16 ;  /* 0x000000140c10723c */ /* 0x008fe20000001810 */
[----:B------:R-:W-:-:S15]  /*29020*/  IMAD.MOV.U32 R13, RZ, RZ, R3 ;  /* 0x000000ffff0d7224 */ /* 0x000fde00078e0003 */
[----:B------:R-:W-:-:S03]  /*29030*/  NOP ;  /* 0x0000000000007918 */ /* 0x000fc60000000000 */
[----:B------:R-:W-:Y:S04]  /*29040*/  STL.64 [R1+0x1620], R18 ;  /* 0x0016201201007387 */ /* 0x000fe80000100a00 */
[----:B------:R0:W-:Y:S04]  /*29050*/  STL.64 [R1+0x1618], R16 ;  /* 0x0016181001007387 */ /* 0x0001e80000100a00 */
[----:B0-----:R-:W3:Y:S04]  /*29060*/  LDL.LU R16, [R1+0x70] ;  /* 0x0000700001107983 */ /* 0x001ee80000300800 */
[----:B------:R-:W3:Y:S01]  /*29070*/  LDL.LU R17, [R1+0x74] ;  /* 0x0000740001117983 */ /* 0x000ee20000300800 */
[----:B------:R-:W-:Y:S01]  /*29080*/  MOV R18, R2 ;  /* 0x0000000200127202 */ /* 0x000fe20000000f00 */
[----:B----4-:R-:W-:Y:S02]  /*29090*/  HMMA.16816.F32 R4, R8, R4, R24 ;  /* 0x000000040804723c */ /* 0x010fe40000001818 */
[----:B------:R-:W4:Y:S04]  /*290a0*/  LDL.LU.64 R26, [R1+0x1768] ;  /* 0x00176800011a7983 */ /* 0x000f280000300a00 */
[----:B------:R-:W5:-:S13]  /*290b0*/  LDL.LU.64 R24, [R1+0x1760] ;  /* 0x0017600001187983 */ /* 0x000f5a0000300a00 */
[----:B------:R-:W-:Y:S01]  /*290c0*/  MOV R2, R6 ;  /* 0x0000000600027202 */ /* 0x000fe20000000f00 */
[----:B------:R-:W-:Y:S02]  /*290d0*/  IMAD.MOV.U32 R3, RZ, RZ, R7 ;  /* 0x000000ffff037224 */ /* 0x000fe400078e0007 */
[----:B------:R-:W5:Y:S01]  /*290e0*/  LDL.LU.64 R6, [R1+0x1758] ;  /* 0x0017580001067983 */ /* 0x000f620000300a00 */
[----:B--2---:R-:W-:Y:S02]  /*290f0*/  MOV R12, R23 ;  /* 0x00000017000c7202 */ /* 0x004fe40000000f00 */
[----:B------:R-:W-:Y:S02]  /*29100*/  MOV R19, R0 ;  /* 0x0000000000137202 */ /* 0x000fe40000000f00 */
[----:B------:R-:W-:Y:S02]  /*29110*/  MOV R23, R4 ;  /* 0x0000000400177202 */ /* 0x000fe40000000f00 */
[----:B------:R-:W-:-:S03]  /*29120*/  MOV R0, R5 ;  /* 0x0000000500007202 */ /* 0x000fc60000000f00 */
[----:B---3--:R-:W-:Y:S01]  /*29130*/  HMMA.16816.F32 R12, R8, R12, R16 ;  /* 0x0000000c080c723c */ /* 0x008fe20000001810 */
[----:B------:R-:W-:Y:S02]  /*29140*/  MOV R16, R28 ;  /* 0x0000001c00107202 */ /* 0x000fe40000000f00 */
[----:B------:R-:W-:Y:S02]  /*29150*/  MOV R17, R29 ;  /* 0x0000001d00117202 */ /* 0x000fe40000000f00 */
[----:B----4-:R-:W-:Y:S02]  /*29160*/  MOV R5, R27 ;  /* 0x0000001b00057202 */ /* 0x010fe40000000f00 */
[----:B-----5:R-:W-:Y:S02]  /*29170*/  MOV R4, R7 ;  /* 0x0000000700047202 */ /* 0x020fe40000000f00 */
[----:B------:R-:W2:Y:S04]  /*29180*/  LDL.LU R7, [R1+0x1750] ;  /* 0x0017500001077983 */ /* 0x000ea80000300800 */
[----:B------:R-:W-:Y:S04]  /*29190*/  STL.64 [R1+0x1730], R4 ;  /* 0x0017300401007387 */ /* 0x000fe80000100a00 */
[----:B------:R-:W-:Y:S04]  /*291a0*/  STL [R1+0x164c], R3 ;  /* 0x00164c0301007387 */ /* 0x000fe80000100800 */
[----:B------:R-:W-:Y:S04]  /*291b0*/  STL [R1+0x1648], R2 ;  /* 0x0016480201007387 */ /* 0x000fe80000100800 */
[----:B------:R-:W-:Y:S04]  /*291c0*/  STL [R1+0x1644], R0 ;  /* 0x0016440001007387 */ /* 0x000fe80000100800 */
[----:B------:R-:W-:Y:S04]  /*291d0*/  STL [R1+0x1640], R23 ;  /* 0x0016401701007387 */ /* 0x000fe80000100800 */
[----:B------:R-:W-:Y:S04]  /*291e0*/  STL [R1+0xa0], R12 ;  /* 0x0000a00c01007387 */ /* 0x000fe80000100800 */
[----:B------:R-:W3:Y:S04]  /*291f0*/  LDL.LU R28, [R1+0x174c] ;  /* 0x00174c00011c7983 */ /* 0x000ee80000300800 */
[----:B------:R-:W4:Y:S04]  /*29200*/  LDL.LU R29, [R1+0x1748] ;  /* 0x00174800011d7983 */ /* 0x000f280000300800 */
[----:B------:R0:W-:Y:S04]  /*29210*/  STL.64 [R1+0x1710], R16 ;  /* 0x0017101001007387 */ /* 0x0001e80000100a00 */
[----:B0-----:R-:W5:Y:S04]  /*29220*/  LDL.LU R16, [R1+0xe0] ;  /* 0x0000e00001107983 */ /* 0x001f680000300800 */
[----:B------:R-:W5:Y:S04]  /*29230*/  LDL.LU R17, [R1+0xe4] ;  /* 0x0000e40001117983 */ /* 0x000f680000300800 */
[----:B------:R-:W2:Y:S04]  /*29240*/  LDL.LU R18, [R1+0xe8] ;  /* 0x0000e80001127983 */ /* 0x000ea80000300800 */
[----:B------:R-:W2:Y:S04]  /*29250*/  LDL.LU R19, [R1+0xec] ;  /* 0x0000ec0001137983 */ /* 0x000ea80000300800 */
[----:B--2---:R-:W-:Y:S04]  /*29260*/  STL.64 [R1+0x1728], R18 ;  /* 0x0017281201007387 */ /* 0x004fe80000100a00 */
[----:B-----5:R0:W-:Y:S04]  /*29270*/  STL.64 [R1+0x1720], R16 ;  /* 0x0017201001007387 */ /* 0x0201e80000100a00 */
[----:B0-----:R-:W2:Y:S04]  /*29280*/  LDL.LU R16, [R1+0xb0] ;  /* 0x0000b00001107983 */ /* 0x001ea80000300800 */
[----:B------:R-:W2:Y:S04]  /*29290*/  LDL.LU R17, [R1+0xb4] ;  /* 0x0000b40001117983 */ /* 0x000ea80000300800 */
[----:B------:R-:W5:Y:S04]  /*292a0*/  LDL.LU R18, [R1+0xb8] ;  /* 0x0000b80001127983 */ /* 0x000f680000300800 */
[----:B------:R-:W5:Y:S01]  /*292b0*/  LDL.LU R19, [R1+0xbc] ;  /* 0x0000bc0001137983 */ /* 0x000f620000300800 */
[----:B------:R-:W-:-:S02]  /*292c0*/  MOV R4, R26 ;  /* 0x0000001a00047202 */ /* 0x000fc40000000f00 */
[----:B------:R-:W-:Y:S01]  /*292d0*/  MOV R5, R22 ;  /* 0x0000001600057202 */ /* 0x000fe20000000f00 */
[----:B-----5:R-:W-:Y:S04]  /*292e0*/  STL.64 [R1+0x1740], R18 ;  /* 0x0017401201007387 */ /* 0x020fe80000100a00 */
[----:B--2---:R0:W-:Y:S04]  /*292f0*/  STL.64 [R1+0x1738], R16 ;  /* 0x0017381001007387 */ /* 0x0041e80000100a00 */
[----:B0-----:R-:W2:Y:S04]  /*29300*/  LDL.LU R16, [R1+0x60] ;  /* 0x0000600001107983 */ /* 0x001ea80000300800 */
[----:B------:R-:W2:Y:S04]  /*29310*/  LDL.LU R17, [R1+0x64] ;  /* 0x0000640001117983 */ /* 0x000ea80000300800 */
[----:B------:R-:W2:Y:S04]  /*29320*/  LDL.LU R18, [R1+0x68] ;  /* 0x0000680001127983 */ /* 0x000ea80000300800 */
[----:B------:R-:W2:Y:S01]  /*29330*/  LDL.LU R19, [R1+0x6c] ;  /* 0x00006c0001137983 */ /* 0x000ea20000300800 */
[----:B------:R-:W-:Y:S01]  /*29340*/  IMAD.MOV.U32 R26, RZ, RZ, R14 ;  /* 0x000000ffff1a7224 */ /* 0x000fe200078e000e */
[----:B------:R-:W-:Y:S01]  /*29350*/  MOV R27, R15 ;  /* 0x0000000f001b7202 */ /* 0x000fe20000000f00 */
[----:B------:R-:W-:Y:S01]  /*29360*/  IMAD.MOV.U32 R14, RZ, RZ, R7 ;  /* 0x000000ffff0e7224 */ /* 0x000fe200078e0007 */
[----:B------:R-:W-:-:S02]  /*29370*/  MOV R15, R6 ;  /* 0x00000006000f7202 */ /* 0x000fc40000000f00 */
[----:B------:R-:W-:Y:S01]  /*29380*/  MOV R22, R13 ;  /* 0x0000000d00167202 */ /* 0x000fe20000000f00 */
[----:B------:R0:W-:Y:S04]  /*29390*/  STL [R1+0x1658], R27 ;  /* 0x0016581b01007387 */ /* 0x0001e80000100800 */
[----:B------:R-:W-:Y:S04]  /*293a0*/  STL [R1+0x1654], R26 ;  /* 0x0016541a01007387 */ /* 0x000fe80000100800 */
[----:B------:R-:W-:Y:S01]  /*293b0*/  STL [R1+0x1650], R22 ;  /* 0x0016501601007387 */ /* 0x000fe20000100800 */
[----:B--2---:R-:W-:Y:S03]  /*293c0*/  HMMA.16816.F32 R4, R8, R4, R16 ;  /* 0x000000040804723c */ /* 0x004fe60000001810 */
[----:B------:R-:W2:Y:S04]  /*293d0*/  LDL.LU.64 R18, [R1+0x1740] ;  /* 0x0017400001127983 */ /* 0x000ea80000300a00 */
[----:B------:R-:W2:-:S12]  /*293e0*/  LDL.LU.64 R16, [R1+0x1738] ;  /* 0x0017380001107983 */ /* 0x000e980000300a00 */
[----:B------:R-:W-:Y:S02]  /*293f0*/  MOV R3, R4 ;  /* 0x0000000400037202 */ /* 0x000fe40000000f00 */
[----:B------:R-:W-:Y:S02]  /*29400*/  MOV R2, R5 ;  /* 0x0000000500027202 */ /* 0x000fe40000000f00 */
[----:B------:R-:W2:Y:S01]  /*29410*/  LDL.LU.64 R4, [R1+0x1730] ;  /* 0x0017300001047983 */ /* 0x000ea20000300a00 */
[----:B------:R-:W-:Y:S02]  /*29420*/  MOV R0, R6 ;  /* 0x0000000600007202 */ /* 0x000fe40000000f00 */
[----:B------:R-:W-:-:S05]  /*29430*/  MOV R23, R7 ;  /* 0x0000000700177202 */ /* 0x000fca0000000f00 */
[----:B------:R-:W-:Y:S04]  /*29440*/  STL [R1+0x1668], R23 ;  /* 0x0016681701007387 */ /* 0x000fe80000100800 */
[----:B------:R-:W-:Y:S04]  /*29450*/  STL [R1+0x1664], R0 ;  /* 0x0016640001007387 */ /* 0x000fe80000100800 */
[----:B------:R-:W-:Y:S04]  /*29460*/  STL [R1+0x1660], R2 ;  /* 0x0016600201007387 */ /* 0x000fe80000100800 */
[----:B------:R-:W-:Y:S01]  /*29470*/  STL [R1+0x165c], R3 ;  /* 0x00165c0301007387 */ /* 0x000fe20000100800 */
[----:B--2---:R-:W-:Y:S03]  /*29480*/  HMMA.16816.F32 R4, R8, R4, R16 ;  /* 0x000000040804723c */ /* 0x004fe60000001810 */
[----:B------:R-:W2:Y:S04]  /*29490*/  LDL.LU.64 R18, [R1+0x1728] ;  /* 0x0017280001127983 */ /* 0x000ea80000300a00 */
[----:B------:R-:W2:-:S12]  /*294a0*/  LDL.LU.64 R16, [R1+0x1720] ;  /* 0x0017200001107983 */ /* 0x000e980000300a00 */
[----:B0-----:R-:W-:Y:S01]  /*294b0*/  IMAD.MOV.U32 R27, RZ, RZ, R5 ;  /* 0x000000ffff1b7224 */ /* 0x001fe200078e0005 */
[----:B------:R0:W-:Y:S04]  /*294c0*/  STL [R1+0x80], R4 ;  /* 0x0000800401007387 */ /* 0x0001e80000100800 */
[----:B0-----:R-:W2:Y:S01]  /*294d0*/  LDL.LU.64 R4, [R1+0x1718] ;  /* 0x0017180001047983 */ /* 0x001ea20000300a00 */
[----:B------:R-:W-:Y:S02]  /*294e0*/  MOV R26, R6 ;  /* 0x00000006001a7202 */ /* 0x000fe40000000f00 */
[----:B------:R-:W-:-:S05]  /*294f0*/  MOV R22, R7 ;  /* 0x0000000700167202 */ /* 0x000fca0000000f00 */
[----:B------:R-:W-:Y:S04]  /*29500*/  STL [R1+0x16d8], R22 ;  /* 0x0016d81601007387 */ /* 0x000fe80000100800 */
[----:B------:R-:W-:Y:S04]  /*29510*/  STL [R1+0x1670], R26 ;  /* 0x0016701a01007387 */ /* 0x000fe80000100800 */
[----:B------:R-:W-:Y:S01]  /*29520*/  STL [R1+0x166c], R27 ;  /* 0x00166c1b01007387 */ /* 0x000fe20000100800 */
[----:B--2---:R-:W-:Y:S03]  /*29530*/  HMMA.16816.F32 R4, R8, R4, R16 ;  /* 0x000000040804723c */ /* 0x004fe60000001810 */
[----:B------:R-:W2:-:S15]  /*29540*/  LDL.LU.64 R16, [R1+0x1710] ;  /* 0x0017100001107983 */ /* 0x000e9e0000300a00 */
[----:B------:R-:W-:Y:S01]  /*29550*/  NOP ;  /* 0x0000000000007918 */ /* 0x000fe20000000000 */
[----:B------:R-:W-:Y:S01]  /*29560*/  MOV R2, R6 ;  /* 0x0000000600027202 */ /* 0x000fe20000000f00 */
[----:B------:R-:W-:Y:S01]  /*29570*/  IMAD.MOV.U32 R3, RZ, RZ, R7 ;  /* 0x000000ffff037224 */ /* 0x000fe200078e0007 */
[----:B------:R-:W-:Y:S02]  /*29580*/  MOV R23, R4 ;  /* 0x0000000400177202 */ /* 0x000fe40000000f00 */
[----:B------:R-:W-:Y:S01]  /*29590*/  MOV R0, R5 ;  /* 0x0000000500007202 */ /* 0x000fe20000000f00 */
[----:B------:R-:W2:Y:S04]  /*295a0*/  LDL.LU.64 R6, [R1+0x1708] ;  /* 0x0017080001067983 */ /* 0x000ea80000300a00 */
[----:B------:R-:W2:Y:S01]  /*295b0*/  LDL.LU.64 R4, [R1+0x1700] ;  /* 0x0017000001047983 */ /* 0x000ea20000300a00 */
[----:B----4-:R-:W-:-:S02]  /*295c0*/  MOV R12, R29 ;  /* 0x0000001d000c7202 */ /* 0x010fc40000000f00 */
[----:B---3--:R-:W-:Y:S01]  /*295d0*/  MOV R13, R28 ;  /* 0x0000001c000d7202 */ /* 0x008fe20000000f00 */
[----:B------:R-:W3:Y:S04]  /*295e0*/  LDL.LU R29, [R1+0x2ac] ;  /* 0x0002ac00011d7983 */ /* 0x000ee80000300800 */
[----:B------:R-:W4:Y:S02]  /*295f0*/  LDL.LU R28, [R1+0x2a8] ;  /* 0x0002a800011c7983 */ /* 0x000f240000300800 */
[C---:B------:R-:W-:Y:S08]  /*29600*/  HMMA.16816.F32 R12, R8.reuse, R24, R12 ;  /* 0x00000018080c723c */ /* 0x040ff0000000180c */
[----:B--2---:R-:W-:Y:S01]  /*29610*/  HMMA.16816.F32 R16, R8, R16, R4 ;  /* 0x000000100810723c */ /* 0x004fe20000001804 */
[----:B------:R-:W2:-:S15]  /*29620*/  LDL.LU.64 R4, [R1+0x16f8] ;  /* 0x0016f80001047983 */ /* 0x000e9e0000300a00 */
[----:B------:R-:W-:-:S03]  /*29630*/  NOP ;  /* 0x0000000000007918 */ /* 0x000fc60000000000 */
[----:B------:R-:W-:Y:S02]  /*29640*/  MOV R6, R16 ;  /* 0x0000001000067202 */ /* 0x000fe40000000f00 */
[----:B------:R-:W-:Y:S01]  /*29650*/  MOV R7, R17 ;  /* 0x0000001100077202 */ /* 0x000fe20000000f00 */
[----:B------:R-:W-:Y:S04]  /*29660*/  STL [R1+0x68], R18 ;  /* 0x0000681201007387 */ /* 0x000fe80000100800 */
[----:B------:R-:W-:Y:S04]  /*29670*/  STL.64 [R1+0x16f0], R6 ;  /* 0x0016f00601007387 */ /* 0x000fe80000100a00 */
[----:B--2---:R-:W-:Y:S04]  /*29680*/  STL.64 [R1+0x16e8], R4 ;  /* 0x0016e80401007387 */ /* 0x004fe80000100a00 */
[----:B------:R0:W-:Y:S04]  /*29690*/  STL.64 [R1+0x1570], R14 ;  /* 0x0015700e01007387 */ /* 0x0001e80000100a00 */
[----:B------:R1:W-:Y:S04]  /*296a0*/  STL.64 [R1+0x1568], R12 ;  /* 0x0015680c01007387 */ /* 0x0003e80000100a00 */
[----:B0-----:R-:W2:Y:S04]  /*296b0*/  LDL.LU R14, [R1+0x8] ;  /* 0x00000800010e7983 */ /* 0x001ea80000300800 */
[----:B------:R-:W2:Y:S04]  /*296c0*/  LDL.LU R15, [R1+0xc] ;  /* 0x00000c00010f7983 */ /* 0x000ea80000300800 */
[----:B------:R-:W5:Y:S04]  /*296d0*/  LDL.LU R4, [R1+0x160] ;  /* 0x0001600001047983 */ /* 0x000f680000300800 */
[----:B------:R-:W5:Y:S04]  /*296e0*/  LDL.LU R5, [R1+0x164] ;  /* 0x0001640001057983 */ /* 0x000f680000300800 */
[----:B------:R-:W5:Y:S04]  /*296f0*/  LDL.LU R6, [R1+0x168] ;  /* 0x0001680001067983 */ /* 0x000f680000300800 */
[----:B------:R-:W5:Y:S01]  /*29700*/  LDL.LU R7, [R1+0x16c] ;  /* 0x00016c0001077983 */ /* 0x000f620000300800 */
[----:B------:R-:W-:-:S03]  /*29710*/  MOV R22, R19 ;  /* 0x0000001300167202 */ /* 0x000fc60000000f00 */
[----:B--2---:R0:W-:Y:S04]  /*29720*/  STL.64 [R1+0x16b8], R14 ;  /* 0x0016b80e01007387 */ /* 0x0041e80000100a00 */
[----:B------:R-:W2:Y:S04]  /*29730*/  LDL.LU R16, [R1+0x100] ;  /* 0x0001000001107983 */ /* 0x000ea80000300800 */
[----:B------:R-:W2:Y:S04]  /*29740*/  LDL.LU R17, [R1+0x104] ;  /* 0x0001040001117983 */ /* 0x000ea80000300800 */
[----:B------:R-:W2:Y:S04]  /*29750*/  LDL.LU R18, [R1+0x108] ;  /* 0x0001080001127983 */ /* 0x000ea80000300800 */
[----:B------:R-:W2:Y:S04]  /*29760*/  LDL.LU R19, [R1+0x10c] ;  /* 0x00010c0001137983 */ /* 0x000ea80000300800 */
[----:B-1----:R-:W2:Y:S04]  /*29770*/  LDL.LU R12, [R1+0x140] ;  /* 0x00014000010c7983 */ /* 0x002ea80000300800 */
[----:B------:R-:W2:Y:S04]  /*29780*/  LDL.LU R13, [R1+0x144] ;  /* 0x00014400010d7983 */ /* 0x000ea80000300800 */
[----:B0-----:R-:W2:Y:S04]  /*29790*/  LDL.LU R14, [R1+0x148] ;  /* 0x00014800010e7983 */ /* 0x001ea80000300800 */
[----:B------:R-:W2:Y:S04]  /*297a0*/  LDL.LU R15, [R1+0x14c] ;  /* 0x00014c00010f7983 */ /* 0x000ea80000300800 */
[----:B--2---:R0:W-:Y:S04]  /*297b0*/  STL.64 [R1+0x16c8], R14 ;  /* 0x0016c80e01007387 */ /* 0x0041e80000100a00 */
[----:B------:R-:W-:Y:S04]  /*297c0*/  STL.64 [R1+0x16c0], R12 ;  /* 0x0016c00c01007387 */ /* 0x000fe80000100a00 */
[----:B0-----:R-:W2:Y:S04]  /*297d0*/  LDL.LU.64 R14, [R1+0x58] ;  /* 0x00005800010e7983 */ /* 0x001ea80000300a00 */
[----:B------:R-:W2:Y:S04]  /*297e0*/  LDL.LU.64 R26, [R1+0x38] ;  /* 0x00003800011a7983 */ /* 0x000ea80000300a00 */
        /* <DEDUP_REMOVED lines=9> */
[----:B0-----:R-:W2:Y:S04]  /*29880*/  LDL.LU R16, [R1+0x110] ;  /* 0x0001100001107983 */ /* 0x001ea80000300800 */
[----:B------:R-:W2:Y:S04]  /*29890*/  LDL.LU R17, [R1+0x114] ;  /* 0x0001140001117983 */ /* 0x000ea80000300800 */
[----:B------:R-:W2:Y:S04]  /*298a0*/  LDL.LU R18, [R1+0x118] ;  /* 0x0001180001127983 */ /* 0x000ea80000300800 */
[----:B------:R-:W2:Y:S04]  /*298b0*/  LDL.LU R19, [R1+0x11c] ;  /* 0x00011c0001137983 */ /* 0x000ea80000300800 */
[----:B--2---:R0:W-:Y:S04]  /*298c0*/  STL.64 [R1+0x1690], R18 ;  /* 0x0016901201007387 */ /* 0x0041e80000100a00 */
[----:B------:R1:W-:Y:S04]  /*298d0*/  STL.64 [R1+0x1688], R16 ;  /* 0x0016881001007387 */ /* 0x0003e80000100a00 */
[----:B0-----:R-:W2:Y:S01]  /*298e0*/  LDL.LU.64 R18, [R1+0x28] ;  /* 0x0000280001127983 */ /* 0x001ea20000300a00 */
[----:B-----5:R-:W-:Y:S03]  /*298f0*/  HMMA.16816.F32 R8, R8, R20, R4 ;  /* 0x000000140808723c */ /* 0x020fe60000001804 */
[----:B--2---:R0:W-:Y:S04]  /*29900*/  STL.64 [R1+0x16a8], R18 ;  /* 0x0016a81201007387 */ /* 0x0041e80000100a00 */
[----:B-1----:R-:W2:Y:S04]  /*29910*/  LDL.LU R16, [R1+0x130] ;  /* 0x0001300001107983 */ /* 0x002ea80000300800 */
[----:B------:R-:W2:Y:S04]  /*29920*/  LDL.LU R17, [R1+0x134] ;  /* 0x0001340001117983 */ /* 0x000ea80000300800 */
[----:B0-----:R-:W2:Y:S04]  /*29930*/  LDL.LU R18, [R1+0x138] ;  /* 0x0001380001127983 */ /* 0x001ea80000300800 */
[----:B------:R-:W2:Y:S04]  /*29940*/  LDL.LU R19, [R1+0x13c] ;  /* 0x00013c0001137983 */ /* 0x000ea80000300800 */
[----:B------:R-:W5:Y:S04]  /*29950*/  LDL.LU.64 R6, [R1+0x16f0] ;  /* 0x0016f00001067983 */ /* 0x000f680000300a00 */
[----:B------:R-:W2:Y:S04]  /*29960*/  LDL.LU.64 R4, [R1+0x16e8] ;  /* 0x0016e80001047983 */ /* 0x000ea80000300a00 */
[----:B------:R-:W-:Y:S04]  /*29970*/  STL.64 [R1+0x1580], R10 ;  /* 0x0015800a01007387 */ /* 0x000fe80000100a00 */
[----:B------:R5:W-:Y:S02]  /*29980*/  STL.64 [R1+0x1578], R8 ;  /* 0x0015780801007387 */ /* 0x000be40000100a00 */
[----:B-----5:R-:W-:-:S02]  /*29990*/  MOV R8, R6 ;  /* 0x0000000600087202 */ /* 0x020fc40000000f00 */
[----:B------:R-:W-:Y:S01]  /*299a0*/  MOV R9, R7 ;  /* 0x0000000700097202 */ /* 0x000fe20000000f00 */
[----:B------:R-:W2:Y:S04]  /*299b0*/  LDL.LU R6, [R1+0x16e0] ;  /* 0x0016e00001067983 */ /* 0x000ea80000300800 */
[----:B------:R-:W2:Y:S04]  /*299c0*/  LDL.LU R7, [R1+0x16dc] ;  /* 0x0016dc0001077983 */ /* 0x000ea80000300800 */
[----:B------:R-:W5:Y:S01]  /*299d0*/  LDL.LU R10, [R1+0x68] ;  /* 0x00006800010a7983 */ /* 0x000f620000300800 */
[----:B------:R-:W-:-:S03]  /*299e0*/  IMAD.MOV.U32 R11, RZ, RZ, R22 ;  /* 0x000000ffff0b7224 */ /* 0x000fc600078e0016 */
[----:B------:R-:W3:Y:S01]  /*299f0*/  LDL.LU R22, [R1+0x16d8] ;  /* 0x0016d80001167983 */ /* 0x000ee20000300800 */
[----:B--2---:R-:W-:Y:S03]  /*29a00*/  HMMA.16816.F32 R24, R4, R14, R24 ;  /* 0x0000000e0418723c */ /* 0x004fe60000001818 */
[----:B-----5:R0:W-:Y:S04]  /*29a10*/  STL.64 [R1+0x1590], R10 ;  /* 0x0015900a01007387 */ /* 0x0201e80000100a00 */
[----:B------:R1:W-:Y:S04]  /*29a20*/  STL.64 [R1+0x1588], R8 ;  /* 0x0015880801007387 */ /* 0x0003e80000100a00 */
[----:B0-----:R-:W2:Y:S04]  /*29a30*/  LDL.LU R10, [R1+0x18] ;  /* 0x00001800010a7983 */ /* 0x001ea80000300800 */
[----:B------:R-:W2:Y:S01]  /*29a40*/  LDL.LU R11, [R1+0x1c] ;  /* 0x00001c00010b7983 */ /* 0x000ea20000300800 */
[----:B-1----:R-:W-:-:S02]  /*29a50*/  MOV R9, R14 ;  /* 0x0000000e00097202 */ /* 0x002fc40000000f00 */
[----:B------:R-:W-:Y:S01]  /*29a60*/  MOV R8, R15 ;  /* 0x0000000f00087202 */ /* 0x000fe20000000f00 */
[----:B------:R-:W-:Y:S04]  /*29a70*/  STL.64 [R1+0x260], R24 ;  /* 0x0002601801007387 */ /* 0x000fe80000100a00 */
[----:B------:R0:W-:Y:S04]  /*29a80*/  STL.64 [R1+0x268], R26 ;  /* 0x0002681a01007387 */ /* 0x0001e80000100a00 */
[----:B0-----:R-:W5:Y:S04]  /*29a90*/  LDL.LU.64 R26, [R1+0x16d0] ;  /* 0x0016d000011a7983 */ /* 0x001f680000300a00 */
[----:B------:R-:W5:Y:S04]  /*29aa0*/  LDL.LU.64 R14, [R1+0x16c8] ;  /* 0x0016c800010e7983 */ /* 0x000f680000300a00 */
[----:B------:R-:W5:Y:S04]  /*29ab0*/  LDL.LU.64 R12, [R1+0x16c0] ;  /* 0x0016c000010c7983 */ /* 0x000f680000300a00 */
[----:B--2---:R-:W-:Y:S04]  /*29ac0*/  STL.64 [R1+0x16a0], R10 ;  /* 0x0016a00a01007387 */ /* 0x004fe80000100a00 */
[----:B------:R0:W-:Y:S04]  /*29ad0*/  STL.64 [R1+0x1698], R8 ;  /* 0x0016980801007387 */ /* 0x0001e80000100a00 */
[----:B0-----:R-:W2:Y:S04]  /*29ae0*/  LDL.LU R8, [R1+0x120] ;  /* 0x0001200001087983 */ /* 0x001ea80000300800 */
[----:B------:R-:W2:Y:S04]  /*29af0*/  LDL.LU R9, [R1+0x124] ;  /* 0x0001240001097983 */ /* 0x000ea80000300800 */
[----:B------:R-:W2:Y:S04]  /*29b00*/  LDL.LU R10, [R1+0x128] ;  /* 0x00012800010a7983 */ /* 0x000ea80000300800 */
[----:B------:R-:W2:Y:S01]  /*29b10*/  LDL.LU R11, [R1+0x12c] ;  /* 0x00012c00010b7983 */ /* 0x000ea20000300800 */
[----:B-----5:R-:W-:-:S15]  /*29b20*/  HMMA.16816.F32 R12, R4, R26, R12 ;  /* 0x0000001a040c723c */ /* 0x020fde000000180c */
[----:B------:R-:W-:-:S04]  /*29b30*/  NOP ;  /* 0x0000000000007918 */ /* 0x000fc80000000000 */
[----:B------:R0:W-:Y:S04]  /*29b40*/  STL.64 [R1+0x2b0], R12 ;  /* 0x0002b00c01007387 */ /* 0x0001e80000100a00 */
[----:B------:R1:W-:Y:S01]  /*29b50*/  STL.64 [R1+0x2b8], R14 ;  /* 0x0002b80e01007387 */ /* 0x0003e20000100a00 */
[----:B0-----:R-:W-:-:S03]  /*29b60*/  MOV R13, R26 ;  /* 0x0000001a000d7202 */ /* 0x001fc60000000f00 */
[----:B-1----:R-:W5:Y:S01]  /*29b70*/  LDL.LU.64 R14, [R1+0x16b8] ;  /* 0x0016b800010e7983 */ /* 0x002f620000300a00 */
[----:B------:R-:W-:-:S03]  /*29b80*/  MOV R12, R27 ;  /* 0x0000001b000c7202 */ /* 0x000fc60000000f00 */
[----:B------:R-:W2:Y:S02]  /*29b90*/  LDL.LU.64 R26, [R1+0x16b0] ;  /* 0x0016b000011a7983 */ /* 0x000ea40000300a00 */
[----:B--2---:R-:W-:-:S15]  /*29ba0*/  HMMA.16816.F32 R16, R4, R26, R16 ;  /* 0x0000001a0410723c */ /* 0x004fde0000001810 */
[----:B------:R-:W-:-:S04]  /*29bb0*/  NOP ;  /* 0x0000000000007918 */ /* 0x000fc80000000000 */
[----:B------:R-:W-:Y:S04]  /*29bc0*/  STL.64 [R1+0x300], R16 ;  /* 0x0003001001007387 */ /* 0x000fe80000100a00 */
[----:B------:R0:W-:Y:S04]  /*29bd0*/  STL.64 [R1+0x308], R18 ;  /* 0x0003081201007387 */ /* 0x0001e80000100a00 */
[----:B0-----:R-:W2:Y:S04]  /*29be0*/  LDL.LU.64 R18, [R1+0x16a8] ;  /* 0x0016a80001127983 */ /* 0x001ea80000300a00 */
[----:B------:R-:W3:Y:S01]  /*29bf0*/  LDL.LU.64 R24, [R1+0x580] ;  /* 0x0005800001187983 */ /* 0x000ee20000300a00 */
[----:B------:R-:W-:Y:S01]  /*29c00*/  MOV R21, R26 ;  /* 0x0000001a00157202 */ /* 0x000fe20000000f00 */
[----:B------:R-:W-:Y:S01]  /*29c10*/  IMAD.MOV.U32 R20, RZ, RZ, R27 ;  /* 0x000000ffff147224 */ /* 0x000fe200078e001b */
[----:B--2---:R-:W-:Y:S01]  /*29c20*/  HMMA.16816.F32 R8, R4, R18, R8 ;  /* 0x000000120408723c */ /* 0x004fe20000001808 */
[----:B------:R-:W-:-:S02]  /*29c30*/  MOV R26, R18 ;  /* 0x00000012001a7202 */ /* 0x000fc40000000f00 */
[----:B------:R-:W-:-:S15]  /*29c40*/  MOV R27, R19 ;  /* 0x00000013001b7202 */ /* 0x000fde0000000f00 */
[----:B------:R-:W-:Y:S01]  /*29c50*/  NOP ;  /* 0x0000000000007918 */ /* 0x000fe20000000000 */
[----:B------:R-:W-:Y:S04]  /*29c60*/  STL.64 [R1+0x310], R8 ;  /* 0x0003100801007387 */ /* 0x000fe80000100a00 */
[----:B------:R0:W-:Y:S04]  /*29c70*/  STL.64 [R1+0x318], R10 ;  /* 0x0003180a01007387 */ /* 0x0001e80000100a00 */
[----:B0-----:R-:W2:Y:S04]  /*29c80*/  LDL.LU.64 R10, [R1+0x16a0] ;  /* 0x0016a000010a7983 */ /* 0x001ea80000300a00 */
[----:B------:R-:W2:Y:S04]  /*29c90*/  LDL.LU.64 R8, [R1+0x1698] ;  /* 0x0016980001087983 */ /* 0x000ea80000300a00 */
[----:B------:R-:W2:Y:S04]  /*29ca0*/  LDL.LU.64 R18, [R1+0x1690] ;  /* 0x0016900001127983 */ /* 0x000ea80000300a00 */
[----:B------:R-:W2:Y:S02]  /*29cb0*/  LDL.LU.64 R16, [R1+0x1688] ;  /* 0x0016880001107983 */ /* 0x000ea40000300a00 */
[----:B--2---:R-:W-:-:S15]  /*29cc0*/  HMMA.16816.F32 R16, R4, R10, R16 ;  /* 0x0000000a0410723c */ /* 0x004fde0000001810 */
[----:B------:R-:W-:-:S04]  /*29cd0*/  NOP ;  /* 0x0000000000007918 */ /* 0x000fc80000000000 */
[----:B------:R-:W-:Y:S04]  /*29ce0*/  STL.64 [R1+0x320], R16 ;  /* 0x0003201001007387 */ /* 0x000fe80000100a00 */
[----:B------:R0:W-:Y:S04]  /*29cf0*/  STL.64 [R1+0x328], R18 ;  /* 0x0003281201007387 */ /* 0x0001e80000100a00 */
[----:B0-----:R-:W5:Y:S04]  /*29d00*/  LDL.LU.64 R18, [R1+0x1680] ;  /* 0x0016800001127983 */ /* 0x001f680000300a00 */
[----:B------:R-:W5:Y:S04]  /*29d10*/  LDL.LU.64 R16, [R1+0x1678] ;  /* 0x0016780001107983 */ /* 0x000f680000300a00 */
[----:B------:R0:W-:Y:S02]  /*29d20*/  STL.64 [R1+0x15a0], R10 ;  /* 0x0015a00a01007387 */ /* 0x0001e40000100a00 */
[----:B0-----:R-:W-:-:S02]  /*29d30*/  MOV R10, R26 ;  /* 0x0000001a000a7202 */ /* 0x001fc40000000f00 */
[----:B------:R-:W-:Y:S01]  /*29d40*/  MOV R11, R27 ;  /* 0x0000001b000b7202 */ /* 0x000fe20000000f00 */
[----:B------:R-:W2:Y:S04]  /*29d50*/  LDL.LU R26, [R1+0x1670] ;  /* 0x00167000011a7983 */ /* 0x000ea80000300800 */
[----:B------:R-:W2:Y:S04]  /*29d60*/  LDL.LU R27, [R1+0x166c] ;  /* 0x00166c00011b7983 */ /* 0x000ea80000300800 */
[----:B------:R0:W-:Y:S02]  /*29d70*/  STL.64 [R1+0x15b8], R10 ;  /* 0x0015b80a01007387 */ /* 0x0001e40000100a00 */
[----:B0-----:R-:W-:Y:S01]  /*29d80*/  MOV R10, R21 ;  /* 0x00000015000a7202 */ /* 0x001fe20000000f00 */
[----:B------:R-:W-:-:S02]  /*29d90*/  IMAD.MOV.U32 R11, RZ, RZ, R20 ;  /* 0x000000ffff0b7224 */ /* 0x000fc400078e0014 */
[----:B------:R-:W0:Y:S03]  /*29da0*/  LDC R20, c[0x0][0x3d4] ;  /* 0x0000f500ff147b82 */ /* 0x000e260000000800 */
[----:B------:R1:W-:Y:S02]  /*29db0*/  STL.64 [R1+0x15d0], R10 ;  /* 0x0015d00a01007387 */ /* 0x0003e40000100a00 */
[----:B-1----:R-:W-:Y:S02]  /*29dc0*/  MOV R10, R13 ;  /* 0x0000000d000a7202 */ /* 0x002fe40000000f00 */
[----:B------:R-:W-:-:S05]  /*29dd0*/  MOV R11, R12 ;  /* 0x0000000c000b7202 */ /* 0x000fca0000000f00 */
[----:B------:R-:W-:Y:S01]  /*29de0*/  STL.64 [R1+0x15e8], R10 ;  /* 0x0015e80a01007387 */ /* 0x000fe20000100a00 */
[----:B------:R-:W-:Y:S01]  /*29df0*/  MOV R12, R23 ;  /* 0x00000017000c7202 */ /* 0x000fe20000000f00 */
[----:B------:R-:W-:Y:S01]  /*29e00*/  IMAD.MOV.U32 R13, RZ, RZ, R0 ;  /* 0x000000ffff0d7224 */ /* 0x000fe200078e0000 */
[----:B-----5:R-:W-:-:S15]  /*29e10*/  HMMA.16816.F32 R16, R4, R14, R16 ;  /* 0x0000000e0410723c */ /* 0x020fde0000001810 */
[----:B------:R-:W-:-:S04]  /*29e20*/  NOP ;  /* 0x0000000000007918 */ /* 0x000fc80000000000 */
[----:B------:R1:W-:Y:S04]  /*29e30*/  STL.64 [R1+0x330], R16 ;  /* 0x0003301001007387 */ /* 0x0003e80000100a00 */
[----:B------:R5:W-:Y:S04]  /*29e40*/  STL.64 [R1+0x338], R18 ;  /* 0x0003381201007387 */ /* 0x000be80000100a00 */
[----:B-1----:R-:W4:Y:S04]  /*29e50*/  LDL.LU R16, [R1+0xf0] ;  /* 0x0000f00001107983 */ /* 0x002f280000300800 */
[----:B------:R-:W4:Y:S04]  /*29e60*/  LDL.LU R17, [R1+0xf4] ;  /* 0x0000f40001117983 */ /* 0x000f280000300800 */
[----:B-----5:R-:W4:Y:S04]  /*29e70*/  LDL.LU R18, [R1+0xf8] ;  /* 0x0000f80001127983 */ /* 0x020f280000300800 */
[----:B------:R-:W4:Y:S04]  /*29e80*/  LDL.LU R19, [R1+0xfc] ;  /* 0x0000fc0001137983 */ /* 0x000f280000300800 */
[----:B------:R1:W-:Y:S04]  /*29e90*/  STL.64 [R1+0x1598], R14 ;  /* 0x0015980e01007387 */ /* 0x0003e80000100a00 */
[----:B------:R-:W5:Y:S04]  /*29ea0*/  LDL.LU R23, [R1+0x1668] ;  /* 0x0016680001177983 */ /* 0x000f680000300800 */
[----:B------:R-:W4:Y:S01]  /*29eb0*/  LDL.LU R0, [R1+0x1664] ;  /* 0x0016640001007983 */ /* 0x000f220000300800 */
[----:B-1----:R-:W-:-:S02]  /*29ec0*/  MOV R14, R2 ;  /* 0x00000002000e7202 */ /* 0x002fc40000000f00 */
[----:B------:R-:W-:Y:S01]  /*29ed0*/  MOV R15, R3 ;  /* 0x00000003000f7202 */ /* 0x000fe20000000f00 */
[----:B------:R-:W4:Y:S04]  /*29ee0*/  LDL.LU R2, [R1+0x1660] ;  /* 0x0016600001027983 */ /* 0x000f280000300800 */
[----:B------:R-:W4:Y:S04]  /*29ef0*/  LDL.LU R3, [R1+0x165c] ;  /* 0x00165c0001037983 */ /* 0x000f280000300800 */
[----:B------:R-:W-:Y:S04]  /*29f00*/  STL.64 [R1+0x15b0], R14 ;  /* 0x0015b00e01007387 */ /* 0x000fe80000100a00 */
[----:B------:R1:W-:Y:S04]  /*29f10*/  STL.64 [R1+0x15a8], R12 ;  /* 0x0015a80c01007387 */ /* 0x0003e80000100a00 */
[----:B-1----:R-:W4:Y:S01]  /*29f20*/  LDL.LU R12, [R1+0x80] ;  /* 0x00008000010c7983 */ /* 0x002f220000300800 */
[----:B--2---:R-:W-:-:S03]  /*29f30*/  MOV R13, R27 ;  /* 0x0000001b000d7202 */ /* 0x004fc60000000f00 */
[----:B------:R-:W2:Y:S01]  /*29f40*/  LDL.LU R27, [R1+0x1658] ;  /* 0x00165800011b7983 */ /* 0x000ea20000300800 */
[----:B------:R-:W-:Y:S02]  /*29f50*/  MOV R14, R26 ;  /* 0x0000001a000e7202 */ /* 0x000fe40000000f00 */
[----:B---3--:R-:W-:Y:S01]  /*29f60*/  MOV R15, R22 ;  /* 0x00000016000f7202 */ /* 0x008fe20000000f00 */
[----:B------:R-:W3:Y:S04]  /*29f70*/  LDL.LU R26, [R1+0x1654] ;  /* 0x00165400011a7983 */ /* 0x000ee80000300800 */
[----:B------:R-:W2:Y:S04]  /*29f80*/  LDL.LU R22, [R1+0x1650] ;  /* 0x0016500001167983 */ /* 0x000ea80000300800 */
[----:B------:R5:W-:Y:S02]  /*29f90*/  STL.64 [R1+0x15c8], R14 ;  /* 0x0015c80e01007387 */ /* 0x000be40000100a00 */
[----:B-----5:R-:W-:-:S02]  /*29fa0*/  MOV R15, R23 ;  /* 0x00000017000f7202 */ /* 0x020fc40000000f00 */
[----:B----4-:R-:W-:Y:S01]  /*29fb0*/  MOV R14, R0 ;  /* 0x00000000000e7202 */ /* 0x010fe20000000f00 */
[----:B------:R1:W-:Y:S02]  /*29fc0*/  STL.64 [R1+0x15c0], R12 ;  /* 0x0015c00c01007387 */ /* 0x0003e40000100a00 */
[----:B-1----:R-:W-:Y:S01]  /*29fd0*/  IMAD.MOV.U32 R12, RZ, RZ, R3 ;  /* 0x000000ffff0c7224 */ /* 0x002fe200078e0003 */
[----:B------:R-:W-:Y:S01]  /*29fe0*/  MOV R13, R2 ;  /* 0x00000002000d7202 */ /* 0x000fe20000000f00 */
[----:B------:R-:W4:Y:S04]  /*29ff0*/  LDL.LU R3, [R1+0x164c] ;  /* 0x00164c0001037983 */ /* 0x000f280000300800 */
[----:B------:R-:W5:Y:S04]  /*2a000*/  LDL.LU R2, [R1+0x1648] ;  /* 0x0016480001027983 */ /* 0x000f680000300800 */
[----:B------:R-:W4:Y:S04]  /*2a010*/  LDL.LU R0, [R1+0x1644] ;  /* 0x0016440001007983 */ /* 0x000f280000300800 */
[----:B------:R-:W4:Y:S04]  /*2a020*/  LDL.LU R23, [R1+0x1640] ;  /* 0x0016400001177983 */ /* 0x000f280000300800 */
[----:B------:R3:W-:Y:S04]  /*2a030*/  STL.64 [R1+0x15e0], R14 ;  /* 0x0015e00e01007387 */ /* 0x0007e80000100a00 */
[----:B------:R1:W-:Y:S01]  /*2a040*/  STL.64 [R1+0x15d8], R12 ;  /* 0x0015d80c01007387 */ /* 0x0003e20000100a00 */
[----:B---3--:R-:W-:-:S03]  /*2a050*/  MOV R14, R26 ;  /* 0x0000001a000e7202 */ /* 0x008fc60000000f00 */
[----:B-1----:R-:W3:Y:S01]  /*2a060*/  LDL.LU R12, [R1+0xa0] ;  /* 0x0000a000010c7983 */ /* 0x002ee20000300800 */
[----:B--2---:R-:W-:-:S03]  /*2a070*/  MOV R13, R22 ;  /* 0x00000016000d7202 */ /* 0x004fc60000000f00 */
[----:B------:R-:W2:Y:S04]  /*2a080*/  LDL.LU R22, [R1+0x163c] ;  /* 0x00163c0001167983 */ /* 0x000ea80000300800 */
[----:B------:R-:W2:Y:S01]  /*2a090*/  LDL.LU R26, [R1+0x1638] ;  /* 0x00163800011a7983 */ /* 0x000ea20000300800 */
[----:B------:R-:W-:-:S03]  /*2a0a0*/  IMAD.MOV.U32 R15, RZ, RZ, R27 ;  /* 0x000000ffff0f7224 */ /* 0x000fc600078e001b */
[----:B------:R-:W2:Y:S04]  /*2a0b0*/  LDL.LU R27, [R1+0x1634] ;  /* 0x00163400011b7983 */ /* 0x000ea80000300800 */
[----:B------:R5:W-:Y:S02]  /*2a0c0*/  STL.64 [R1+0x15f8], R14 ;  /* 0x0015f80e01007387 */ /* 0x000be40000100a00 */
[----:B-----5:R-:W-:Y:S01]  /*2a0d0*/  MOV R14, R2 ;  /* 0x00000002000e7202 */ /* 0x020fe20000000f00 */
[----:B--2---:R-:W-:Y:S01]  /*2a0e0*/  HMMA.16816.F32 R16, R4, R26, R16 ;  /* 0x0000001a0410723c */ /* 0x004fe20000001810 */
[----:B---3--:R4:W-:Y:S02]  /*2a0f0*/  STL.64 [R1+0x15f0], R12 ;  /* 0x0015f00c01007387 */ /* 0x0089e40000100a00 */
[----:B----4-:R-:W-:-:S02]  /*2a100*/  MOV R12, R23 ;  /* 0x00000017000c7202 */ /* 0x010fc40000000f00 */
[----:B------:R-:W-:Y:S01]  /*2a110*/  MOV R13, R0 ;  /* 0x00000000000d7202 */ /* 0x000fe20000000f00 */
[----:B------:R-:W2:Y:S04]  /*2a120*/  LDL.LU R23, [R1+0x1630] ;  /* 0x0016300001177983 */ /* 0x000ea80000300800 */
[----:B------:R-:W3:Y:S04]  /*2a130*/  LDL.LU R0, [R1+0x162c] ;  /* 0x00162c0001007983 */ /* 0x000ee80000300800 */
[----:B------:R-:W4:Y:S05]  /*2a140*/  LDL.LU R2, [R1+0x1628] ;  /* 0x0016280001027983 */ /* 0x000f2a0000300800 */
[----:B------:R-:W-:Y:S04]  /*2a150*/  STL.64 [R1+0x340], R16 ;  /* 0x0003401001007387 */ /* 0x000fe80000100a00 */
[----:B------:R1:W-:Y:S04]  /*2a160*/  STL.64 [R1+0x348], R18 ;  /* 0x0003481201007387 */ /* 0x0003e80000100a00 */
[----:B-1----:R-:W2:Y:S04]  /*2a170*/  LDL.LU.64 R18, [R1+0x1620] ;  /* 0x0016200001127983 */ /* 0x002ea80000300a00 */
[----:B------:R-:W2:Y:S01]  /*2a180*/  LDL.LU.64 R16, [R1+0x1618] ;  /* 0x0016180001107983 */ /* 0x000ea20000300a00 */
[----:B------:R-:W-:-:S02]  /*2a190*/  MOV R10, R9 ;  /* 0x00000009000a7202 */ /* 0x000fc40000000f00 */
[----:B------:R-:W-:Y:S02]  /*2a1a0*/  MOV R11, R8 ;  /* 0x00000008000b7202 */ /* 0x000fe40000000f00 */
[----:B------:R-:W-:Y:S02]  /*2a1b0*/  MOV R15, R3 ;  /* 0x00000003000f7202 */ /* 0x000fe40000000f00 */
[----:B------:R-:W1:Y:S01]  /*2a1c0*/  LDC R3, c[0x0][0x3c4] ;  /* 0x0000f100ff037b82 */ /* 0x000e620000000800 */
[----:B--2---:R-:W-:Y:S01]  /*2a1d0*/  HMMA.16816.F32 R4, R4, R22, R16 ;  /* 0x000000160404723c */ /* 0x004fe20000001810 */
[----:B------:R-:W2:Y:S04]  /*2a1e0*/  LDL.LU.64 R18, [R1+0x1610] ;  /* 0x0016100001127983 */ /* 0x000ea80000300a00 */
[----:B------:R-:W2:-:S14]  /*2a1f0*/  LDL.LU.64 R16, [R1+0x1608] ;  /* 0x0016080001107983 */ /* 0x000e9c0000300a00 */
[----:B------:R5:W-:Y:S04]  /*2a200*/  STL.64 [R1+0x350], R4 ;  /* 0x0003500401007387 */ /* 0x000be80000100a00 */
[----:B------:R4:W-:Y:S04]  /*2a210*/  STL.64 [R1+0x358], R6 ;  /* 0x0003580601007387 */ /* 0x0009e80000100a00 */
[----:B-----5:R-:W5:Y:S04]  /*2a220*/  LDL.LU R4, [R1+0x298] ;  /* 0x0002980001047983 */ /* 0x020f680000300800 */
[----:B------:R-:W5:Y:S01]  /*2a230*/  LDL.LU R5, [R1+0x29c] ;  /* 0x00029c0001057983 */ /* 0x000f620000300800 */
[----:B----4-:R-:W-:Y:S01]  /*2a240*/  MOV R6, R2 ;  /* 0x0000000200067202 */ /* 0x010fe20000000f00 */
[----:B---3--:R-:W-:-:S02]  /*2a250*/  IMAD.MOV.U32 R7, RZ, RZ, R0 ;  /* 0x000000ffff077224 */ /* 0x008fc400078e0000 */
[----:B------:R-:W0:Y:S04]  /*2a260*/  LDL.LU R2, [R1+0x1604] ;  /* 0x0016040001027983 */ /* 0x000e280000300800 */
[----:B------:R-:W1:Y:S01]  /*2a270*/  LDL.LU R0, [R1+0x1600] ;  /* 0x0016000001007983 */ /* 0x000e620000300800 */
[----:B--2---:R-:W-:Y:S03]  /*2a280*/  HMMA.16816.F32 R8, R16, R10, R12 ;  /* 0x0000000a1008723c */ /* 0x004fe6000000180c */
[----:B------:R-:W2:Y:S04]  /*2a290*/  LDL.LU.64 R14, [R1+0x15f8] ;  /* 0x0015f800010e7983 */ /* 0x000ea80000300a00 */
[----:B------:R-:W2:-:S12]  /*2a2a0*/  LDL.LU.64 R12, [R1+0x15f0] ;  /* 0x0015f000010c7983 */ /* 0x000e980000300a00 */
[----:B------:R-:W-:Y:S04]  /*2a2b0*/  STL.64 [R1+0x360], R8 ;  /* 0x0003600801007387 */ /* 0x000fe80000100a00 */
[----:B------:R3:W-:Y:S04]  /*2a2c0*/  STL.64 [R1+0x368], R10 ;  /* 0x0003680a01007387 */ /* 0x0007e80000100a00 */
[----:B---3--:R-:W2:Y:S02]  /*2a2d0*/  LDL.LU.64 R10, [R1+0x15e8] ;  /* 0x0015e800010a7983 */ /* 0x008ea40000300a00 */
[----:B--2---:R-:W-:Y:S02]  /*2a2e0*/  HMMA.16816.F32 R8, R16, R10, R12 ;  /* 0x0000000a1008723c */ /* 0x004fe4000000180c */
[----:B------:R-:W2:Y:S04]  /*2a2f0*/  LDL.LU.64 R14, [R1+0x15e0] ;  /* 0x0015e000010e7983 */ /* 0x000ea80000300a00 */
[----:B------:R-:W2:-:S13]  /*2a300*/  LDL.LU.64 R12, [R1+0x15d8] ;  /* 0x0015d800010c7983 */ /* 0x000e9a0000300a00 */
        /* <DEDUP_REMOVED lines=16> */
[----:B------:R-:W2:-:S15]  /*2a410*/  LDL.LU.64 R14, [R1+0x1598] ;  /* 0x00159800010e7983 */ /* 0x000e9e0000300a00 */
[----:B------:R-:W-:Y:S02]  /*2a420*/  NOP ;  /* 0x0000000000007918 */ /* 0x000fe40000000000 */
[----:B------:R-:W-:Y:S04]  /*2a430*/  STL.64 [R1+0x3a0], R8 ;  /* 0x0003a00801007387 */ /* 0x000fe80000100a00 */
[----:B------:R3:W-:Y:S04]  /*2a440*/  STL.64 [R1+0x3a8], R10 ;  /* 0x0003a80a01007387 */ /* 0x0007e80000100a00 */
[----:B---3--:R-:W2:Y:S04]  /*2a450*/  LDL.LU.64 R10, [R1+0x1590] ;  /* 0x00159000010a7983 */ /* 0x008ea80000300a00 */
[----:B------:R-:W2:Y:S02]  /*2a460*/  LDL.LU.64 R8, [R1+0x1588] ;  /* 0x0015880001087983 */ /* 0x000ea40000300a00 */
[----:B--2---:R-:W-:Y:S02]  /*2a470*/  HMMA.16816.F32 R12, R16, R14, R8 ;  /* 0x0000000e100c723c */ /* 0x004fe40000001808 */
[----:B------:R-:W2:Y:S04]  /*2a480*/  LDL.LU.64 R10, [R1+0x1580] ;  /* 0x00158000010a7983 */ /* 0x000ea80000300a00 */
[----:B------:R-:W2:-:S13]  /*2a490*/  LDL.LU.64 R8, [R1+0x1578] ;  /* 0x0015780001087983 */ /* 0x000e9a0000300a00 */
[----:B------:R-:W-:Y:S04]  /*2a4a0*/  STL.64 [R1+0x3b0], R12 ;  /* 0x0003b00c01007387 */ /* 0x000fe80000100a00 */
[----:B------:R3:W-:Y:S04]  /*2a4b0*/  STL.64 [R1+0x3b8], R14 ;  /* 0x0003b80e01007387 */ /* 0x0007e80000100a00 */
[----:B---3--:R-:W3:Y:S04]  /*2a4c0*/  LDL.LU.64 R14, [R1+0x1570] ;  /* 0x00157000010e7983 */ /* 0x008ee80000300a00 */
[----:B------:R-:W3:Y:S01]  /*2a4d0*/  LDL.LU.64 R12, [R1+0x1568] ;  /* 0x00156800010c7983 */ /* 0x000ee20000300a00 */
[----:B-----5:R-:W-:Y:S01]  /*2a4e0*/  FFMA2 R4, R24.F32x2.HI_LO, R6.F32x2.HI_LO, R4.F32x2.HI_LO ;  /* 0x0000000618047249 */ /* 0x020fe20000000004 */
[----:B-1----:R-:W-:Y:S01]  /*2a4f0*/  LEA R0, R3, R0, 0x7 ;  /* 0x0000000003007211 */ /* 0x002fe200078e38ff */
[C---:B--2---:R-:W-:Y:S08]  /*2a500*/  HMMA.16816.F32 R8, R16.reuse, R22, R8 ;  /* 0x000000161008723c */ /* 0x044ff00000001808 */
[----:B---3--:R-:W-:-:S15]  /*2a510*/  HMMA.16816.F32 R12, R16, R26, R12 ;  /* 0x0000001a100c723c */ /* 0x008fde000000180c */
[----:B------:R-:W-:-:S04]  /*2a520*/  NOP ;  /* 0x0000000000007918 */ /* 0x000fc80000000000 */
[----:B------:R-:W-:Y:S04]  /*2a530*/  STL.64 [R1+0x3c0], R12 ;  /* 0x0003c00c01007387 */ /* 0x000fe80000100a00 */
[----:B------:R-:W-:Y:S04]  /*2a540*/  STL.64 [R1+0x3c8], R14 ;  /* 0x0003c80e01007387 */ /* 0x000fe80000100a00 */
[----:B------:R-:W-:Y:S04]  /*2a550*/  STL.64 [R1+0x3d0], R8 ;  /* 0x0003d00801007387 */ /* 0x000fe80000100a00 */
[----:B------:R-:W-:Y:S04]  /*2a560*/  STL.64 [R1+0x3d8], R10 ;  /* 0x0003d80a01007387 */ /* 0x000fe80000100a00 */
[----:B------:R-:W2:Y:S04]  /*2a570*/  LDL R6, [R1+0x284] ;  /* 0x0002840001067983 */ /* 0x000ea80000100800 */
[----:B------:R-:W3:Y:S04]  /*2a580*/  LDL R3, [R1+0x280] ;  /* 0x0002800001037983 */ /* 0x000ee80000100800 */
[----:B--2---:R1:W-:Y:S04]  /*2a590*/  STL [R1+0x564], R6 ;  /* 0x0005640601007387 */ /* 0x0043e80000100800 */
[----:B-1----:R-:W2:Y:S04]  /*2a5a0*/  LDL R6, [R1+0x27c] ;  /* 0x00027c0001067983 */ /* 0x002ea80000100800 */
[----:B---3--:R1:W-:Y:S04]  /*2a5b0*/  STL [R1+0x570], R3 ;  /* 0x0005700301007387 */ /* 0x0083e80000100800 */
[----:B-1----:R-:W3:Y:S01]  /*2a5c0*/  LDL R3, [R1+0x278] ;  /* 0x0002780001037983 */ /* 0x002ee20000100800 */
[----:B------:R-:W-:Y:S01]  /*2a5d0*/  MOV R7, R29 ;  /* 0x0000001d00077202 */ /* 0x000fe20000000f00 */
[----:B------:R-:W-:-:S04]  /*2a5e0*/  UIADD3 UR4, UPT, UPT, UR4, 0x80, URZ ;  /* 0x0000008004047890 */ /* 0x000fc8000fffe0ff */
[----:B------:R-:W-:Y:S01]  /*2a5f0*/  UISETP.GE.AND UP0, UPT, UR4, UR12, UPT ;  /* 0x0000000c0400728c */ /* 0x000fe2000bf06270 */
[----:B0-----:R-:W-:Y:S01]  /*2a600*/  LEA R2, R20, R2, 0x7 ;  /* 0x0000000214027211 */ /* 0x001fe200078e38ff */
[----:B--2---:R0:W-:Y:S02]  /*2a610*/  STL [R1+0x574], R6 ;  /* 0x0005740601007387 */ /* 0x0041e40000100800 */
[----:B0-----:R-:W-:Y:S02]  /*2a620*/  MOV R6, R28 ;  /* 0x0000001c00067202 */ /* 0x001fe40000000f00 */
[----:B---3--:R1:W-:Y:S04]  /*2a630*/  STL [R1+0x578], R3 ;  /* 0x0005780301007387 */ /* 0x0083e80000100800 */
[----:B------:R1:W-:Y:S04]  /*2a640*/  STL.64 [R1+0x580], R4 ;  /* 0x0005800401007387 */ /* 0x0003e80000100a00 */
[----:B------:R1:W-:Y:S01]  /*2a650*/  STL.64 [R1+0x568], R6 ;  /* 0x0005680601007387 */ /* 0x0003e20000100a00 */
[----:B------:R-:W-:Y:S05]  /*2a660*/  BRA.U !UP0, `(.L_x_1) ;  /* 0xfffffe1d08487547 */ /* 0x000fea000b83ffff */
.L_x_0:
[----:B-1----:R-:W3:Y:S01]  /*2a670*/  LDL.LU.64 R6, [R1+0x568] ;  /* 0x0005680001067983 */ /* 0x002ee20000300a00 */
[----:B------:R-:W0:Y:S03]  /*2a680*/  LDCU.64 UR4, c[0x0][0x3e0] ;  /* 0x00007c00ff0477ac */ /* 0x000e260008000a00 */
[----:B--2---:R-:W2:Y:S01]  /*2a690*/  LDL.LU.64 R4, [R1+0x580] ;  /* 0x0005800001047983 */ /* 0x004ea20000300a00 */
[----:B------:R-:W1:Y:S01]  /*2a6a0*/  S2R R8, SR_TID.X ;  /* 0x0000000000087919 */ /* 0x000e620000002100 */
[----:B------:R-:W4:Y:S01]  /*2a6b0*/  S2R R3, SR_TID.X ;  /* 0x0000000000037919 */ /* 0x000f220000002100 */
[C---:B-1----:R-:W-:Y:S02]  /*2a6c0*/  SHF.L.U32 R0, R8.reuse, 0xb, RZ ;  /* 0x0000000b08007819 */ /* 0x042fe400000006ff */
[----:B------:R-:W-:Y:S02]  /*2a6d0*/  LOP3.LUT R2, R8, 0x3f, RZ, 0xc0, !PT ;  /* 0x0000003f08027812 */ /* 0x000fe400078ec0ff */
[----:B------:R-:W-:-:S02]  /*2a6e0*/  LOP3.LUT R0, R0, 0x3000, RZ, 0xc0, !PT ;  /* 0x0000300000007812 */ /* 0x000fc400078ec0ff */
[----:B----4-:R-:W-:Y:S02]  /*2a6f0*/  LOP3.LUT R9, R3, 0x7f, RZ, 0xc0, !PT ;  /* 0x0000007f03097812 */ /* 0x010fe400078ec0ff */
[----:B------:R-:W-:Y:S01]  /*2a700*/  LOP3.LUT R3, R8, 0x40, RZ, 0xc0, !PT ;  /* 0x0000004008037812 */ /* 0x000fe200078ec0ff */
[----:B------:R-:W-:Y:S01]  /*2a710*/  IMAD R0, R2, 0x10, R0 ;  /* 0x0000001002007824 */ /* 0x000fe200078e0200 */
[----:B------:R-:W-:Y:S01]  /*2a720*/  BAR.SYNC.DEFER_BLOCKING 0x0 ;  /* 0x0000000000007b1d */ /* 0x000fe20000010000 */
[----:B------:R-:W-:Y:S02]  /*2a730*/  ISETP.GE.U32.AND P0, PT, R9, 0x20, PT ;  /* 0x000000200900780c */ /* 0x000fe40003f06070 */
[----:B------:R-:W-:-:S04]  /*2a740*/  SHF.R.U32.HI R2, RZ, 0x1, R3 ;  /* 0x00000001ff027819 */ /* 0x000fc80000011603 */
[----:B------:R-:W-:Y:S02]  /*2a750*/  LOP3.LUT R2, R0, R2, RZ, 0x3c, !PT ;  /* 0x0000000200027212 */ /* 0x000fe400078e3cff */
[----:B------:R-:W-:-:S03]  /*2a760*/  SHF.R.U32.HI R0, RZ, 0x5, R8 ;  /* 0x00000005ff007819 */ /* 0x000fc60000011608 */
[----:B------:R1:W-:Y:S01]  /*2a770*/  STL [R1+0x220], R2 ;  /* 0x0002200201007387 */ /* 0x0003e20000100800 */
[----:B------:R-:W-:Y:S02]  /*2a780*/  SGXT.U32 R0, R0, 0x2 ;  /* 0x000000020000781a */ /* 0x000fe40000000000 */
[----:B---3--:R-:W-:Y:S02]  /*2a790*/  MOV R29, R6 ;  /* 0x00000006001d7202 */ /* 0x008fe40000000f00 */
[----:B------:R-:W-:Y:S02]  /*2a7a0*/  MOV R28, R7 ;  /* 0x00000007001c7202 */ /* 0x000fe40000000f00 */
[----:B--2---:R-:W-:Y:S01]  /*2a7b0*/  MOV R27, R4 ;  /* 0x00000004001b7202 */ /* 0x004fe20000000f00 */
[----:B------:R-:W-:Y:S01]  /*2a7c0*/  STL [R1+0x18b4], R29 ;  /* 0x0018b41d01007387 */ /* 0x000fe20000100800 */
[----:B------:R-:W-:-:S03]  /*2a7d0*/  MOV R26, R5 ;  /* 0x00000005001a7202 */ /* 0x000fc60000000f00 */
[----:B------:R2:W-:Y:S04]  /*2a7e0*/  STL [R1+0x1890], R27 ;  /* 0x0018901b01007387 */ /* 0x0005e80000100800 */
[----:B------:R-:W-:Y:S04]  /*2a7f0*/  STL [R1+0x18a0], R26 ;  /* 0x0018a01a01007387 */ /* 0x000fe80000100800 */
[----:B-1----:R-:W3:Y:S01]  /*2a800*/  LDL.LU R2, [R1+0x260] ;  /* 0x0002600001027983 */ /* 0x002ee20000300800 */
[----:B--2---:R-:W1:Y:S03]  /*2a810*/  LDC R27, c[0x0][0x3e8] ;  /* 0x0000fa00ff1b7b82 */ /* 0x004e660000000800 */
[----:B------:R-:W2:Y:S04]  /*2a820*/  LDL.LU R3, [R1+0x264] ;  /* 0x0002640001037983 */ /* 0x000ea80000300800 */
[----:B---3--:R3:W-:Y:S04]  /*2a830*/  STL [R1+0x98], R2 ;  /* 0x0000980201007387 */ /* 0x0087e80000100800 */
[----:B---3--:R-:W3:Y:S04]  /*2a840*/  LDL.LU R2, [R1+0x268] ;  /* 0x0002680001027983 */ /* 0x008ee80000300800 */
[----:B--2---:R2:W-:Y:S04]  /*2a850*/  STL [R1+0x94], R3 ;  /* 0x0000940301007387 */ /* 0x0045e80000100800 */
[----:B------:R-:W4:Y:S01]  /*2a860*/  LDL.LU R26, [R1+0x26c] ;  /* 0x00026c00011a7983 */ /* 0x000f220000300800 */
[----:B-1----:R-:W-:-:S03]  /*2a870*/  IMAD R0, R0, R27, RZ ;  /* 0x0000001b00007224 */ /* 0x002fc600078e02ff */
[----:B---3--:R1:W-:Y:S04]  /*2a880*/  STL [R1+0x8c], R2 ;  /* 0x00008c0201007387 */ /* 0x0083e80000100800 */
[----:B----4-:R-:W-:Y:S04]  /*2a890*/  STL [R1+0x18b0], R26 ;  /* 0x0018b01a01007387 */ /* 0x010fe80000100800 */
[----:B--2---:R-:W2:Y:S04]  /*2a8a0*/  LDL.LU R3, [R1+0x2b0] ;  /* 0x0002b00001037983 */ /* 0x004ea80000300800 */
[----:B-1----:R-:W3:Y:S04]  /*2a8b0*/  LDL.LU R2, [R1+0x2b4] ;  /* 0x0002b40001027983 */ /* 0x002ee80000300800 */
[----:B--2---:R-:W-:Y:S04]  /*2a8c0*/  STL [R1+0x90], R3 ;  /* 0x0000900301007387 */ /* 0x004fe80000100800 */
[----:B------:R-:W2:Y:S04]  /*2a8d0*/  LDL.LU R25, [R1+0x2b8] ;  /* 0x0002b80001197983 */ /* 0x000ea80000300800 */
[----:B---3--:R-:W-:Y:S04]  /*2a8e0*/  STL [R1+0x88], R2 ;  /* 0x0000880201007387 */ /* 0x008fe80000100800 */
[----:B--2---:R-:W-:Y:S04]  /*2a8f0*/  STL [R1+0x18b8], R25 ;  /* 0x0018b81901007387 */ /* 0x004fe80000100800 */
[----:B------:R-:W2:Y:S01]  /*2a900*/  LDL.LU R24, [R1+0x2bc] ;  /* 0x0002bc0001187983 */ /* 0x000ea20000300800 */
[----:B------:R-:W-:-:S03]  /*2a910*/  LEA R0, R27, R0, 0x2 ;  /* 0x000000001b007211 */ /* 0x000fc600078e10ff */
[----:B--2---:R-:W-:Y:S04]  /*2a920*/  STL [R1+0x18bc], R24 ;  /* 0x0018bc1801007387 */ /* 0x004fe80000100800 */
[----:B------:R-:W2:Y:S04]  /*2a930*/  LDL.LU R23, [R1+0x300] ;  /* 0x0003000001177983 */ /* 0x000ea80000300800 */
[----:B--2---:R-:W-:Y:S04]  /*2a940*/  STL [R1+0x1898], R23 ;  /* 0x0018981701007387 */ /* 0x004fe80000100800 */
[----:B------:R-:W2:Y:S04]  /*2a950*/  LDL.LU R22, [R1+0x304] ;  /* 0x0003040001167983 */ /* 0x000ea80000300800 */
[----:B--2---:R-:W-:Y:S04]  /*2a960*/  STL [R1+0x189c], R22 ;  /* 0x00189c1601007387 */ /* 0x004fe80000100800 */
[----:B------:R-:W2:Y:S04]  /*2a970*/  LDL.LU R21, [R1+0x308] ;  /* 0x0003080001157983 */ /* 0x000ea80000300800 */
[----:B------:R-:W3:Y:S01]  /*2a980*/  LDL.LU R20, [R1+0x30c] ;  /* 0x00030c0001147983 */ /* 0x000ee20000300800 */
[----:B------:R-:W-:-:S03]  /*2a990*/  IMAD R0, R27, 0x4, R0 ;  /* 0x000000041b007824 */ /* 0x000fc600078e0200 */
[----:B------:R-:W4:Y:S04]  /*2a9a0*/  LDL.LU R19, [R1+0x310] ;  /* 0x0003100001137983 */ /* 0x000f280000300800 */
[----:B----4-:R-:W-:Y:S04]  /*2a9b0*/  STL [R1+0x18a4], R19 ;  /* 0x0018a41301007387 */ /* 0x010fe80000100800 */
[----:B------:R-:W4:Y:S04]  /*2a9c0*/  LDL.LU R18, [R1+0x314] ;  /* 0x0003140001127983 */ /* 0x000f280000300800 */
[----:B------:R1:W-:Y:S04]  /*2a9d0*/  STL [R1+0x160], R0 ;  /* 0x0001600001007387 */ /* 0x0003e80000100800 */
[----:B----4-:R-:W-:Y:S04]  /*2a9e0*/  STL [R1+0x18a8], R18 ;  /* 0x0018a81201007387 */ /* 0x010fe80000100800 */
[----:B------:R-:W4:Y:S04]  /*2a9f0*/  LDL.LU R17, [R1+0x318] ;  /* 0x0003180001117983 */ /* 0x000f280000300800 */
[----:B------:R-:W5:Y:S01]  /*2aa00*/  LDL.LU R16, [R1+0x31c] ;  /* 0x00031c0001107983 */ /* 0x000f620000300800 */
[----:B-1----:R-:W-:-:S03]  /*2aa10*/  LEA R0, R27, R0, 0x2 ;  /* 0x000000001b007211 */ /* 0x002fc600078e10ff */
[----:B------:R-:W2:Y:S04]  /*2aa20*/  LDL.LU R15, [R1+0x320] ;  /* 0x00032000010f7983 */ /* 0x000ea80000300800 */
[----:B--2---:R-:W-:Y:S04]  /*2aa30*/  STL [R1+0x18ac], R15 ;  /* 0x0018ac0f01007387 */ /* 0x004fe80000100800 */
[----:B------:R-:W2:Y:S04]  /*2aa40*/  LDL.LU R14, [R1+0x324] ;  /* 0x00032400010e7983 */ /* 0x000ea80000300800 */
[----:B------:R1:W-:Y:S04]  /*2aa50*/  STL [R1+0x154], R0 ;  /* 0x0001540001007387 */ /* 0x0003e80000100800 */
[----:B------:R-:W2:Y:S04]  /*2aa60*/  LDL.LU R13, [R1+0x328] ;  /* 0x00032800010d7983 */ /* 0x000ea80000300800 */
[----:B------:R-:W2:Y:S01]  /*2aa70*/  LDL.LU R12, [R1+0x32c] ;  /* 0x00032c00010c7983 */ /* 0x000ea20000300800 */
[----:B-1----:R-:W-:-:S03]  /*2aa80*/  LEA R0, R27, R0, 0x2 ;  /* 0x000000001b007211 */ /* 0x002fc600078e10ff */
[----:B------:R-:W2:Y:S04]  /*2aa90*/  LDL.LU R11, [R1+0x330] ;  /* 0x00033000010b7983 */ /* 0x000ea80000300800 */
[----:B------:R-:W2:Y:S04]  /*2aaa0*/  LDL.LU R10, [R1+0x334] ;  /* 0x00033400010a7983 */ /* 0x000ea80000300800 */
[----:B------:R-:W2:Y:S04]  /*2aab0*/  LDL.LU R9, [R1+0x338] ;  /* 0x0003380001097983 */ /* 0x000ea80000300800 */
[----:B------:R1:W-:Y:S04]  /*2aac0*/  STL [R1+0x168], R0 ;  /* 0x0001680001007387 */ /* 0x0003e80000100800 */
[----:B------:R-:W2:Y:S04]  /*2aad0*/  LDL.LU R8, [R1+0x33c] ;  /* 0x00033c0001087983 */ /* 0x000ea80000300800 */
[----:B------:R-:W2:Y:S01]  /*2aae0*/  LDL.LU R7, [R1+0x340] ;  /* 0x0003400001077983 */ /* 0x000ea20000300800 */
[----:B-1----:R-:W-:-:S03]  /*2aaf0*/  LEA R0, R27, R0, 0x2 ;  /* 0x000000001b007211 */ /* 0x002fc600078e10ff */
[----:B------:R-:W2:Y:S01]  /*2ab00*/  LDL.LU R6, [R1+0x344] ;  /* 0x0003440001067983 */ /* 0x000ea20000300800 */
[----:B------:R-:W-:-:S03]  /*2ab10*/  LEA R18, R27, R0, 0x2 ;  /* 0x000000001b127211 */ /* 0x000fc600078e10ff */
[----:B------:R-:W2:Y:S04]  /*2ab20*/  LDL.LU R5, [R1+0x348] ;  /* 0x0003480001057983 */ /* 0x000ea80000300800 */
[----:B------:R1:W-:Y:S04]  /*2ab30*/  STL [R1+0x138], R0 ;  /* 0x0001380001007387 */ /* 0x0003e80000100800 */
[----:B------:R-:W2:Y:S04]  /*2ab40*/  LDL.LU R4, [R1+0x34c] ;  /* 0x00034c0001047983 */ /* 0x000ea80000300800 */
[----:B------:R-:W2:Y:S04]  /*2ab50*/  LDL.LU R3, [R1+0x350] ;  /* 0x0003500001037983 */ /* 0x000ea80000300800 */
[----:B------:R-:W2:Y:S04]  /*2ab60*/  LDL.LU R2, [R1+0x354] ;  /* 0x0003540001027983 */ /* 0x000ea80000300800 */
[----:B-1----:R-:W2:Y:S04]  /*2ab70*/  LDL.LU R0, [R1+0x358] ;  /* 0x0003580001007983 */ /* 0x002ea80000300800 */
[----:B------:R1:W-:Y:S04]  /*2ab80*/  STL [R1+0x130], R18 ;  /* 0x0001301201007387 */ /* 0x0003e80000100800 */
[----:B------:R-:W2:Y:S04]  /*2ab90*/  LDL.LU R15, [R1+0x35c] ;  /* 0x00035c00010f7983 */ /* 0x000ea80000300800 */
[----:B------:R-:W2:Y:S04]  /*2aba0*/  LDL.LU R19, [R1+0x360] ;  /* 0x0003600001137983 */ /* 0x000ea80000300800 */
[----:B------:R-:W3:Y:S01]  /*2abb0*/  LDL.LU R22, [R1+0x364] ;  /* 0x0003640001167983 */ /* 0x000ee20000300800 */
[----:B-1----:R-:W-:-:S03]  /*2abc0*/  LEA R18, R27, R18, 0x2 ;  /* 0x000000121b127211 */ /* 0x002fc600078e10ff */
[----:B--2---:R1:W-:Y:S04]  /*2abd0*/  STL [R1+0x44], R19 ;  /* 0x0000441301007387 */ /* 0x0043e80000100800 */
[----:B-1----:R-:W2:Y:S04]  /*2abe0*/  LDL.LU R19, [R1+0x368] ;  /* 0x0003680001137983 */ /* 0x002ea80000300800 */
[----:B---3--:R1:W-:Y:S04]  /*2abf0*/  STL [R1+0x48], R22 ;  /* 0x0000481601007387 */ /* 0x0083e80000100800 */
[----:B------:R-:W-:Y:S04]  /*2ac00*/  STL [R1+0x128], R18 ;  /* 0x0001281201007387 */ /* 0x000fe80000100800 */
[----:B-1----:R-:W3:Y:S04]  /*2ac10*/  LDL.LU R22, [R1+0x36c] ;  /* 0x00036c0001167983 */ /* 0x002ee80000300800 */
[----:B--2---:R1:W-:Y:S04]  /*2ac20*/  STL [R1+0x4], R19 ;  /* 0x0000041301007387 */ /* 0x0043e80000100800 */
[----:B-1----:R-:W2:Y:S04]  /*2ac30*/  LDL.LU R19, [R1+0x370] ;  /* 0x0003700001137983 */ /* 0x002ea80000300800 */
[----:B---3--:R1:W-:Y:S04]  /*2ac40*/  STL [R1+0x8], R22 ;  /* 0x0000081601007387 */ /* 0x0083e80000100800 */
[----:B-1----:R-:W3:Y:S01]  /*2ac50*/  LDL.LU R22, [R1+0x374] ;  /* 0x0003740001167983 */ /* 0x002ee20000300800 */
[----:B------:R-:W-:-:S03]  /*2ac60*/  IMAD R18, R27, 0x4, R18 ;  /* 0x000000041b127824 */ /* 0x000fc600078e0212 */
        /* <DEDUP_REMOVED lines=9> */
[----:B------:R-:W-:-:S03]  /*2ad00*/  LEA R18, R27, R18, 0x2 ;  /* 0x000000121b127211 */ /* 0x000fc600078e10ff */
        /* <DEDUP_REMOVED lines=39> */
[C---:B------:R-:W-:Y:S01]  /*2af80*/  LEA R18, R27.reuse, R18, 0x2 ;  /* 0x000000121b127211 */ /* 0x040fe200078e10ff */
[----:B------:R-:W1:Y:S02]  /*2af90*/  S2R R29, SR_TID.X ;  /* 0x00000000001d7919 */ /* 0x000e640000002100 */
[----:B--2---:R2:W-:Y:S04]  /*2afa0*/  STL [R1+0x74], R19 ;  /* 0x0000741301007387 */ /* 0x0045e80000100800 */
[----:B------:R0:W-:Y:S04]  /*2afb0*/  STL [R1+0x108], R18 ;  /* 0x0001081201007387 */ /* 0x0001e80000100800 */
[----:B--2---:R-:W2:Y:S04]  /*2afc0*/  LDL.LU R19, [R1+0x3c8] ;  /* 0x0003c80001137983 */ /* 0x004ea80000300800 */
[----:B---3--:R1:W-:Y:S04]  /*2afd0*/  STL [R1+0x78], R22 ;  /* 0x0000781601007387 */ /* 0x0083e80000100800 */
[----:B------:R-:W3:Y:S01]  /*2afe0*/  LDL.LU R23, [R1+0x3cc] ;  /* 0x0003cc0001177983 */ /* 0x000ee20000300800 */
[----:B0-----:R-:W-:Y:S01]  /*2aff0*/  LEA R18, R27, R18, 0x2 ;  /* 0x000000121b127211 */ /* 0x001fe200078e10ff */
[C---:B-1----:R-:W-:Y:S01]  /*2b000*/  IMAD.SHL.U32 R22, R29.reuse, 0x20, RZ ;  /* 0x000000201d167824 */ /* 0x042fe200078e00ff */
[----:B------:R-:W-:-:S04]  /*2b010*/  LOP3.LUT R26, R29, 0x18, RZ, 0xc0, !PT ;  /* 0x000000181d1a7812 */ /* 0x000fc800078ec0ff */
[----:B------:R-:W-:Y:S01]  /*2b020*/  LOP3.LUT R25, R22, 0xc60, RZ, 0xc0, !PT ;  /* 0x00000c6016197812 */ /* 0x000fe200078ec0ff */
[----:B--2---:R0:W-:Y:S04]  /*2b030*/  STL [R1+0x34], R19 ;  /* 0x0000341301007387 */ /* 0x0041e80000100800 */
[----:B---3--:R1:W-:Y:S01]  /*2b040*/  STL [R1+0x38], R23 ;  /* 0x0000381701007387 */ /* 0x0083e20000100800 */
[----:B0-----:R-:W-:-:S03]  /*2b050*/  SHF.L.U32 R19, R29, 0x4, RZ ;  /* 0x000000041d137819 */ /* 0x001fc600000006ff */
[----:B------:R0:W-:Y:S01]  /*2b060*/  STL [R1+0xfc], R18 ;  /* 0x0000fc1201007387 */ /* 0x0001e20000100800 */
[----:B------:R-:W-:-:S03]  /*2b070*/  LOP3.LUT R24, R19, 0x70, RZ, 0xc0, !PT ;  /* 0x0000007013187812 */ /* 0x000fc600078ec0ff */
[----:B------:R-:W2:Y:S01]  /*2b080*/  LDL.LU R22, [R1+0x8c] ;  /* 0x00008c0001167983 */ /* 0x000ea20000300800 */
[----:B-1----:R-:W-:-:S03]  /*2b090*/  LEA R23, R27, R18, 0x2 ;  /* 0x000000121b177211 */ /* 0x002fc600078e10ff */
[----:B------:R-:W3:Y:S04]  /*2b0a0*/  LDL.LU R19, [R1+0x3d0] ;  /* 0x0003d00001137983 */ /* 0x000ee80000300800 */
[----:B0-----:R-:W2:Y:S04]  /*2b0b0*/  LDL.LU R18, [R1+0x3d4] ;  /* 0x0003d40001127983 */ /* 0x001ea80000300800 */
[----:B------:R-:W-:Y:S04]  /*2b0c0*/  STL [R1+0x104], R23 ;  /* 0x0001041701007387 */ /* 0x000fe80000100800 */
[----:B------:R-:W2:Y:S01]  /*2b0d0*/  LDL.LU R29, [R1+0x3d8] ;  /* 0x0003d800011d7983 */ /* 0x000ea20000300800 */
[----:B------:R-:W-:-:S03]  /*2b0e0*/  LEA R25, R26, R25, 0x9 ;  /* 0x000000191a197211 */ /* 0x000fc600078e48ff */
[----:B--2---:R0:W-:Y:S02]  /*2b0f0*/  STL [R1+0x3c], R29 ;  /* 0x00003c1d01007387 */ /* 0x0041e40000100800 */
[----:B0-----:R-:W-:Y:S02]  /*2b100*/  IADD3 R29, PT, PT, R24, UR6, RZ ;  /* 0x00000006181d7c10 */ /* 0x001fe4000fffe0ff */
[----:B------:R-:W2:Y:S02]  /*2b110*/  LDL.LU R24, [R1+0x3dc] ;  /* 0x0003dc0001187983 */ /* 0x000ea40000300800 */
[----:B------:R-:W-:Y:S02]  /*2b120*/  LEA.HI R26, R26, R29, RZ, 0x1f ;  /* 0x0000001d1a1a7211 */ /* 0x000fe400078ff8ff */
[C---:B------:R-:W-:Y:S01]  /*2b130*/  FSETP.GEU.AND P2, PT, R28.reuse, 1.175494350822287508e-38, PT ;  /* 0x008000001c00780b */ /* 0x040fe20003f4e000 */
[----:B------:R-:W-:Y:S01]  /*2b140*/  IMAD R23, R27, 0x4, R23 ;  /* 0x000000041b177824 */ /* 0x000fe200078e0217 */
[----:B------:R-:W-:-:S02]  /*2b150*/  FSETP.GT.AND P1, PT, |R28|, 8.50705917302346158658e+37, PT ;  /* 0x7e8000001c00780b */ /* 0x000fc40003f24200 */
[----:B------:R-:W-:-:S11]  /*2b160*/  FSETP.GEU.AND P4, PT, |R28|, 1.175494350822287508e-38, PT ;  /* 0x008000001c00780b */ /* 0x000fd60003f8e200 */
[----:B------:R-:W-:Y:S01]  /*2b170*/  @P1 FMUL R15, R15, 0.25 ;  /* 0x3e8000000f0f1820 */ /* 0x000fe20000400000 */
[----:B--2---:R0:W-:Y:S04]  /*2b180*/  STL [R1+0x40], R24 ;  /* 0x0000401801007387 */ /* 0x0041e80000100800 */
[----:B0-----:R-:W2:Y:S04]  /*2b190*/  LDL.LU R24, [R1+0x18bc] ;  /* 0x0018bc0001187983 */ /* 0x001ea80000300800 */
[----:B------:R-:W2:Y:S04]  /*2b1a0*/  LDL.LU R25, [R1+0x18b8] ;  /* 0x0018b80001197983 */ /* 0x000ea80000300800 */
[----:B------:R-:W2:Y:S04]  /*2b1b0*/  LDL.LU R29, [R1+0x18b4] ;  /* 0x0018b400011d7983 */ /* 0x000ea80000300800 */
[----:B------:R0:W-:Y:S02]  /*2b1c0*/  STL [R1+0x238], R26 ;  /* 0x0002381a01007387 */ /* 0x0001e40000100800 */
[----:B0-----:R-:W-:-:S02]  /*2b1d0*/  FMUL R26, R28, 8388608 ;  /* 0x4b0000001c1a7820 */ /* 0x001fc40000400000 */
[----:B------:R-:W-:Y:S03]  /*2b1e0*/  STL [R1+0xf8], R23 ;  /* 0x0000f81701007387 */ /* 0x000fe60000100800 */
[----:B------:R-:W-:-:S05]  /*2b1f0*/  FSEL R26, R26, R28, !P2 ;  /* 0x0000001c1a1a7208 */ /* 0x000fca0005000000 */
[----:B------:R0:W-:Y:S04]  /*2b200*/  STL [R1+0x9c], R26 ;  /* 0x00009c1a01007387 */ /* 0x0001e80000100800 */
[----:B0-----:R-:W2:Y:S01]  /*2b210*/  LDL.LU R26, [R1+0x18b0] ;  /* 0x0018b000011a7983 */ /* 0x001ea20000300800 */
[----:B------:R-:W-:-:S04]  /*2b220*/  @P1 FMUL R28, R28, 0.25 ;  /* 0x3e8000001c1c1820 */ /* 0x000fc80000400000 */
[----:B------:R-:W-:-:S06]  /*2b230*/  @!P4 FMUL R28, R28, 16777216 ;  /* 0x4b8000001c1cc820 */ /* 0x000fcc0000400000 */
[----:B------:R-:W0:Y:S01]  /*2b240*/  MUFU.RCP R28, R28 ;  /* 0x0000001c001c7308 */ /* 0x000e220000001000 */
[----:B------:R-:W-:Y:S01]  /*2b250*/  @P1 FMUL R0, R0, 0.25 ;  /* 0x3e80000000001820 */ /* 0x000fe20000400000 */
[----:B------:R-:W-:Y:S01]  /*2b260*/  @!P4 FMUL R15, R15, 16777216 ;  /* 0x4b8000000f0fc820 */ /* 0x000fe20000400000 */
[----:B------:R-:W-:Y:S01]  /*2b270*/  @P1 FMUL R4, R4, 0.25 ;  /* 0x3e80000004041820 */ /* 0x000fe20000400000 */
[----:B------:R-:W-:Y:S01]  /*2b280*/  LEA R23, R27, R23, 0x2 ;  /* 0x000000171b177211 */ /* 0x000fe200078e10ff */
[----:B------:R-:W-:Y:S01]  /*2b290*/  @!P4 FMUL R0, R0, 16777216 ;  /* 0x4b8000000000c820 */ /* 0x000fe20000400000 */
[----:B------:R-:W-:Y:S01]  /*2b2a0*/  @P1 FMUL R5, R5, 0.25 ;  /* 0x3e80000005051820 */ /* 0x000fe20000400000 */
[----:B------:R-:W-:Y:S01]  /*2b2b0*/  @P1 FMUL R8, R8, 0.25 ;  /* 0x3e80000008081820 */ /* 0x000fe20000400000 */
[----:B------:R-:W-:Y:S01]  /*2b2c0*/  @!P4 FMUL R4, R4, 16777216 ;  /* 0x4b8000000404c820 */ /* 0x000fe20000400000 */
[----:B------:R-:W-:Y:S01]  /*2b2d0*/  STL [R1+0x100], R23 ;  /* 0x0001001701007387 */ /* 0x000fe20000100800 */
[----:B------:R-:W-:Y:S01]  /*2b2e0*/  @!P4 FMUL R5, R5, 16777216 ;  /* 0x4b8000000505c820 */ /* 0x000fe20000400000 */
[----:B------:R-:W-:Y:S01]  /*2b2f0*/  @!P4 FMUL R8, R8, 16777216 ;  /* 0x4b8000000808c820 */ /* 0x000fe20000400000 */
[C---:B0-----:R-:W-:Y:S01]  /*2b300*/  FMUL R15, R28.reuse, R15 ;  /* 0x0000000f1c0f7220 */ /* 0x041fe20000400000 */
[C---:B------:R-:W-:Y:S01]  /*2b310*/  FMUL R0, R28.reuse, R0 ;  /* 0x000000001c007220 */ /* 0x040fe20000400000 */
[----:B------:R-:W-:Y:S01]  /*2b320*/  FMUL R4, R28, R4 ;  /* 0x000000041c047220 */ /* 0x000fe20000400000 */
[----:B------:R-:W-:-:S02]  /*2b330*/  @P1 FMUL R9, R9, 0.25 ;  /* 0x3e80000009091820 */ /* 0x000fc40000400000 */
[----:B------:R0:W-:Y:S01]  /*2b340*/  STL [R1+0x14c], R15 ;  /* 0x00014c0f01007387 */ /* 0x0001e20000100800 */
[----:B------:R-:W-:Y:S01]  /*2b350*/  @P1 FMUL R12, R12, 0.25 ;  /* 0x3e8000000c0c1820 */ /* 0x000fe20000400000 */
[C---:B------:R-:W-:Y:S01]  /*2b360*/  FMUL R5, R28.reuse, R5 ;  /* 0x000000051c057220 */ /* 0x040fe20000400000 */
[----:B------:R-:W-:Y:S01]  /*2b370*/  FMUL R8, R28, R8 ;  /* 0x000000081c087220 */ /* 0x000fe20000400000 */
[----:B------:R-:W-:Y:S01]  /*2b380*/  @P1 FMUL R13, R13, 0.25 ;  /* 0x3e8000000d0d1820 */ /* 0x000fe20000400000 */
[----:B------:R-:W-:Y:S01]  /*2b390*/  @!P4 FMUL R9, R9, 16777216 ;  /* 0x4b8000000909c820 */ /* 0x000fe20000400000 */
[----:B0-----:R-:W2:Y:S04]  /*2b3a0*/  LDL.LU R15, [R1+0x18ac] ;  /* 0x0018ac00010f7983 */ /* 0x001ea80000300800 */
[----:B------:R0:W-:Y:S01]  /*2b3b0*/  STL [R1+0x134], R0 ;  /* 0x0001340001007387 */ /* 0x0001e20000100800 */
[----:B------:R-:W-:Y:S01]  /*2b3c0*/  @!P4 FMUL R12, R12, 16777216 ;  /* 0x4b8000000c0cc820 */ /* 0x000fe20000400000 */
[----:B-----5:R-:W-:Y:S01]  /*2b3d0*/  @P1 FMUL R16, R16, 0.25 ;  /* 0x3e80000010101820 */ /* 0x020fe20000400000 */
[----:B----4-:R-:W-:Y:S01]  /*2b3e0*/  @P1 FMUL R17, R17, 0.25 ;  /* 0x3e80000011111820 */ /* 0x010fe20000400000 */
[----:B------:R-:W-:Y:S01]  /*2b3f0*/  @!P4 FMUL R13, R13, 16777216 ;  /* 0x4b8000000d0dc820 */ /* 0x000fe20000400000 */
[----:B0-----:R-:W-:-:S02]  /*2b400*/  MOV R0, R18 ;  /* 0x0000001200007202 */ /* 0x001fc40000000f00 */
[----:B------:R-:W4:Y:S04]  /*2b410*/  LDL.LU R18, [R1+0x18a8] ;  /* 0x0018a80001127983 */ /* 0x000f280000300800 */
[----:B------:R3:W-:Y:S01]  /*2b420*/  STL [R1+0x148], R4 ;  /* 0x0001480401007387 */ /* 0x0007e20000100800 */
[----:B------:R-:W-:Y:S01]  /*2b430*/  @!P4 FMUL R16, R16, 16777216 ;  /* 0x4b8000001010c820 */ /* 0x000fe20000400000 */
[----:B------:R-:W-:Y:S01]  /*2b440*/  @!P4 FMUL R17, R17, 16777216 ;  /* 0x4b8000001111c820 */ /* 0x000fe20000400000 */
[----:B------:R-:W-:Y:S01]  /*2b450*/  @P1 FMUL R20, R20, 0.25 ;  /* 0x3e80000014141820 */ /* 0x000fe20000400000 */
[----:B---3--:R-:W-:Y:S02]  /*2b460*/  MOV R4, R19 ;  /* 0x0000001300047202 */ /* 0x008fe40000000f00 */
[----:B------:R-:W3:Y:S04]  /*2b470*/  LDL.LU R19, [R1+0x18a4] ;  /* 0x0018a40001137983 */ /* 0x000ee80000300800 */
[----:B------:R0:W-:Y:S04]  /*2b480*/  STL [R1+0x10c], R5 ;  /* 0x00010c0501007387 */ /* 0x0001e80000100800 */
[----:B------:R1:W-:Y:S01]  /*2b490*/  STL [R1+0x140], R8 ;  /* 0x0001400801007387 */ /* 0x0003e20000100800 */
[----:B------:R-:W-:Y:S01]  /*2b4a0*/  @P1 FMUL R21, R21, 0.25 ;  /* 0x3e80000015151820 */ /* 0x000fe20000400000 */
[C---:B0-----:R-:W-:Y:S01]  /*2b4b0*/  FMUL R5, R28.reuse, R9 ;  /* 0x000000091c057220 */ /* 0x041fe20000400000 */
[C---:B------:R-:W-:Y:S01]  /*2b4c0*/  FMUL R9, R28.reuse, R13 ;  /* 0x0000000d1c097220 */ /* 0x040fe20000400000 */
[----:B-1----:R-:W-:-:S03]  /*2b4d0*/  FMUL R8, R28, R12 ;  /* 0x0000000c1c087220 */ /* 0x002fc60000400000 */
[----:B------:R0:W-:Y:S01]  /*2b4e0*/  STL [R1+0xd0], R5 ;  /* 0x0000d00501007387 */ /* 0x0001e20000100800 */
[----:B------:R-:W-:-:S03]  /*2b4f0*/  @!P4 FMUL R20, R20, 16777216 ;  /* 0x4b8000001414c820 */ /* 0x000fc60000400000 */
[----:B------:R1:W-:Y:S01]  /*2b500*/  STL [R1+0x12c], R8 ;  /* 0x00012c0801007387 */ /* 0x0003e20000100800 */
[----:B------:R-:W-:Y:S01]  /*2b510*/  @!P4 FMUL R21, R21, 16777216 ;  /* 0x4b8000001515c820 */ /* 0x000fe20000400000 */
[C---:B0-----:R-:W-:Y:S02]  /*2b520*/  FMUL R5, R28.reuse, R16 ;  /* 0x000000101c057220 */ /* 0x041fe40000400000 */
[----:B------:R0:W-:Y:S01]  /*2b530*/  STL [R1+0xc4], R9 ;  /* 0x0000c40901007387 */ /* 0x0001e20000100800 */
[----:B-1----:R-:W-:-:S03]  /*2b540*/  FMUL R8, R28, R17 ;  /* 0x000000111c087220 */ /* 0x002fc60000400000 */
[----:B0-----:R-:W5:Y:S04]  /*2b550*/  LDL.LU R9, [R1+0x94] ;  /* 0x0000940001097983 */ /* 0x001f680000300800 */
[----:B------:R0:W-:Y:S04]  /*2b560*/  STL [R1+0xf4], R5 ;  /* 0x0000f40501007387 */ /* 0x0001e80000100800 */
[----:B------:R1:W-:Y:S01]  /*2b570*/  STL [R1+0xbc], R8 ;  /* 0x0000bc0801007387 */ /* 0x0003e20000100800 */
[C---:B0-----:R-:W-:Y:S01]  /*2b580*/  FMUL R5, R28.reuse, R20 ;  /* 0x000000141c057220 */ /* 0x041fe20000400000 */
[----:B-1----:R-:W-:-:S02]  /*2b590*/  FMUL R8, R28, R21 ;  /* 0x000000151c087220 */ /* 0x002fc40000400000 */
[----:B------:R-:W3:Y:S04]  /*2b5a0*/  LDL.LU R21, [R1+0x90] ;  /* 0x0000900001157983 */ /* 0x000ee80000300800 */
[----:B------:R0:W-:Y:S04]  /*2b5b0*/  STL [R1+0xec], R5 ;  /* 0x0000ec0501007387 */ /* 0x0001e80000100800 */
[----:B------:R1:W-:Y:S01]  /*2b5c0*/  STL [R1+0xb8], R8 ;  /* 0x0000b80801007387 */ /* 0x0003e20000100800 */
[----:B--2---:R-:W-:Y:S01]  /*2b5d0*/  @P1 FMUL R24, R24, 0.25 ;  /* 0x3e80000018181820 */ /* 0x004fe20000400000 */
[----:B------:R-:W-:-:S03]  /*2b5e0*/  @P1 FMUL R25, R25, 0.25 ;  /* 0x3e80000019191820 */ /* 0x000fc60000400000 */
[----:B------:R-:W-:Y:S01]  /*2b5f0*/  @!P4 FMUL R24, R24, 16777216 ;  /* 0x4b8000001818c820 */ /* 0x000fe20000400000 */
[----:B------:R-:W-:-:S03]  /*2b600*/  @!P4 FMUL R25, R25, 16777216 ;  /* 0x4b8000001919c820 */ /* 0x000fc60000400000 */
[C---:B0-----:R-:W-:Y:S01]  /*2b610*/  FMUL R5, R28.reuse, R24 ;  /* 0x000000181c057220 */ /* 0x041fe20000400000 */
[----:B-1----:R-:W-:Y:S02]  /*2b620*/  FMUL R8, R28, R25 ;  /* 0x000000191c087220 */ /* 0x002fe40000400000 */
[----:B------:R-:W2:Y:S04]  /*2b630*/  LDL.LU R25, [R1+0x88] ;  /* 0x0000880001197983 */ /* 0x000ea80000300800 */
[----:B------:R0:W-:Y:S04]  /*2b640*/  STL [R1+0xd4], R5 ;  /* 0x0000d40501007387 */ /* 0x0001e80000100800 */
[----:B------:R-:W-:Y:S01]  /*2b650*/  STL [R1+0xa8], R8 ;  /* 0x0000a80801007387 */ /* 0x000fe20000100800 */
[----:B------:R-:W-:-:S04]  /*2b660*/  @P1 FMUL R26, R26, 0.25 ;  /* 0x3e8000001a1a1820 */ /* 0x000fc80000400000 */
[----:B------:R-:W-:-:S04]  /*2b670*/  @!P4 FMUL R26, R26, 16777216 ;  /* 0x4b8000001a1ac820 */ /* 0x000fc80000400000 */
[----:B0-----:R-:W-:Y:S02]  /*2b680*/  FMUL R5, R28, R26 ;  /* 0x0000001a1c057220 */ /* 0x001fe40000400000 */
[----:B------:R-:W2:Y:S01]  /*2b690*/  LDL.LU R26, [R1+0x18a0] ;  /* 0x0018a000011a7983 */ /* 0x000ea20000300800 */
[----:B------:R-:W-:-:S04]  /*2b6a0*/  @P1 FMUL R22, R22, 0.25 ;  /* 0x3e80000016161820 */ /* 0x000fc80000400000 */
[----:B------:R-:W-:-:S04]  /*2b6b0*/  @!P4 FMUL R22, R22, 16777216 ;  /* 0x4b8000001616c820 */ /* 0x000fc80000400000 */
[----:B------:R-:W-:Y:S02]  /*2b6c0*/  FMUL R12, R28, R22 ;  /* 0x000000161c0c7220 */ /* 0x000fe40000400000 */
[----:B------:R-:W3:Y:S01]  /*2b6d0*/  LDL.LU R22, [R1+0x189c] ;  /* 0x00189c0001167983 */ /* 0x000ee20000300800 */
[----:B------:R-:W-:Y:S01]  /*2b6e0*/  LEA R27, R27, R23, 0x2 ;  /* 0x000000171b1b7211 */ /* 0x000fe200078e10ff */
[----:B------:R-:W-:Y:S02]  /*2b6f0*/  IMAD.MOV.U32 R16, RZ, RZ, R0 ;  /* 0x000000ffff107224 */ /* 0x000fe400078e0000 */
[----:B------:R-:W-:Y:S04]  /*2b700*/  STL [R1+0xcc], R5 ;  /* 0x0000cc0501007387 */ /* 0x000fe80000100800 */
[----:B------:R-:W-:Y:S04]  /*2b710*/  STL [R1+0x1854], R12 ;  /* 0x0018540c01007387 */ /* 0x000fe80000100800 */
[----:B------:R-:W3:Y:S04]  /*2b720*/  LDL.LU R23, [R1+0x1898] ;  /* 0x0018980001177983 */ /* 0x000ee80000300800 */
[----:B------:R-:W3:Y:S01]  /*2b730*/  LDL R0, [R1+0x9c] ;  /* 0x00009c0001007983 */ /* 0x000ee20000100800 */
[----:B------:R-:W-:-:S02]  /*2b740*/  FSETP.GT.AND P3, PT, |R29|, 8.50705917302346158658e+37, PT ;  /* 0x7e8000001d00780b */ /* 0x000fc40003f64200 */
[C---:B------:R-:W-:Y:S01]  /*2b750*/  FSETP.GEU.AND P5, PT, |R29|.reuse, 1.175494350822287508e-38, PT ;  /* 0x008000001d00780b */ /* 0x040fe20003fae200 */
[C---:B------:R-:W-:Y:S01]  /*2b760*/  FMUL R24, R29.reuse, 8388608 ;  /* 0x4b0000001d187820 */ /* 0x040fe20000400000 */
[----:B------:R-:W-:-:S04]  /*2b770*/  FSETP.GEU.AND P4, PT, R29, 1.175494350822287508e-38, PT ;  /* 0x008000001d00780b */ /* 0x000fc80003f8e000 */
[----:B------:R-:W-:-:S05]  /*2b780*/  FSEL R24, R24, R29, !P4 ;  /* 0x0000001d18187208 */ /* 0x000fca0006000000 */
[----:B------:R-:W-:Y:S01]  /*2b790*/  @P3 FMUL R29, R29, 0.25 ;  /* 0x3e8000001d1d3820 */ /* 0x000fe20000400000 */
[----:B--2---:R-:W-:Y:S01]  /*2b7a0*/  FSETP.GT.AND P1, PT, |R26|, 8.50705917302346158658e+37, PT ;  /* 0x7e8000001a00780b */ /* 0x004fe20003f24200 */
[----:B------:R0:W-:Y:S04]  /*2b7b0*/  STL [R1+0x1894], R26 ;  /* 0x0018941a01007387 */ /* 0x0001e80000100800 */
[----:B0-----:R-:W2:Y:S01]  /*2b7c0*/  LDL.LU R26, [R1+0x98] ;  /* 0x00009800011a7983 */ /* 0x001ea20000300800 */
[----:B------:R-:W-:-:S06]  /*2b7d0*/  @!P5 FMUL R29, R29, 16777216 ;  /* 0x4b8000001d1dd820 */ /* 0x000fcc0000400000 */
[----:B------:R-:W0:Y:S01]  /*2b7e0*/  MUFU.RCP R29, R29 ;  /* 0x0000001d001d7308 */ /* 0x000e220000001000 */
[----:B------:R-:W-:Y:S01]  /*2b7f0*/  @P3 FMUL R2, R2, 0.25 ;  /* 0x3e80000002023820 */ /* 0x000fe20000400000 */
[----:B------:R-:W-:Y:S01]  /*2b800*/  @P3 FMUL R3, R3, 0.25 ;  /* 0x3e80000003033820 */ /* 0x000fe20000400000 */
[----:B---3--:R-:W-:Y:S02]  /*2b810*/  IADD3 R0, PT, PT, R0, -0x3f3504f3, RZ ;  /* 0xc0cafb0d00007810 */ /* 0x008fe40007ffe0ff */
[----:B------:R-:W-:Y:S02]  /*2b820*/  @!P5 FMUL R2, R2, 16777216 ;  /* 0x4b8000000202d820 */ /* 0x000fe40000400000 */
[----:B------:R-:W-:Y:S01]  /*2b830*/  LOP3.LUT R12, R0, 0xff800000, RZ, 0xc0, !PT ;  /* 0xff800000000c7812 */ /* 0x000fe200078ec0ff */
[----:B------:R-:W-:Y:S01]  /*2b840*/  STL [R1+0xdc], R27 ;  /* 0x0000dc1b01007387 */ /* 0x000fe20000100800 */
[----:B------:R-:W-:Y:S01]  /*2b850*/  @P3 FMUL R6, R6, 0.25 ;  /* 0x3e80000006063820 */ /* 0x000fe20000400000 */
[----:B------:R-:W-:Y:S01]  /*2b860*/  @!P5 FMUL R3, R3, 16777216 ;  /* 0x4b8000000303d820 */ /* 0x000fe20000400000 */
[----:B------:R-:W-:Y:S01]  /*2b870*/  @P3 FMUL R7, R7, 0.25 ;  /* 0x3e80000007073820 */ /* 0x000fe20000400000 */
[----:B------:R-:W-:Y:S01]  /*2b880*/  STL [R1+0x1838], R24 ;  /* 0x0018381801007387 */ /* 0x000fe20000100800 */
[----:B------:R-:W-:Y:S01]  /*2b890*/  @P3 FMUL R10, R10, 0.25 ;  /* 0x3e8000000a0a3820 */ /* 0x000fe20000400000 */
[----:B------:R-:W-:Y:S01]  /*2b8a0*/  I2FP.F32.S32 R0, R12 ;  /* 0x0000000c00007245 */ /* 0x000fe20000201400 */
[----:B------:R-:W-:Y:S01]  /*2b8b0*/  @P3 FMUL R11, R11, 0.25 ;  /* 0x3e8000000b0b3820 */ /* 0x000fe20000400000 */
[----:B------:R0:W-:Y:S01]  /*2b8c0*/  STL [R1+0xa0], R12 ;  /* 0x0000a00c01007387 */ /* 0x0001e20000100800 */
[----:B------:R-:W-:Y:S01]  /*2b8d0*/  @P3 FMUL R14, R14, 0.25 ;  /* 0x3e8000000e0e3820 */ /* 0x000fe20000400000 */
[----:B------:R-:W-:Y:S01]  /*2b8e0*/  @!P5 FMUL R6, R6, 16777216 ;  /* 0x4b8000000606d820 */ /* 0x000fe20000400000 */
[----:B------:R-:W-:Y:S01]  /*2b8f0*/  @P3 FMUL R15, R15, 0.25 ;  /* 0x3e8000000f0f3820 */ /* 0x000fe20000400000 */
[----:B------:R-:W-:Y:S01]  /*2b900*/  @!P5 FMUL R7, R7, 16777216 ;  /* 0x4b8000000707d820 */ /* 0x000fe20000400000 */
[----:B----4-:R-:W-:Y:S01]  /*2b910*/  @P3 FMUL R18, R18, 0.25 ;  /* 0x3e80000012123820 */ /* 0x010fe20000400000 */
[----:B------:R-:W-:Y:S01]  /*2b920*/  @P3 FMUL R22, R22, 0.25 ;  /* 0x3e80000016163820 */ /* 0x000fe20000400000 */
[----:B------:R-:W-:Y:S01]  /*2b930*/  @!P5 FMUL R10, R10, 16777216 ;  /* 0x4b8000000a0ad820 */ /* 0x000fe20000400000 */
[C---:B0-----:R-:W-:Y:S01]  /*2b940*/  FMUL R12, R29.reuse, R2 ;  /* 0x000000021d0c7220 */ /* 0x041fe20000400000 */
[----:B------:R-:W-:Y:S01]  /*2b950*/  FMUL R2, R29, R3 ;  /* 0x000000031d027220 */ /* 0x000fe20000400000 */
[----:B------:R-:W-:Y:S01]  /*2b960*/  @P3 FMUL R19, R19, 0.25 ;  /* 0x3e80000013133820 */ /* 0x000fe20000400000 */
[----:B------:R-:W-:Y:S01]  /*2b970*/  @!P5 FMUL R11, R11, 16777216 ;  /* 0x4b8000000b0bd820 */ /* 0x000fe20000400000 */
[----:B------:R-:W-:Y:S01]  /*2b980*/  @!P5 FMUL R14, R14, 16777216 ;  /* 0x4b8000000e0ed820 */ /* 0x000fe20000400000 */
[----:B------:R-:W-:Y:S01]  /*2b990*/  FMUL R6, R29, R6 ;  /* 0x000000061d067220 */ /* 0x000fe20000400000 */
[----:B------:R-:W-:Y:S01]  /*2b9a0*/  STL [R1+0xb4], R12 ;  /* 0x0000b40c01007387 */ /* 0x000fe20000100800 */
[----:B------:R-:W-:Y:S01]  /*2b9b0*/  @P3 FMUL R23, R23, 0.25 ;  /* 0x3e80000017173820 */ /* 0x000fe20000400000 */
[----:B------:R-:W-:Y:S01]  /*2b9c0*/  @!P5 FMUL R15, R15, 16777216 ;  /* 0x4b8000000f0fd820 */ /* 0x000fe20000400000 */
[----:B------:R-:W-:Y:S01]  /*2b9d0*/  FMUL R3, R29, R7 ;  /* 0x000000071d037220 */ /* 0x000fe20000400000 */
[----:B------:R0:W-:Y:S01]  /*2b9e0*/  STL [R1+0xac], R2 ;  /* 0x0000ac0201007387 */ /* 0x0001e20000100800 */
[----:B------:R-:W-:Y:S01]  /*2b9f0*/  @P3 FMUL R25, R25, 0.25 ;  /* 0x3e80000019193820 */ /* 0x000fe20000400000 */
[----:B------:R-:W-:Y:S01]  /*2ba00*/  @!P5 FMUL R18, R18, 16777216 ;  /* 0x4b8000001212d820 */ /* 0x000fe20000400000 */
[----:B------:R-:W-:Y:S01]  /*2ba10*/  @!P5 FMUL R22, R22, 16777216 ;  /* 0x4b8000001616d820 */ /* 0x000fe20000400000 */
[----:B------:R-:W-:Y:S01]  /*2ba20*/  @P3 FMUL R21, R21, 0.25 ;  /* 0x3e80000015153820 */ /* 0x000fe20000400000 */
[----:B------:R-:W-:Y:S01]  /*2ba30*/  @!P5 FMUL R19, R19, 16777216 ;  /* 0x4b8000001313d820 */ /* 0x000fe20000400000 */
[----:B------:R-:W-:Y:S01]  /*2ba40*/  MOV R28, R16 ;  /* 0x00000010001c7202 */ /* 0x000fe20000000f00 */
[C---:B------:R-:W-:Y:S01]  /*2ba50*/  FMUL R17, R29.reuse, R11 ;  /* 0x0000000b1d117220 */ /* 0x040fe20000400000 */
[----:B------:R-:W-:Y:S01]  /*2ba60*/  MOV R13, R4 ;  /* 0x00000004000d7202 */ /* 0x000fe20000000f00 */
[C---:B0-----:R-:W-:Y:S01]  /*2ba70*/  FMUL R2, R29.reuse, R10 ;  /* 0x0000000a1d027220 */ /* 0x041fe20000400000 */
[----:B------:R-:W-:Y:S01]  /*2ba80*/  FMUL R16, R29, R14 ;  /* 0x0000000e1d107220 */ /* 0x000fe20000400000 */
[----:B------:R-:W-:Y:S01]  /*2ba90*/  @!P5 FMUL R23, R23, 16777216 ;  /* 0x4b8000001717d820 */ /* 0x000fe20000400000 */
[----:B------:R0:W-:Y:S01]  /*2baa0*/  STL [R1+0xb0], R6 ;  /* 0x0000b00601007387 */ /* 0x0001e20000100800 */
[----:B------:R-:W-:Y:S01]  /*2bab0*/  FMUL R15, R29, R15 ;  /* 0x0000000f1d0f7220 */ /* 0x000fe20000400000 */
[----:B------:R-:W-:Y:S01]  /*2bac0*/  @!P5 FMUL R25, R25, 16777216 ;  /* 0x4b8000001919d820 */ /* 0x000fe20000400000 */
[----:B------:R-:W-:Y:S01]  /*2bad0*/  FMUL R18, R29, R18 ;  /* 0x000000121d127220 */ /* 0x000fe20000400000 */
[----:B------:R-:W-:Y:S01]  /*2bae0*/  STL [R1+0xa4], R3 ;  /* 0x0000a40301007387 */ /* 0x000fe20000100800 */
[----:B------:R-:W-:Y:S01]  /*2baf0*/  @!P5 FMUL R21, R21, 16777216 ;  /* 0x4b8000001515d820 */ /* 0x000fe20000400000 */
[C---:B------:R-:W-:Y:S01]  /*2bb00*/  FMUL R19, R29.reuse, R19 ;  /* 0x000000131d137220 */ /* 0x040fe20000400000 */
[----:B------:R-:W-:Y:S01]  /*2bb10*/  FMUL R14, R29, R22 ;  /* 0x000000161d0e7220 */ /* 0x000fe20000400000 */
[----:B------:R1:W-:Y:S01]  /*2bb20*/  STL [R1+0x8c], R2 ;  /* 0x00008c0201007387 */ /* 0x0003e20000100800 */
[----:B------:R-:W-:Y:S01]  /*2bb30*/  MOV R20, R13 ;  /* 0x0000000d00147202 */ /* 0x000fe20000000f00 */
[----:B------:R-:W3:Y:S01]  /*2bb40*/  LDC R22, c[0x0][0x3e8] ;  /* 0x0000fa00ff167b82 */ /* 0x000ee20000000800 */
[----:B-----5:R-:W-:Y:S01]  /*2bb50*/  @P3 FMUL R9, R9, 0.25 ;  /* 0x3e80000009093820 */ /* 0x020fe20000400000 */
[----:B------:R-:W-:Y:S01]  /*2bb60*/  STL [R1+0x1858], R17 ;  /* 0x0018581101007387 */ /* 0x000fe20000100800 */
[C---:B------:R-:W-:Y:S01]  /*2bb70*/  FMUL R13, R29.reuse, R23 ;  /* 0x000000171d0d7220 */ /* 0x040fe20000400000 */
[----:B------:R-:W-:-:S02]  /*2bb80*/  FMUL R11, R29, R25 ;  /* 0x000000191d0b7220 */ /* 0x000fc40000400000 */
[----:B------:R-:W-:Y:S01]  /*2bb90*/  STL [R1+0x185c], R16 ;  /* 0x00185c1001007387 */ /* 0x000fe20000100800 */
[----:B------:R-:W-:-:S03]  /*2bba0*/  FMUL R10, R29, R21 ;  /* 0x000000151d0a7220 */ /* 0x000fc60000400000 */
[----:B------:R-:W-:Y:S01]  /*2bbb0*/  STL [R1+0x1860], R15 ;  /* 0x0018600f01007387 */ /* 0x000fe20000100800 */
[----:B------:R-:W-:-:S03]  /*2bbc0*/  @!P5 FMUL R9, R9, 16777216 ;  /* 0x4b8000000909d820 */ /* 0x000fc60000400000 */
[----:B------:R-:W-:Y:S01]  /*2bbd0*/  STL [R1+0x1864], R18 ;  /* 0x0018641201007387 */ /* 0x000fe20000100800 */
[----:B------:R-:W-:-:S03]  /*2bbe0*/  IADD3 R4, PT, PT, R24, -0x3f3504f3, RZ ;  /* 0xc0cafb0d18047810 */ /* 0x000fc60007ffe0ff */
[----:B------:R-:W-:Y:S04]  /*2bbf0*/  STL [R1+0x1868], R19 ;  /* 0x0018681301007387 */ /* 0x000fe80000100800 */
[----:B------:R-:W-:Y:S01]  /*2bc00*/  STL [R1+0x186c], R14 ;  /* 0x00186c0e01007387 */ /* 0x000fe20000100800 */
[----:B------:R-:W-:-:S03]  /*2bc10*/  FMUL R9, R29, R9 ;  /* 0x000000091d097220 */ /* 0x000fc60000400000 */
[----:B------:R-:W-:Y:S01]  /*2bc20*/  STL [R1+0x1870], R13 ;  /* 0x0018700d01007387 */ /* 0x000fe20000100800 */
[----:B------:R-:W-:-:S03]  /*2bc30*/  LOP3.LUT R4, R4, 0xff800000, RZ, 0xc0, !PT ;  /* 0xff80000004047812 */ /* 0x000fc600078ec0ff */
[----:B------:R-:W-:Y:S04]  /*2bc40*/  STL [R1+0x1874], R11 ;  /* 0x0018740b01007387 */ /* 0x000fe80000100800 */
[----:B------:R-:W-:Y:S04]  /*2bc50*/  STL [R1+0x1878], R10 ;  /* 0x0018780a01007387 */ /* 0x000fe80000100800 */
[----:B0-----:R-:W4:Y:S04]  /*2bc60*/  LDL.LU R6, [R1+0x40] ;  /* 0x0000400001067983 */ /* 0x001f280000300800 */
[----:B------:R-:W5:Y:S01]  /*2bc70*/  LDL.LU R24, [R1+0x3c] ;  /* 0x00003c0001187983 */ /* 0x000f620000300800 */
[----:B------:R-:W-:-:S03]  /*2bc80*/  FSEL R8, RZ, -23, P4 ;  /* 0xc1b80000ff087808 */ /* 0x000fc60002000000 */
[----:B------:R-:W4:Y:S01]  /*2bc90*/  LDL.LU R12, [R1+0x38] ;  /* 0x00003800010c7983 */ /* 0x000f220000300800 */
[----:B------:R-:W-:-:S03]  /*2bca0*/  I2FP.F32.S32 R4, R4 ;  /* 0x0000000400047245 */ /* 0x000fc60000201400 */
[----:B------:R-:W4:Y:S04]  /*2bcb0*/  LDL.LU R25, [R1+0x34] ;  /* 0x0000340001197983 */ /* 0x000f280000300800 */
[----:B------:R-:W4:Y:S04]  /*2bcc0*/  LDL.LU R21, [R1+0x30] ;  /* 0x0000300001157983 */ /* 0x000f280000300800 */
[----:B------:R0:W-:Y:S01]  /*2bcd0*/  STL [R1+0x187c], R9 ;  /* 0x00187c0901007387 */ /* 0x0001e20000100800 */
[----:B-1----:R-:W-:-:S03]  /*2bce0*/  FFMA.FTZ R2, R4, 1.1920928955078125e-07, R8 ;  /* 0x3400000004027823 */ /* 0x002fc60000010008 */
[----:B0-----:R-:W4:Y:S04]  /*2bcf0*/  LDL.LU R9, [R1+0x1c] ;  /* 0x00001c0001097983 */ /* 0x001f280000300800 */
[----:B------:R-:W4:Y:S04]  /*2bd00*/  LDL.LU R10, [R1+0x18] ;  /* 0x00001800010a7983 */ /* 0x000f280000300800 */
[----:B------:R-:W4:Y:S04]  /*2bd10*/  LDL.LU R11, [R1+0x14] ;  /* 0x00001400010b7983 */ /* 0x000f280000300800 */
[----:B------:R-:W4:Y:S04]  /*2bd20*/  LDL.LU R13, [R1+0x10] ;  /* 0x00001000010d7983 */ /* 0x000f280000300800 */
[----:B------:R-:W4:Y:S01]  /*2bd30*/  LDL.LU R14, [R1+0xc] ;  /* 0x00000c00010e7983 */ /* 0x000f220000300800 */
[----:B---3--:R-:W-:Y:S01]  /*2bd40*/  LEA R4, R22, R27, 0x2 ;  /* 0x0000001b16047211 */ /* 0x008fe200078e10ff */
[----:B--2---:R-:W-:-:S04]  /*2bd50*/  @P3 FMUL R26, R26, 0.25 ;  /* 0x3e8000001a1a3820 */ /* 0x004fc80000400000 */
[----:B------:R-:W-:-:S04]  /*2bd60*/  @!P5 FMUL R26, R26, 16777216 ;  /* 0x4b8000001a1ad820 */ /* 0x000fc80000400000 */
[----:B------:R-:W-:Y:S02]  /*2bd70*/  FMUL R7, R29, R26 ;  /* 0x0000001a1d077220 */ /* 0x000fe40000400000 */
[----:B------:R-:W2:Y:S04]  /*2bd80*/  LDL.LU R26, [R1+0x1894] ;  /* 0x00189400011a7983 */ /* 0x000ea80000300800 */
[----:B------:R0:W-:Y:S04]  /*2bd90*/  STL [R1+0x1880], R7 ;  /* 0x0018800701007387 */ /* 0x0001e80000100800 */
[----:B0-----:R-:W3:Y:S04]  /*2bda0*/  LDL.LU R7, [R1+0x20] ;  /* 0x0000200001077983 */ /* 0x001ee80000300800 */
[----:B------:R-:W2:Y:S04]  /*2bdb0*/  LDL.LU R8, [R1+0x4] ;  /* 0x0000040001087983 */ /* 0x000ea80000300800 */
[----:B------:R-:W-:Y:S04]  /*2bdc0*/  STL [R1+0x15c], R2 ;  /* 0x00015c0201007387 */ /* 0x000fe80000100800 */
[----:B------:R-:W2:Y:S01]  /*2bdd0*/  LDL.LU R27, [R1+0x1890] ;  /* 0x00189000011b7983 */ /* 0x000ea20000300800 */
[----:B------:R-:W-:-:S05]  /*2bde0*/  FSEL R5, RZ, -23, P2 ;  /* 0xc1b80000ff057808 */ /* 0x000fca0001000000 */
[----:B------:R-:W-:-:S05]  /*2bdf0*/  FFMA.FTZ R0, R0, 1.1920928955078125e-07, R5 ;  /* 0x3400000000007823 */ /* 0x000fca0000010005 */
[----:B------:R-:W-:Y:S04]  /*2be00*/  STL [R1+0x158], R0 ;  /* 0x0001580001007387 */ /* 0x000fe80000100800 */
[----:B------:R0:W-:Y:S04]  /*2be10*/  STL [R1+0x1884], R22 ;  /* 0x0018841601007387 */ /* 0x0001e80000100800 */
[----:B0-----:R-:W3:Y:S04]  /*2be20*/  LDL.LU R22, [R1+0x24] ;  /* 0x0000240001167983 */ /* 0x001ee80000300800 */
[----:B------:R-:W-:Y:S04]  /*2be30*/  STL [R1+0x98], R4 ;  /* 0x0000980401007387 */ /* 0x000fe80000100800 */
[----:B------:R0:W-:Y:S04]  /*2be40*/  STL [R1+0x1888], R4 ;  /* 0x0018880401007387 */ /* 0x0001e80000100800 */
[----:B0-----:R-:W3:Y:S01]  /*2be50*/  LDL.LU R4, [R1+0x28] ;  /* 0x0000280001047983 */ /* 0x001ee20000300800 */
[C---:B--2---:R-:W-:Y:S01]  /*2be60*/  FSETP.GEU.AND P3, PT, R27.reuse, 1.175494350822287508e-38, PT ;  /* 0x008000001b00780b */ /* 0x044fe20003f6e000 */
[C---:B------:R-:W-:Y:S01]  /*2be70*/  FMUL R2, R27.reuse, 8388608 ;  /* 0x4b0000001b027820 */ /* 0x040fe20000400000 */
[----:B------:R-:W-:Y:S01]  /*2be80*/  FSETP.GT.AND P2, PT, |R27|, 8.50705917302346158658e+37, PT ;  /* 0x7e8000001b00780b */ /* 0x000fe20003f44200 */
[----:B------:R0:W-:Y:S04]  /*2be90*/  STL [R1+0x188c], R27 ;  /* 0x00188c1b01007387 */ /* 0x0001e80000100800 */
[----:B0-----:R-:W2:Y:S01]  /*2bea0*/  LDL.LU R27, [R1+0x2c] ;  /* 0x00002c00011b7983 */ /* 0x001ea20000300800 */
[C---:B------:R-:W-:Y:S01]  /*2beb0*/  FMUL R0, R26.reuse, 8388608 ;  /* 0x4b0000001a007820 */ /* 0x040fe20000400000 */
[----:B------:R-:W-:-:S04]  /*2bec0*/  FSETP.GEU.AND P4, PT, R26, 1.175494350822287508e-38, PT ;  /* 0x008000001a00780b */ /* 0x000fc80003f8e000 */
[----:B------:R-:W-:Y:S02]  /*2bed0*/  FSEL R3, R0, R26, !P4 ;  /* 0x0000001a00037208 */ /* 0x000fe40006000000 */
[----:B------:R-:W2:Y:S01]  /*2bee0*/  LDL.LU R0, [R1+0x8] ;  /* 0x0000080001007983 */ /* 0x000ea20000300800 */
[C---:B------:R-:W-:Y:S01]  /*2bef0*/  FSETP.GEU.AND P5, PT, |R26|.reuse, 1.175494350822287508e-38, PT ;  /* 0x008000001a00780b */ /* 0x040fe20003fae200 */
[----:B------:R-:W-:-:S12]  /*2bf00*/  @P1 FMUL R26, R26, 0.25 ;  /* 0x3e8000001a1a1820 */ /* 0x000fd80000400000 */
[----:B------:R-:W-:-:S06]  /*2bf10*/  @!P5 FMUL R26, R26, 16777216 ;  /* 0x4b8000001a1ad820 */ /* 0x000fcc0000400000 */
[----:B------:R-:W0:Y:S01]  /*2bf20*/  MUFU.RCP R26, R26 ;  /* 0x0000001a001a7308 */ /* 0x000e220000001000 */
[----:B----4-:R-:W-:Y:S01]  /*2bf30*/  @P1 FMUL R6, R6, 0.25 ;  /* 0x3e80000006061820 */ /* 0x010fe20000400000 */
[----:B-----5:R-:W-:Y:S01]  /*2bf40*/  @P1 FMUL R24, R24, 0.25 ;  /* 0x3e80000018181820 */ /* 0x020fe20000400000 */
[----:B------:R-:W-:Y:S02]  /*2bf50*/  @P1 FMUL R12, R12, 0.25 ;  /* 0x3e8000000c0c1820 */ /* 0x000fe40000400000 */
[----:B------:R-:W-:Y:S01]  /*2bf60*/  @!P5 FMUL R6, R6, 16777216 ;  /* 0x4b8000000606d820 */ /* 0x000fe20000400000 */
        /* <DEDUP_REMOVED lines=9> */
[----:B------:R-:W-:-:S03]  /*2c000*/  FMUL R5, R26, R12 ;  /* 0x0000000c1a057220 */ /* 0x000fc60000400000 */
[----:B------:R-:W-:Y:S01]  /*2c010*/  STL [R1+0x13c], R6 ;  /* 0x00013c0601007387 */ /* 0x000fe20000100800 */
[----:B------:R-:W-:-:S03]  /*2c020*/  FMUL R12, R26, R21 ;  /* 0x000000151a0c7220 */ /* 0x000fc60000400000 */
[----:B------:R0:W-:Y:S04]  /*2c030*/  STL [R1+0xf0], R15 ;  /* 0x0000f00f01007387 */ /* 0x0001e80000100800 */
[----:B------:R-:W-:Y:S01]  /*2c040*/  STL [R1+0x114], R5 ;  /* 0x0001140501007387 */ /* 0x000fe20000100800 */
[----:B0-----:R-:W-:-:S05]  /*2c050*/  FMUL R15, R26, R25 ;  /* 0x000000191a0f7220 */ /* 0x001fca0000400000 */
[----:B------:R0:W-:Y:S04]  /*2c060*/  STL [R1+0xe0], R15 ;  /* 0x0000e00f01007387 */ /* 0x0001e80000100800 */
[----:B------:R-:W4:Y:S04]  /*2c070*/  LDL.LU R19, [R1+0x78] ;  /* 0x0000780001137983 */ /* 0x000f280000300800 */
[----:B------:R1:W-:Y:S01]  /*2c080*/  STL [R1+0xe4], R12 ;  /* 0x0000e40c01007387 */ /* 0x0003e20000100800 */
[----:B------:R-:W-:-:S03]  /*2c090*/  IMAD.MOV.U32 R6, RZ, RZ, R28 ;  /* 0x000000ffff067224 */ /* 0x000fc600078e001c */
[----:B------:R-:W5:Y:S04]  /*2c0a0*/  LDL.LU R18, [R1+0x74] ;  /* 0x0000740001127983 */ /* 0x000f680000300800 */
[----:B0-----:R-:W4:Y:S04]  /*2c0b0*/  LDL.LU R15, [R1+0x70] ;  /* 0x00007000010f7983 */ /* 0x001f280000300800 */
[----:B------:R-:W4:Y:S04]  /*2c0c0*/  LDL.LU R16, [R1+0x6c] ;  /* 0x00006c0001107983 */ /* 0x000f280000300800 */
[----:B------:R-:W4:Y:S04]  /*2c0d0*/  LDL.LU R29, [R1+0x68] ;  /* 0x00006800011d7983 */ /* 0x000f280000300800 */
[----:B------:R-:W4:Y:S04]  /*2c0e0*/  LDL.LU R28, [R1+0x64] ;  /* 0x00006400011c7983 */ /* 0x000f280000300800 */
[----:B------:R-:W4:Y:S01]  /*2c0f0*/  LDL.LU R24, [R1+0x5c] ;  /* 0x00005c0001187983 */ /* 0x000f220000300800 */
[----:B------:R-:W-:-:S03]  /*2c100*/  MOV R5, R20 ;  /* 0x0000001400057202 */ /* 0x000fc60000000f00 */
[----:B------:R-:W4:Y:S04]  /*2c110*/  LDL.LU R25, [R1+0x58] ;  /* 0x0000580001197983 */ /* 0x000f280000300800 */
[----:B------:R-:W4:Y:S04]  /*2c120*/  LDL.LU R23, [R1+0x54] ;  /* 0x0000540001177983 */ /* 0x000f280000300800 */
[----:B------:R-:W4:Y:S04]  /*2c130*/  LDL.LU R17, [R1+0x50] ;  /* 0x0000500001117983 */ /* 0x000f280000300800 */
[----:B------:R-:W4:Y:S01]  /*2c140*/  LDL.LU R21, [R1+0x4c] ;  /* 0x00004c0001157983 */ /* 0x000f220000300800 */
[----:B---3--:R-:W-:-:S03]  /*2c150*/  @P1 FMUL R4, R4, 0.25 ;  /* 0x3e80000004041820 */ /* 0x008fc60000400000 */
[----:B------:R-:W3:Y:S04]  /*2c160*/  LDL.LU R20, [R1+0x48] ;  /* 0x0000480001147983 */ /* 0x000ee80000300800 */
[----:B-1----:R-:W3:Y:S01]  /*2c170*/  LDL.LU R12, [R1+0x44] ;  /* 0x00004400010c7983 */ /* 0x002ee20000300800 */
[----:B------:R-:W-:Y:S01]  /*2c180*/  @P1 FMUL R22, R22, 0.25 ;  /* 0x3e80000016161820 */ /* 0x000fe20000400000 */
[----:B------:R-:W-:-:S03]  /*2c190*/  @!P5 FMUL R4, R4, 16777216 ;  /* 0x4b8000000404d820 */ /* 0x000fc60000400000 */
[----:B------:R-:W-:Y:S01]  /*2c1a0*/  @!P5 FMUL R22, R22, 16777216 ;  /* 0x4b8000001616d820 */ /* 0x000fe20000400000 */
[----:B------:R-:W-:-:S03]  /*2c1b0*/  FMUL R4, R26, R4 ;  /* 0x000000041a047220 */ /* 0x000fc60000400000 */
[----:B------:R-:W-:Y:S01]  /*2c1c0*/  FMUL R22, R26, R22 ;  /* 0x000000161a167220 */ /* 0x000fe20000400000 */
[----:B------:R-:W-:Y:S01]  /*2c1d0*/  @P1 FMUL R7, R7, 0.25 ;  /* 0x3e80000007071820 */ /* 0x000fe20000400000 */
[----:B------:R-:W-:Y:S01]  /*2c1e0*/  @P1 FMUL R9, R9, 0.25 ;  /* 0x3e80000009091820 */ /* 0x000fe20000400000 */
[----:B------:R-:W-:Y:S02]  /*2c1f0*/  @P1 FMUL R10, R10, 0.25 ;  /* 0x3e8000000a0a1820 */ /* 0x000fe40000400000 */
[----:B------:R-:W-:Y:S01]  /*2c200*/  @!P5 FMUL R7, R7, 16777216 ;  /* 0x4b8000000707d820 */ /* 0x000fe20000400000 */
[----:B------:R-:W-:Y:S01]  /*2c210*/  @P1 FMUL R11, R11, 0.25 ;  /* 0x3e8000000b0b1820 */ /* 0x000fe20000400000 */
[----:B------:R-:W-:Y:S01]  /*2c220*/  @!P5 FMUL R9, R9, 16777216 ;  /* 0x4b8000000909d820 */ /* 0x000fe20000400000 */
[----:B------:R-:W-:Y:S01]  /*2c230*/  @P1 FMUL R13, R13, 0.25 ;  /* 0x3e8000000d0d1820 */ /* 0x000fe20000400000 */
[----:B------:R-:W-:Y:S01]  /*2c240*/  @!P5 FMUL R10, R10, 16777216 ;  /* 0x4b8000000a0ad820 */ /* 0x000fe20000400000 */
[----:B------:R-:W-:Y:S01]  /*2c250*/  FMUL R7, R26, R7 ;  /* 0x000000071a077220 */ /* 0x000fe20000400000 */
[----:B------:R-:W-:Y:S01]  /*2c260*/  @P1 FMUL R14, R14, 0.25 ;  /* 0x3e8000000e0e1820 */ /* 0x000fe20000400000 */
[----:B------:R-:W-:Y:S01]  /*2c270*/  @!P5 FMUL R11, R11, 16777216 ;  /* 0x4b8000000b0bd820 */ /* 0x000fe20000400000 */
[C---:B------:R-:W-:Y:S01]  /*2c280*/  FMUL R9, R26.reuse, R9 ;  /* 0x000000091a097220 */ /* 0x040fe20000400000 */
[----:B------:R-:W-:Y:S01]  /*2c290*/  @!P5 FMUL R13, R13, 16777216 ;  /* 0x4b8000000d0dd820 */ /* 0x000fe20000400000 */
[----:B------:R-:W-:Y:S01]  /*2c2a0*/  FMUL R10, R26, R10 ;  /* 0x0000000a1a0a7220 */ /* 0x000fe20000400000 */
[----:B------:R-:W-:Y:S01]  /*2c2b0*/  @!P5 FMUL R14, R14, 16777216 ;  /* 0x4b8000000e0ed820 */ /* 0x000fe20000400000 */
[C---:B------:R-:W-:Y:S01]  /*2c2c0*/  FMUL R11, R26.reuse, R11 ;  /* 0x0000000b1a0b7220 */ /* 0x040fe20000400000 */
[----:B------:R-:W-:Y:S01]  /*2c2d0*/  FMUL R13, R26, R13 ;  /* 0x0000000d1a0d7220 */ /* 0x000fe20000400000 */
[----:B------:R-:W-:Y:S01]  /*2c2e0*/  @P1 FMUL R8, R8, 0.25 ;  /* 0x3e80000008081820 */ /* 0x000fe20000400000 */
[----:B------:R-:W-:-:S03]  /*2c2f0*/  FMUL R14, R26, R14 ;  /* 0x0000000e1a0e7220 */ /* 0x000fc60000400000 */
[----:B------:R-:W-:Y:S01]  /*2c300*/  @!P5 FMUL R8, R8, 16777216 ;  /* 0x4b8000000808d820 */ /* 0x000fe20000400000 */
[----:B--2---:R-:W-:-:S04]  /*2c310*/  @P1 FMUL R27, R27, 0.25 ;  /* 0x3e8000001b1b1820 */ /* 0x004fc80000400000 */
[----:B------:R-:W-:-:S04]  /*2c320*/  @!P5 FMUL R27, R27, 16777216 ;  /* 0x4b8000001b1bd820 */ /* 0x000fc80000400000 */
[----:B------:R-:W-:-:S05]  /*2c330*/  FMUL R27, R26, R27 ;  /* 0x0000001b1a1b7220 */ /* 0x000fca0000400000 */
[----:B------:R0:W-:Y:S04]  /*2c340*/  STL [R1+0xc8], R27 ;  /* 0x0000c81b01007387 */ /* 0x0001e80000100800 */
[----:B0-----:R-:W2:Y:S04]  /*2c350*/  LDL.LU R27, [R1+0x188c] ;  /* 0x00188c00011b7983 */ /* 0x001ea80000300800 */
[----:B------:R0:W-:Y:S04]  /*2c360*/  STL [R1+0xd8], R4 ;  /* 0x0000d80401007387 */ /* 0x0001e80000100800 */
[----:B0-----:R-:W2:Y:S04]  /*2c370*/  LDL.LU R4, [R1+0x1888] ;  /* 0x0018880001047983 */ /* 0x001ea80000300800 */
[----:B------:R0:W-:Y:S04]  /*2c380*/  STL [R1+0xc0], R22 ;  /* 0x0000c01601007387 */ /* 0x0001e80000100800 */
[----:B0-----:R-:W2:Y:S01]  /*2c390*/  LDL.LU R22, [R1+0x1884] ;  /* 0x0018840001167983 */ /* 0x001ea20000300800 */
[----:B------:R-:W-:-:S03]  /*2c3a0*/  @P1 FMUL R0, R0, 0.25 ;  /* 0x3e80000000001820 */ /* 0x000fc60000400000 */
[----:B------:R0:W-:Y:S01]  /*2c3b0*/  STL [R1+0x94], R7 ;  /* 0x0000940701007387 */ /* 0x0001e20000100800 */
[----:B------:R-:W-:-:S03]  /*2c3c0*/  @!P5 FMUL R0, R0, 16777216 ;  /* 0x4b8000000000d820 */ /* 0x000fc60000400000 */
[----:B0-----:R-:W2:Y:S04]  /*2c3d0*/  LDL.LU R7, [R1+0x1880] ;  /* 0x0018800001077983 */ /* 0x001ea80000300800 */
[----:B------:R0:W-:Y:S01]  /*2c3e0*/  STL [R1+0x40], R9 ;  /* 0x0000400901007387 */ /* 0x0001e20000100800 */
[----:B------:R-:W-:-:S03]  /*2c3f0*/  FMUL R0, R26, R0 ;  /* 0x000000001a007220 */ /* 0x000fc60000400000 */
[----:B0-----:R-:W2:Y:S04]  /*2c400*/  LDL.LU R9, [R1+0x187c] ;  /* 0x00187c0001097983 */ /* 0x001ea80000300800 */
[----:B------:R0:W-:Y:S04]  /*2c410*/  STL [R1+0x90], R10 ;  /* 0x0000900a01007387 */ /* 0x0001e80000100800 */
[----:B0-----:R-:W2:Y:S04]  /*2c420*/  LDL.LU R10, [R1+0x1878] ;  /* 0x00187800010a7983 */ /* 0x001ea80000300800 */
[----:B------:R0:W-:Y:S04]  /*2c430*/  STL [R1+0x3c], R11 ;  /* 0x00003c0b01007387 */ /* 0x0001e80000100800 */
[----:B0-----:R-:W2:Y:S04]  /*2c440*/  LDL.LU R11, [R1+0x1874] ;  /* 0x00187400010b7983 */ /* 0x001ea80000300800 */
[----:B------:R0:W-:Y:S04]  /*2c450*/  STL [R1+0x38], R13 ;  /* 0x0000380d01007387 */ /* 0x0001e80000100800 */
[----:B0-----:R-:W2:Y:S04]  /*2c460*/  LDL.LU R13, [R1+0x1870] ;  /* 0x00187000010d7983 */ /* 0x001ea80000300800 */
[----:B------:R0:W-:Y:S04]  /*2c470*/  STL [R1+0x30], R14 ;  /* 0x0000300e01007387 */ /* 0x0001e80000100800 */
[----:B0-----:R-:W2:Y:S04]  /*2c480*/  LDL.LU R14, [R1+0x186c] ;  /* 0x00186c00010e7983 */ /* 0x001ea80000300800 */
[----:B------:R0:W-:Y:S02]  /*2c490*/  STL [R1+0x34], R0 ;  /* 0x0000340001007387 */ /* 0x0001e40000100800 */
[----:B0-----:R-:W-:-:S02]  /*2c4a0*/  FMUL R0, R26, R8 ;  /* 0x000000081a007220 */ /* 0x001fc40000400000 */
[----:B------:R-:W2:Y:S01]  /*2c4b0*/  LDL.LU R26, [R1+0x60] ;  /* 0x00006000011a7983 */ /* 0x000ea20000300800 */
[----:B------:R-:W-:Y:S01]  /*2c4c0*/  @P2 FMUL R5, R5, 0.25 ;  /* 0x3e80000005052820 */ /* 0x000fe20000400000 */
[----:B------:R-:W-:Y:S02]  /*2c4d0*/  @P2 FMUL R6, R6, 0.25 ;  /* 0x3e80000006062820 */ /* 0x000fe40000400000 */
[----:B------:R0:W-:Y:S01]  /*2c4e0*/  STL [R1+0x2c], R0 ;  /* 0x00002c0001007387 */ /* 0x0001e20000100800 */
[----:B------:R-:W-:Y:S02]  /*2c4f0*/  VIADD R3, R3, 0xc0cafb0d ;  /* 0xc0cafb0d03037836 */ /* 0x000fe40000000000 */
[----:B----4-:R-:W-:Y:S01]  /*2c500*/  @P2 FMUL R19, R19, 0.25 ;  /* 0x3e80000013132820 */ /* 0x010fe20000400000 */
[----:B-----5:R-:W-:Y:S01]  /*2c510*/  @P2 FMUL R18, R18, 0.25 ;  /* 0x3e80000012122820 */ /* 0x020fe20000400000 */
[----:B------:R-:W-:Y:S01]  /*2c520*/  @P2 FMUL R15, R15, 0.25 ;  /* 0x3e8000000f0f2820 */ /* 0x000fe20000400000 */
        /* <DEDUP_REMOVED lines=8> */
[----:B---3--:R-:W-:Y:S01]  /*2c5b0*/  @P2 FMUL R20, R20, 0.25 ;  /* 0x3e80000014142820 */ /* 0x008fe20000400000 */
[----:B------:R-:W-:Y:S01]  /*2c5c0*/  @P2 FMUL R12, R12, 0.25 ;  /* 0x3e8000000c0c2820 */ /* 0x000fe20000400000 */
[----:B0-----:R-:W-:-:S02]  /*2c5d0*/  FSEL R0, RZ, -23, P4 ;  /* 0xc1b80000ff007808 */ /* 0x001fc40002000000 */
[C---:B--2---:R-:W-:Y:S02]  /*2c5e0*/  FSETP.GEU.AND P1, PT, |R27|.reuse, 1.175494350822287508e-38, PT ;  /* 0x008000001b00780b */ /* 0x044fe40003f2e200 */
[----:B------:R-:W-:Y:S01]  /*2c5f0*/  FSEL R2, R2, R27, !P3 ;  /* 0x0000001b02027208 */ /* 0x000fe20005800000 */
[----:B------:R-:W-:-:S10]  /*2c600*/  @P2 FMUL R27, R27, 0.25 ;  /* 0x3e8000001b1b2820 */ /* 0x000fd40000400000 */
[----:B------:R-:W-:Y:S01]  /*2c610*/  @!P1 FMUL R27, R27, 16777216 ;  /* 0x4b8000001b1b9820 */ /* 0x000fe20000400000 */
[----:B------:R-:W-:Y:S01]  /*2c620*/  @!P1 FMUL R5, R5, 16777216 ;  /* 0x4b80000005059820 */ /* 0x000fe20000400000 */
[----:B------:R-:W-:Y:S01]  /*2c630*/  @!P1 FMUL R6, R6, 16777216 ;  /* 0x4b80000006069820 */ /* 0x000fe20000400000 */
[----:B------:R-:W-:Y:S02]  /*2c640*/  LEA R8, R22, R4, 0x2 ;  /* 0x0000000416087211 */ /* 0x000fe400078e10ff */
[----:B------:R0:W1:Y:S03]  /*2c650*/  MUFU.RCP R22, R27 ;  /* 0x0000001b00167308 */ /* 0x0000660000001000 */
[----:B------:R-:W-:Y:S04]  /*2c660*/  STL [R1+0x88], R8 ;  /* 0x0000880801007387 */ /* 0x000fe80000100800 */
[----:B------:R2:W-:Y:S01]  /*2c670*/  STL [R1+0x182c], R2 ;  /* 0x00182c0201007387 */ /* 0x0005e20000100800 */
[----:B0-----:R-:W-:-:S02]  /*2c680*/  MOV R27, R5 ;  /* 0x00000005001b7202 */ /* 0x001fc40000000f00 */
[----:B------:R-:W-:Y:S02]  /*2c690*/  IADD3 R5, PT, PT, R2, -0x3f3504f3, RZ ;  /* 0xc0cafb0d02057810 */ /* 0x000fe40007ffe0ff */
[----:B--2---:R-:W-:Y:S02]  /*2c6a0*/  MOV R2, R6 ;  /* 0x0000000600027202 */ /* 0x004fe40000000f00 */
[----:B------:R-:W-:Y:S01]  /*2c6b0*/  LOP3.LUT R6, R3, 0xff800000, RZ, 0xc0, !PT ;  /* 0xff80000003067812 */ /* 0x000fe200078ec0ff */
[----:B------:R-:W-:Y:S02]  /*2c6c0*/  @!P1 FMUL R19, R19, 16777216 ;  /* 0x4b80000013139820 */ /* 0x000fe40000400000 */
[C---:B-1----:R-:W-:Y:S01]  /*2c6d0*/  FMUL R2, R22.reuse, R2 ;  /* 0x0000000216027220 */ /* 0x042fe20000400000 */
[----:B------:R-:W-:Y:S01]  /*2c6e0*/  FMUL R3, R22, R27 ;  /* 0x0000001b16037220 */ /* 0x000fe20000400000 */
[----:B------:R-:W-:Y:S01]  /*2c6f0*/  STL [R1+0x4], R6 ;  /* 0x0000040601007387 */ /* 0x000fe20000100800 */
[----:B------:R-:W-:-:S03]  /*2c700*/  @!P1 FMUL R18, R18, 16777216 ;  /* 0x4b80000012129820 */ /* 0x000fc60000400000 */
[----:B------:R0:W-:Y:S01]  /*2c710*/  STL [R1+0x1c], R2 ;  /* 0x00001c0201007387 */ /* 0x0001e20000100800 */
[----:B------:R-:W-:Y:S01]  /*2c720*/  @!P1 FMUL R15, R15, 16777216 ;  /* 0x4b8000000f0f9820 */ /* 0x000fe20000400000 */
[----:B------:R-:W-:Y:S01]  /*2c730*/  @!P1 FMUL R29, R29, 16777216 ;  /* 0x4b8000001d1d9820 */ /* 0x000fe20000400000 */
[----:B0-----:R-:W-:Y:S02]  /*2c740*/  FMUL R2, R22, R19 ;  /* 0x0000001316027220 */ /* 0x001fe40000400000 */
[----:B------:R-:W2:Y:S04]  /*2c750*/  LDL.LU R19, [R1+0x1868] ;  /* 0x0018680001137983 */ /* 0x000ea80000300800 */
[----:B------:R0:W-:Y:S01]  /*2c760*/  STL [R1+0x18], R3 ;  /* 0x0000180301007387 */ /* 0x0001e20000100800 */
[----:B------:R-:W-:-:S03]  /*2c770*/  @!P1 FMUL R16, R16, 16777216 ;  /* 0x4b80000010109820 */ /* 0x000fc60000400000 */
[----:B------:R1:W-:Y:S01]  /*2c780*/  STL [R1+0x1830], R2 ;  /* 0x0018300201007387 */ /* 0x0003e20000100800 */
[----:B------:R-:W-:Y:S01]  /*2c790*/  @!P1 FMUL R28, R28, 16777216 ;  /* 0x4b8000001c1c9820 */ /* 0x000fe20000400000 */
[C---:B0-----:R-:W-:Y:S02]  /*2c7a0*/  FMUL R3, R22.reuse, R18 ;  /* 0x0000001216037220 */ /* 0x041fe40000400000 */
[----:B------:R-:W3:Y:S01]  /*2c7b0*/  LDL.LU R18, [R1+0x1864] ;  /* 0x0018640001127983 */ /* 0x000ee20000300800 */
[----:B-1----:R-:W-:-:S03]  /*2c7c0*/  FMUL R2, R22, R15 ;  /* 0x0000000f16027220 */ /* 0x002fc60000400000 */
[----:B------:R-:W4:Y:S01]  /*2c7d0*/  LDL.LU R15, [R1+0x1860] ;  /* 0x00186000010f7983 */ /* 0x000f220000300800 */
[----:B------:R-:W-:-:S03]  /*2c7e0*/  FMUL R29, R22, R29 ;  /* 0x0000001d161d7220 */ /* 0x000fc60000400000 */
[----:B------:R-:W-:Y:S01]  /*2c7f0*/  STL [R1+0x10], R3 ;  /* 0x0000100301007387 */ /* 0x000fe20000100800 */
[----:B------:R-:W-:Y:S01]  /*2c800*/  @!P1 FMUL R24, R24, 16777216 ;  /* 0x4b80000018189820 */ /* 0x000fe20000400000 */
[C---:B------:R-:W-:Y:S02]  /*2c810*/  FMUL R28, R22.reuse, R28 ;  /* 0x0000001c161c7220 */ /* 0x040fe40000400000 */
[----:B------:R0:W-:Y:S01]  /*2c820*/  STL [R1+0x1834], R2 ;  /* 0x0018340201007387 */ /* 0x0001e20000100800 */
[----:B------:R-:W-:Y:S01]  /*2c830*/  @!P1 FMUL R25, R25, 16777216 ;  /* 0x4b80000019199820 */ /* 0x000fe20000400000 */
[----:B------:R-:W-:Y:S01]  /*2c840*/  @!P1 FMUL R23, R23, 16777216 ;  /* 0x4b80000017179820 */ /* 0x000fe20000400000 */
[----:B------:R-:W-:Y:S01]  /*2c850*/  @!P1 FMUL R17, R17, 16777216 ;  /* 0x4b80000011119820 */ /* 0x000fe20000400000 */
[C---:B0-----:R-:W-:Y:S02]  /*2c860*/  FMUL R2, R22.reuse, R16 ;  /* 0x0000001016027220 */ /* 0x041fe40000400000 */
[----:B------:R-:W5:Y:S01]  /*2c870*/  LDL.LU R16, [R1+0x185c] ;  /* 0x00185c0001107983 */ /* 0x000f620000300800 */
[----:B------:R-:W-:-:S03]  /*2c880*/  FMUL R25, R22, R25 ;  /* 0x0000001916197220 */ /* 0x000fc60000400000 */
[----:B------:R-:W-:Y:S01]  /*2c890*/  STL [R1+0x183c], R29 ;  /* 0x00183c1d01007387 */ /* 0x000fe20000100800 */
[----:B------:R-:W-:Y:S01]  /*2c8a0*/  FMUL R23, R22, R23 ;  /* 0x0000001716177220 */ /* 0x000fe20000400000 */
[----:B------:R-:W-:-:S04]  /*2c8b0*/  @P2 FMUL R26, R26, 0.25 ;  /* 0x3e8000001a1a2820 */ /* 0x000fc80000400000 */
[----:B------:R-:W-:Y:S01]  /*2c8c0*/  @!P1 FMUL R26, R26, 16777216 ;  /* 0x4b8000001a1a9820 */ /* 0x000fe20000400000 */
[----:B------:R0:W-:Y:S03]  /*2c8d0*/  STL [R1+0x8], R2 ;  /* 0x0000080201007387 */ /* 0x0001e60000100800 */
[C---:B------:R-:W-:Y:S01]  /*2c8e0*/  FMUL R27, R22.reuse, R26 ;  /* 0x0000001a161b7220 */ /* 0x040fe20000400000 */
[C---:B------:R-:W-:Y:S01]  /*2c8f0*/  FMUL R26, R22.reuse, R24 ;  /* 0x00000018161a7220 */ /* 0x040fe20000400000 */
[----:B------:R-:W-:Y:S04]  /*2c900*/  STL [R1+0x1840], R28 ;  /* 0x0018401c01007387 */ /* 0x000fe80000100800 */
[----:B------:R1:W-:Y:S01]  /*2c910*/  STL [R1+0x1844], R27 ;  /* 0x0018441b01007387 */ /* 0x0003e20000100800 */
[----:B------:R-:W-:Y:S01]  /*2c920*/  FMUL R3, R22, R17 ;  /* 0x0000001116037220 */ /* 0x000fe20000400000 */
[----:B------:R-:W-:Y:S01]  /*2c930*/  @!P1 FMUL R21, R21, 16777216 ;  /* 0x4b80000015159820 */ /* 0x000fe20000400000 */
[----:B------:R-:W-:Y:S01]  /*2c940*/  @!P1 FMUL R20, R20, 16777216 ;  /* 0x4b80000014149820 */ /* 0x000fe20000400000 */
[----:B------:R-:W-:Y:S01]  /*2c950*/  @!P1 FMUL R12, R12, 16777216 ;  /* 0x4b8000000c0c9820 */ /* 0x000fe20000400000 */
[----:B------:R-:W-:Y:S01]  /*2c960*/  I2FP.F32.S32 R6, R6 ;  /* 0x0000000600067245 */ /* 0x000fe20000201400 */
[----:B0-----:R-:W0:Y:S01]  /*2c970*/  LDC R2, c[0x0][0x3e8] ;  /* 0x0000fa00ff027b82 */ /* 0x001e220000000800 */
[----:B-1----:R-:W4:Y:S04]  /*2c980*/  LDL.LU R27, [R1+0xa8] ;  /* 0x0000a800011b7983 */ /* 0x002f280000300800 */
[----:B------:R-:W4:Y:S04]  /*2c990*/  LDL.LU R24, [R1+0xb8] ;  /* 0x0000b80001187983 */ /* 0x000f280000300800 */
[----:B------:R-:W-:Y:S04]  /*2c9a0*/  STL [R1+0x1848], R26 ;  /* 0x0018481a01007387 */ /* 0x000fe80000100800 */
[----:B------:R-:W-:Y:S04]  /*2c9b0*/  STL [R1+0x184c], R25 ;  /* 0x00184c1901007387 */ /* 0x000fe80000100800 */
[----:B------:R1:W-:Y:S04]  /*2c9c0*/  STL [R1+0x1850], R23 ;  /* 0x0018501701007387 */ /* 0x0003e80000100800 */
[----:B------:R-:W4:Y:S01]  /*2c9d0*/  LDL.LU R17, [R1+0x1858] ;  /* 0x0018580001117983 */ /* 0x000f220000300800 */
[C---:B------:R-:W-:Y:S01]  /*2c9e0*/  FMUL R21, R22.reuse, R21 ;  /* 0x0000001516157220 */ /* 0x040fe20000400000 */
[----:B------:R-:W-:-:S02]  /*2c9f0*/  FMUL R20, R22, R20 ;  /* 0x0000001416147220 */ /* 0x000fc40000400000 */
[----:B-1----:R-:W5:Y:S01]  /*2ca00*/  LDL.LU R23, [R1+0x8c] ;  /* 0x00008c0001177983 */ /* 0x002f620000300800 */
[----:B------:R-:W-:-:S03]  /*2ca10*/  FMUL R22, R22, R12 ;  /* 0x0000000c16167220 */ /* 0x000fc60000400000 */
[----:B------:R-:W4:Y:S01]  /*2ca20*/  LDL.LU R25, [R1+0xd0] ;  /* 0x0000d00001197983 */ /* 0x000f220000300800 */
[----:B------:R-:W-:-:S03]  /*2ca30*/  FFMA.FTZ R0, R6, 1.1920928955078125e-07, R0 ;  /* 0x3400000006007823 */ /* 0x000fc60000010000 */
[----:B------:R-:W4:Y:S04]  /*2ca40*/  LDL.LU R26, [R1+0xac] ;  /* 0x0000ac00011a7983 */ /* 0x000f280000300800 */
[----:B------:R-:W4:Y:S04]  /*2ca50*/  LDL R28, [R1+0xb4] ;  /* 0x0000b400011c7983 */ /* 0x000f280000100800 */
[----:B------:R-:W4:Y:S04]  /*2ca60*/  LDL.LU R29, [R1+0x134] ;  /* 0x00013400011d7983 */ /* 0x000f280000300800 */
[----:B------:R-:W4:Y:S04]  /*2ca70*/  LDL.LU R12, [R1+0x1854] ;  /* 0x00185400010c7983 */ /* 0x000f280000300800 */
[----:B------:R-:W4:Y:S01]  /*2ca80*/  LDL.LU R6, [R1+0xbc] ;  /* 0x0000bc0001067983 */ /* 0x000f220000300800 */
[----:B------:R-:W-:-:S02]  /*2ca90*/  LOP3.LUT R5, R5, 0xff800000, RZ, 0xc0, !PT ;  /* 0xff80000005057812 */ /* 0x000fc400078ec0ff */
[----:B------:R-:W-:Y:S02]  /*2caa0*/  FSEL R4, RZ, -23, P3 ;  /* 0xc1b80000ff047808 */ /* 0x000fe40001800000 */
[----:B------:R-:W-:-:S05]  /*2cab0*/  I2FP.F32.S32 R5, R5 ;  /* 0x0000000500057245 */ /* 0x000fca0000201400 */
[----:B------:R-:W-:Y:S01]  /*2cac0*/  FFMA.FTZ R4, R5, 1.1920928955078125e-07, R4 ;  /* 0x3400000005047823 */ /* 0x000fe20000010004 */
[----:B0-----:R-:W-:-:S04]  /*2cad0*/  LEA R5, R2, R8, 0x2 ;  /* 0x0000000802057211 */ /* 0x001fc800078e10ff */
[----:B------:R0:W-:Y:S01]  /*2cae0*/  STL [R1+0x44], R4 ;  /* 0x0000440401007387 */ /* 0x0001e20000100800 */
[----:B------:R-:W-:-:S03]  /*2caf0*/  F2FP.F16.F32.PACK_AB R8, R11, R9 ;  /* 0x000000090b08723e */ /* 0x000fc600000000ff */
[----:B------:R1:W-:Y:S01]  /*2cb00*/  STL [R1+0x6c], R0 ;  /* 0x00006c0001007387 */ /* 0x0003e20000100800 */
[----:B0-----:R-:W-:-:S03]  /*2cb10*/  F2FP.F16.F32.PACK_AB R4, R10, R7 ;  /* 0x000000070a04723e */ /* 0x001fc600000000ff */
[----:B------:R-:W5:Y:S01]  /*2cb20*/  LDL.LU R7, [R1+0xa4] ;  /* 0x0000a40001077983 */ /* 0x000f620000300800 */
[----:B-1----:R-:W-:-:S03]  /*2cb30*/  LEA R0, R2, R5, 0x2 ;  /* 0x0000000502007211 */ /* 0x002fc600078e10ff */
[----:B------:R2:W-:Y:S04]  /*2cb40*/  STL [R1+0x68], R5 ;  /* 0x0000680501007387 */ /* 0x0005e80000100800 */
[----:B------:R-:W5:Y:S01]  /*2cb50*/  LDL.LU R11, [R1+0xb0] ;  /* 0x0000b000010b7983 */ /* 0x000f620000300800 */
[----:B--2---:R-:W-:-:S03]  /*2cb60*/  F2FP.F16.F32.PACK_AB R5, R19, R13 ;  /* 0x0000000d1305723e */ /* 0x004fc600000000ff */
[----:B------:R-:W2:Y:S04]  /*2cb70*/  LDL.LU R19, [R1+0x148] ;  /* 0x0001480001137983 */ /* 0x000ea80000300800 */
[----:B------:R0:W-:Y:S01]  /*2cb80*/  STL [R1+0x64], R0 ;  /* 0x0000640001007387 */ /* 0x0001e20000100800 */
[----:B---3--:R-:W-:-:S03]  /*2cb90*/  F2FP.F16.F32.PACK_AB R9, R18, R14 ;  /* 0x0000000e1209723e */ /* 0x008fc600000000ff */
[----:B------:R-:W3:Y:S04]  /*2cba0*/  LDL.LU R14, [R1+0xc4] ;  /* 0x0000c400010e7983 */ /* 0x000ee80000300800 */
[----:B------:R-:W2:Y:S01]  /*2cbb0*/  LDL.LU R18, [R1+0x12c] ;  /* 0x00012c0001127983 */ /* 0x000ea20000300800 */
[----:B----4-:R-:W-:Y:S02]  /*2cbc0*/  F2FP.F16.F32.PACK_AB R13, R6, R24 ;  /* 0x00000018060d723e */ /* 0x010fe400000000ff */
[----:B------:R-:W-:Y:S02]  /*2cbd0*/  F2FP.F16.F32.PACK_AB R6, R17, R15 ;  /* 0x0000000f1106723e */ /* 0x000fe400000000ff */
[----:B------:R-:W4:Y:S01]  /*2cbe0*/  LDL.LU R15, [R1+0x10c] ;  /* 0x00010c00010f7983 */ /* 0x000f220000300800 */
[----:B------:R-:W-:-:S02]  /*2cbf0*/  F2FP.F16.F32.PACK_AB R12, R27, R12 ;  /* 0x0000000c1b0c723e */ /* 0x000fc400000000ff */
[----:B------:R-:W0:Y:S01]  /*2cc00*/  S2R R27, SR_TID.X ;  /* 0x00000000001b7919 */ /* 0x000e220000002100 */
[----:B------:R-:W-:Y:S02]  /*2cc10*/  LEA R24, R2, R0, 0x2 ;  /* 0x0000000002187211 */ /* 0x000fe400078e10ff */
[----:B-----5:R-:W-:Y:S02]  /*2cc20*/  F2FP.F16.F32.PACK_AB R10, R23, R16 ;  /* 0x00000010170a723e */ /* 0x020fe400000000ff */
[C---:B0-----:R-:W-:Y:S02]  /*2cc30*/  SHF.L.U32 R0, R27.reuse, 0x2, RZ ;  /* 0x000000021b007819 */ /* 0x041fe400000006ff */
[----:B------:R-:W-:-:S04]  /*2cc40*/  SHF.L.U32 R27, R27, 0x5, RZ ;  /* 0x000000051b1b7819 */ /* 0x000fc800000006ff */
[----:B------:R-:W-:Y:S02]  /*2cc50*/  LOP3.LUT R23, R27, 0xc60, RZ, 0xc0, !PT ;  /* 0x00000c601b177812 */ /* 0x000fe400078ec0ff */
[----:B------:R-:W-:Y:S02]  /*2cc60*/  LOP3.LUT R27, R0, 0x70, RZ, 0xc0, !PT ;  /* 0x00000070001b7812 */ /* 0x000fe400078ec0ff */
[----:B------:R-:W0:Y:S01]  /*2cc70*/  S2R R0, SR_TID.X ;  /* 0x0000000000007919 */ /* 0x000e220000002100 */
[----:B------:R1:W-:Y:S04]  /*2cc80*/  STL [R1+0x5c], R24 ;  /* 0x00005c1801007387 */ /* 0x0003e80000100800 */
[----:B------:R-:W5:Y:S04]  /*2cc90*/  LDL.LU R17, [R1+0xec] ;  /* 0x0000ec0001117983 */ /* 0x000f680000300800 */
[----:B------:R-:W2:Y:S01]  /*2cca0*/  LDL.LU R16, [R1+0xcc] ;  /* 0x0000cc0001107983 */ /* 0x000ea20000300800 */
[----:B-1----:R-:W-:Y:S01]  /*2ccb0*/  IMAD R24, R2, 0x4, R24 ;  /* 0x0000000402187824 */ /* 0x002fe200078e0218 */
[----:B------:R-:W-:-:S02]  /*2ccc0*/  F2FP.F16.F32.PACK_AB R7, R26, R7 ;  /* 0x000000071a07723e */ /* 0x000fc400000000ff */
[----:B------:R-:W-:Y:S02]  /*2ccd0*/  F2FP.F16.F32.PACK_AB R11, R28, R11 ;  /* 0x0000000b1c0b723e */ /* 0x000fe400000000ff */
[----:B0-----:R-:W-:-:S04]  /*2cce0*/  LOP3.LUT R0, R0, 0x18, RZ, 0xc0, !PT ;  /* 0x0000001800007812 */ /* 0x001fc800078ec0ff */
[----:B------:R-:W-:Y:S02]  /*2ccf0*/  LEA R0, R0, R23, 0x9 ;  /* 0x0000001700007211 */ /* 0x000fe400078e48ff */
[----:B------:R-:W2:Y:S02]  /*2cd00*/  LDL.LU R23, [R1+0x1850] ;  /* 0x0018500001177983 */ /* 0x000ea40000300800 */
[----:B------:R-:W-:-:S05]  /*2cd10*/  LOP3.LUT R0, R0, R27, RZ, 0x3c, !PT ;  /* 0x0000001b00007212 */ /* 0x000fca00078e3cff */
[----:B------:R-:W-:Y:S04]  /*2cd20*/  STS.128 [R0+UR6], R4 ;  /* 0x0000000400007988 */ /* 0x000fe80008000c06 */
[----:B------:R-:W-:Y:S01]  /*2cd30*/  STS.128 [R0+UR6+0x200], R8 ;  /* 0x0002000800007988 */ /* 0x000fe20008000c06 */
[----:B---3--:R-:W-:-:S03]  /*2cd40*/  F2FP.F16.F32.PACK_AB R14, R25, R14 ;  /* 0x0000000e190e723e */ /* 0x008fc600000000ff */
[----:B------:R-:W3:Y:S04]  /*2cd50*/  LDL.LU R25, [R1+0x184c] ;  /* 0x00184c0001197983 */ /* 0x000ee80000300800 */
[----:B------:R0:W-:Y:S04]  /*2cd60*/  STL [R1+0x54], R24 ;  /* 0x0000541801007387 */ /* 0x0001e80000100800 */
[----:B------:R-:W2:Y:S04]  /*2cd70*/  LDL.LU R26, [R1+0x1848] ;  /* 0x00184800011a7983 */ /* 0x000ea80000300800 */
[----:B------:R-:W3:Y:S01]  /*2cd80*/  LDL.LU R27, [R1+0x1844] ;  /* 0x00184400011b7983 */ /* 0x000ee20000300800 */
[----:B0-----:R-:W-:-:S03]  /*2cd90*/  LEA R24, R2, R24, 0x2 ;  /* 0x0000001802187211 */ /* 0x001fc600078e10ff */
[----:B------:R-:W2:Y:S01]  /*2cda0*/  LDL.LU R28, [R1+0x1840] ;  /* 0x00184000011c7983 */ /* 0x000ea20000300800 */
[----:B------:R-:W-:Y:S02]  /*2cdb0*/  LEA R2, R2, R24, 0x2 ;  /* 0x0000001802027211 */ /* 0x000fe400078e10ff */
[----:B----4-:R-:W-:Y:S02]  /*2cdc0*/  F2FP.F16.F32.PACK_AB R15, R29, R15 ;  /* 0x0000000f1d0f723e */ /* 0x010fe400000000ff */
[----:B------:R-:W4:Y:S04]  /*2cdd0*/  LDL.LU R29, [R1+0x183c] ;  /* 0x00183c00011d7983 */ /* 0x000f280000300800 */
[----:B------:R-:W-:Y:S04]  /*2cde0*/  STS.128 [R0+UR6+0x80], R12 ;  /* 0x0000800c00007988 */ /* 0x000fe80008000c06 */
[----:B------:R0:W-:Y:S04]  /*2cdf0*/  STL [R1+0x58], R24 ;  /* 0x0000581801007387 */ /* 0x0001e80000100800 */
[----:B0-----:R-:W2:Y:S01]  /*2ce00*/  LDL.LU R24, [R1+0x1838] ;  /* 0x0018380001187983 */ /* 0x001ea20000300800 */
[----:B------:R-:W0:Y:S03]  /*2ce10*/  LDC R14, c[0x0][0x3e8] ;  /* 0x0000fa00ff0e7b82 */ /* 0x000e260000000800 */
[----:B------:R-:W2:Y:S04]  /*2ce20*/  LDL.LU R4, [R1+0x14c] ;  /* 0x00014c0001047983 */ /* 0x000ea80000300800 */
[----:B------:R1:W-:Y:S04]  /*2ce30*/  STL [R1+0x60], R2 ;  /* 0x0000600201007387 */ /* 0x0003e80000100800 */
[----:B------:R-:W2:Y:S04]  /*2ce40*/  LDL.LU R6, [R1+0x8] ;  /* 0x0000080001067983 */ /* 0x000ea80000300800 */
[----:B------:R-:W2:Y:S04]  /*2ce50*/  LDL.LU R7, [R1+0x10] ;  /* 0x0000100001077983 */ /* 0x000ea80000300800 */
[----:B------:R-:W2:Y:S04]  /*2ce60*/  LDL.LU R10, [R1+0xd4] ;  /* 0x0000d400010a7983 */ /* 0x000ea80000300800 */
[----:B------:R-:W5:Y:S01]  /*2ce70*/  LDL R8, [R1+0xf4] ;  /* 0x0000f40001087983 */ /* 0x000f620000100800 */
[----:B0-----:R-:W-:-:S03]  /*2ce80*/  LEA R5, R14, R2, 0x2 ;  /* 0x000000020e057211 */ /* 0x001fc600078e10ff */
[----:B------:R-:W3:Y:S04]  /*2ce90*/  LDL.LU R9, [R1+0x140] ;  /* 0x0001400001097983 */ /* 0x000ee80000300800 */
[----:B------:R-:W3:Y:S04]  /*2cea0*/  LDL.LU R15, [R1+0x18] ;  /* 0x00001800010f7983 */ /* 0x000ee80000300800 */
[----:B-1----:R-:W4:Y:S04]  /*2ceb0*/  LDL.LU R2, [R1+0x1834] ;  /* 0x0018340001027983 */ /* 0x002f280000300800 */
[----:B------:R-:W3:Y:S04]  /*2cec0*/  LDL.LU R11, [R1+0x1c] ;  /* 0x00001c00010b7983 */ /* 0x000ee80000300800 */
[----:B------:R0:W-:Y:S02]  /*2ced0*/  STL [R1+0x24], R5 ;  /* 0x0000240501007387 */ /* 0x0001e40000100800 */
[----:B0-----:R-:W-:-:S05]  /*2cee0*/  IMAD R5, R14, 0x4, R5 ;  /* 0x000000040e057824 */ /* 0x001fca00078e0205 */
[----:B------:R0:W-:Y:S02]  /*2cef0*/  STL [R1+0x4c], R5 ;  /* 0x00004c0501007387 */ /* 0x0001e40000100800 */
[----:B0-----:R-:W-:-:S05]  /*2cf00*/  LEA R5, R14, R5, 0x2 ;  /* 0x000000050e057211 */ /* 0x001fca00078e10ff */
[----:B------:R0:W-:Y:S01]  /*2cf10*/  STL [R1+0x28], R5 ;  /* 0x0000280501007387 */ /* 0x0001e20000100800 */
[----:B--2---:R-:W-:Y:S02]  /*2cf20*/  F2FP.F16.F32.PACK_AB R16, R10, R16 ;  /* 0x000000100a10723e */ /* 0x004fe400000000ff */
[----:B------:R-:W-:-:S04]  /*2cf30*/  IADD3 R10, PT, PT, R24, -0x3f3504f3, RZ ;  /* 0xc0cafb0d180a7810 */ /* 0x000fc80007ffe0ff */
[----:B------:R-:W-:-:S04]  /*2cf40*/  LOP3.LUT R10, R10, 0xff800000, RZ, 0xc0, !PT ;  /* 0xff8000000a0a7812 */ /* 0x000fc800078ec0ff */
[----:B------:R-:W-:Y:S02]  /*2cf50*/  IADD3 R13, PT, PT, R24, -R10, RZ ;  /* 0x8000000a180d7210 */ /* 0x000fe40007ffe0ff */
[----:B------:R-:W-:Y:S02]  /*2cf60*/  LEA R10, R14, R5, 0x2 ;  /* 0x000000050e0a7211 */ /* 0x000fe400078e10ff */
[----:B0-----:R-:W-:Y:S02]  /*2cf70*/  F2FP.F16.F32.PACK_AB R5, R26, R23 ;  /* 0x000000171a05723e */ /* 0x001fe400000000ff */
[----:B------:R-:W-:Y:S01]  /*2cf80*/  LEA R26, R14, R10, 0x2 ;  /* 0x0000000a0e1a7211 */ /* 0x000fe200078e10ff */
[----:B------:R4:W-:Y:S02]  /*2cf90*/  STL [R1+0x20], R10 ;  /* 0x0000200a01007387 */ /* 0x0009e40000100800 */
[----:B----4-:R-:W-:Y:S02]  /*2cfa0*/  F2FP.F16.F32.PACK_AB R10, R2, R29 ;  /* 0x0000001d020a723e */ /* 0x010fe400000000ff */
[----:B------:R-:W2:Y:S01]  /*2cfb0*/  LDL.LU R2, [R1+0x1830] ;  /* 0x0018300001027983 */ /* 0x000ea20000300800 */
[----:B------:R-:W-:-:S02]  /*2cfc0*/  F2FP.F16.F32.PACK_AB R19, R4, R19 ;  /* 0x000000130413723e */ /* 0x000fc400000000ff */
[----:B-----5:R-:W-:Y:S02]  /*2cfd0*/  F2FP.F16.F32.PACK_AB R17, R8, R17 ;  /* 0x000000110811723e */ /* 0x020fe400000000ff */
[----:B------:R-:W-:Y:S02]  /*2cfe0*/  F2FP.F16.F32.PACK_AB R4, R21, R22 ;  /* 0x000000161504723e */ /* 0x000fe400000000ff */
[----:B------:R-:W-:Y:S01]  /*2cff0*/  F2FP.F16.F32.PACK_AB R8, R3, R20 ;  /* 0x000000140308723e */ /* 0x000fe200000000ff */
[----:B------:R-:W4:Y:S01]  /*2d000*/  LDL.LU R21, [R1+0x2c] ;  /* 0x00002c0001157983 */ /* 0x000f220000300800 */
[----:B---3--:R-:W-:Y:S02]  /*2d010*/  F2FP.F16.F32.PACK_AB R18, R9, R18 ;  /* 0x000000120912723e */ /* 0x008fe400000000ff */
[----:B------:R-:W-:Y:S01]  /*2d020*/  F2FP.F16.F32.PACK_AB R6, R6, R28 ;  /* 0x0000001c0606723e */ /* 0x000fe200000000ff */
[----:B------:R-:W3:Y:S01]  /*2d030*/  LDL.LU R20, [R1+0x34] ;  /* 0x0000340001147983 */ /* 0x000ee20000300800 */
[----:B------:R-:W-:-:S03]  /*2d040*/  F2FP.F16.F32.PACK_AB R9, R27, R25 ;  /* 0x000000191b09723e */ /* 0x000fc600000000ff */
[----:B------:R-:W5:Y:S01]  /*2d050*/  LDL.LU R29, [R1+0xe4] ;  /* 0x0000e400011d7983 */ /* 0x000f620000300800 */
[----:B------:R-:W-:-:S03]  /*2d060*/  IMAD R12, R14, 0x4, R26 ;  /* 0x000000040e0c7824 */ /* 0x000fc600078e021a */
[----:B------:R-:W5:Y:S04]  /*2d070*/  LDL.LU R28, [R1+0xd8] ;  /* 0x0000d800011c7983 */ /* 0x000f680000300800 */
[----:B------:R-:W3:Y:S04]  /*2d080*/  LDL.LU R25, [R1+0x13c] ;  /* 0x00013c0001197983 */ /* 0x000ee80000300800 */
[----:B------:R-:W3:Y:S04]  /*2d090*/  LDL R27, [R1+0x114] ;  /* 0x00011400011b7983 */ /* 0x000ee80000100800 */
[----:B------:R0:W-:Y:S02]  /*2d0a0*/  STL [R1+0x1820], R26 ;  /* 0x0018201a01007387 */ /* 0x0001e40000100800 */
[----:B0-----:R-:W0:Y:S01]  /*2d0b0*/  LDC R26, c[0x0][0x3e8] ;  /* 0x0000fa00ff1a7b82 */ /* 0x001e220000000800 */
[----:B------:R-:W-:Y:S01]  /*2d0c0*/  MOV R22, 0x3dc6b27f ;  /* 0x3dc6b27f00167802 */ /* 0x000fe20000000f00 */
[----:B------:R-:W-:-:S04]  /*2d0d0*/  FADD R13, R13, -1 ;  /* 0xbf8000000d0d7421 */ /* 0x000fc80000000000 */
[----:B------:R-:W-:-:S04]  /*2d0e0*/  FFMA.FTZ R3, R13, R22, -0.16845393180847167969 ;  /* 0xbe2c7f300d037423 */ /* 0x000fc80000010016 */
[----:B------:R-:W-:Y:S01]  /*2d0f0*/  FFMA.FTZ R3, R13, R3, 0.1716887056827545166 ;  /* 0x3e2fcf2a0d037423 */ /* 0x000fe20000010003 */
[----:B------:R-:W-:Y:S01]  /*2d100*/  F2FP.F16.F32.PACK_AB R7, R15, R7 ;  /* 0x000000070f07723e */ /* 0x000fe200000000ff */
[----:B------:R-:W-:Y:S02]  /*2d110*/  STS.128 [R0+UR6+0x280], R16 ;  /* 0x0002801000007988 */ /* 0x000fe40008000c06 */
[C---:B------:R-:W-:Y:S02]  /*2d120*/  FFMA.FTZ R14, R13.reuse, R3, -0.17900948226451873779 ;  /* 0xbe374e430d0e7423 */ /* 0x040fe40000010003 */
[----:B------:R-:W-:Y:S01]  /*2d130*/  STS.128 [R0+UR6+0x100], R4 ;  /* 0x0001000400007988 */ /* 0x000fe20008000c06 */
[----:B0-----:R-:W-:Y:S01]  /*2d140*/  LEA R3, R26, R12, 0x2 ;  /* 0x0000000c1a037211 */ /* 0x001fe200078e10ff */
[----:B------:R-:W-:-:S03]  /*2d150*/  FFMA.FTZ R15, R13, R14, 0.20512372255325317383 ;  /* 0x3e520bf40d0f7423 */ /* 0x000fc6000001000e */
[----:B------:R-:W-:Y:S02]  /*2d160*/  LEA R14, R26, R3, 0x2 ;  /* 0x000000031a0e7211 */ /* 0x000fe400078e10ff */
[----:B--2---:R-:W-:Y:S02]  /*2d170*/  F2FP.F16.F32.PACK_AB R11, R11, R2 ;  /* 0x000000020b0b723e */ /* 0x004fe400000000ff */
[----:B------:R-:W2:Y:S04]  /*2d180*/  LDL.LU R2, [R1+0x182c] ;  /* 0x00182c0001027983 */ /* 0x000ea80000300800 */
[----:B------:R-:W2:Y:S04]  /*2d190*/  LDL.LU R23, [R1+0xa0] ;  /* 0x0000a00001177983 */ /* 0x000ea80000300800 */
[----:B------:R0:W-:Y:S04]  /*2d1a0*/  STL [R1+0x1824], R12 ;  /* 0x0018240c01007387 */ /* 0x0001e80000100800 */
[----:B0-----:R-:W2:Y:S04]  /*2d1b0*/  LDL.LU R12, [R1+0xe0] ;  /* 0x0000e000010c7983 */ /* 0x001ea80000300800 */
[----:B------:R-:W4:Y:S04]  /*2d1c0*/  LDL.LU R18, [R1+0x30] ;  /* 0x0000300001127983 */ /* 0x000f280000300800 */
[----:B------:R-:W2:Y:S04]  /*2d1d0*/  LDL.LU R17, [R1+0x3c] ;  /* 0x00003c0001117983 */ /* 0x000ea80000300800 */
[----:B------:R-:W2:Y:S04]  /*2d1e0*/  LDL.LU R16, [R1+0xc0] ;  /* 0x0000c00001107983 */ /* 0x000ea80000300800 */
[----:B------:R-:W2:Y:S04]  /*2d1f0*/  LDL.LU R19, [R1+0xf0] ;  /* 0x0000f00001137983 */ /* 0x000ea80000300800 */
[----:B------:R-:W2:Y:S04]  /*2d200*/  LDL.LU R5, [R1+0x40] ;  /* 0x0000400001057983 */ /* 0x000ea80000300800 */
[----:B------:R-:W3:Y:S04]  /*2d210*/  LDL.LU R6, [R1+0x90] ;  /* 0x0000900001067983 */ /* 0x000ee80000300800 */
[----:B------:R-:W3:Y:S04]  /*2d220*/  LDL.LU R7, [R1+0xc8] ;  /* 0x0000c80001077983 */ /* 0x000ee80000300800 */
[----:B------:R0:W-:Y:S04]  /*2d230*/  STL [R1+0x1828], R3 ;  /* 0x0018280301007387 */ /* 0x0001e80000100800 */
[----:B------:R1:W-:Y:S04]  /*2d240*/  STS.128 [R0+UR6+0x300], R8 ;  /* 0x0003000800007988 */ /* 0x0003e80008000c06 */
[----:B0-----:R-:W3:Y:S04]  /*2d250*/  LDL.LU R3, [R1+0x94] ;  /* 0x0000940001037983 */ /* 0x001ee80000300800 */
[----:B-1----:R-:W5:Y:S01]  /*2d260*/  LDL.LU R11, [R1+0x38] ;  /* 0x00003800010b7983 */ /* 0x002f620000300800 */
[----:B------:R-:W-:Y:S01]  /*2d270*/  FFMA.FTZ R15, R13, R15, -0.24046532809734344482 ;  /* 0xbe763c8b0d0f7423 */ /* 0x000fe2000001000f */
[----:B----4-:R-:W-:-:S02]  /*2d280*/  F2FP.F16.F32.PACK_AB R4, R18, R21 ;  /* 0x000000151204723e */ /* 0x010fc400000000ff */
[C---:B------:R-:W-:Y:S01]  /*2d290*/  LEA R18, R26.reuse, R14, 0x2 ;  /* 0x0000000e1a127211 */ /* 0x040fe200078e10ff */
[----:B------:R-:W4:Y:S01]  /*2d2a0*/  LDL.LU R21, [R1+0x4] ;  /* 0x0000040001157983 */ /* 0x000f220000300800 */
[----:B--2---:R-:W-:Y:S02]  /*2d2b0*/  F2FP.F16.F32.PACK_AB R5, R5, R17 ;  /* 0x000000110505723e */ /* 0x004fe400000000ff */
[C---:B------:R-:W-:Y:S02]  /*2d2c0*/  LEA R17, R26.reuse, R18, 0x2 ;  /* 0x000000121a117211 */ /* 0x040fe400078e10ff */
[----:B---3--:R-:W-:Y:S02]  /*2d2d0*/  F2FP.F16.F32.PACK_AB R9, R3, R6 ;  /* 0x000000060309723e */ /* 0x008fe400000000ff */
[----:B------:R-:W-:Y:S02]  /*2d2e0*/  F2FP.F16.F32.PACK_AB R6, R7, R16 ;  /* 0x000000100706723e */ /* 0x000fe400000000ff */
[----:B------:R-:W-:-:S02]  /*2d2f0*/  LEA R16, R26, R17, 0x2 ;  /* 0x000000111a107211 */ /* 0x000fc400078e10ff */
[----:B-----5:R-:W-:Y:S01]  /*2d300*/  F2FP.F16.F32.PACK_AB R8, R11, R20 ;  /* 0x000000140b08723e */ /* 0x020fe200000000ff */
[C---:B------:R-:W-:Y:S02]  /*2d310*/  FFMA.FTZ R20, R13.reuse, R15, 0.28857114911079406738 ;  /* 0x3e93bf990d147423 */ /* 0x040fe4000001000f */
[C---:B------:R-:W-:Y:S02]  /*2d320*/  IMAD R15, R26.reuse, 0x4, R16 ;  /* 0x000000041a0f7824 */ /* 0x040fe400078e0210 */
[----:B------:R-:W-:Y:S01]  /*2d330*/  FFMA.FTZ R20, R13, R20, -0.36067417263984680176 ;  /* 0xbeb8aa490d147423 */ /* 0x000fe20000010014 */
[----:B------:R0:W-:Y:S01]  /*2d340*/  STL.64 [R1+0x1800], R16 ;  /* 0x0018001001007387 */ /* 0x0001e20000100a00 */
[----:B------:R-:W-:Y:S02]  /*2d350*/  F2FP.F16.F32.PACK_AB R7, R19, R12 ;  /* 0x0000000c1307723e */ /* 0x000fe400000000ff */
[----:B------:R-:W-:Y:S01]  /*2d360*/  FFMA.FTZ R20, R13, R20, 0.48089820146560668945 ;  /* 0x3ef6384a0d147423 */ /* 0x000fe20000010014 */
[----:B------:R-:W-:-:S03]  /*2d370*/  LEA R19, R26, R15, 0x2 ;  /* 0x0000000f1a137211 */ /* 0x000fc600078e10ff */
[C---:B------:R-:W-:Y:S01]  /*2d380*/  FFMA.FTZ R20, R13.reuse, R20, -0.72134751081466674805 ;  /* 0xbf38aa3b0d147423 */ /* 0x040fe20000010014 */
[----:B0-----:R-:W2:Y:S04]  /*2d390*/  LDL.LU R17, [R1+0x9c] ;  /* 0x00009c0001117983 */ /* 0x001ea80000300800 */
[----:B------:R0:W-:Y:S04]  /*2d3a0*/  STS.128 [R0+UR6+0x180], R4 ;  /* 0x0001800400007988 */ /* 0x0001e80008000c06 */
[----:B------:R-:W-:Y:S04]  /*2d3b0*/  STL.64 [R1+0x1808], R14 ;  /* 0x0018080e01007387 */ /* 0x000fe80000100a00 */
[----:B------:R1:W-:Y:S01]  /*2d3c0*/  STL.64 [R1+0x1810], R18 ;  /* 0x0018101201007387 */ /* 0x0003e20000100a00 */
[----:B0-----:R-:W-:Y:S01]  /*2d3d0*/  FMUL R5, R13, R20 ;  /* 0x000000140d057220 */ /* 0x001fe20000400000 */
[----:B------:R-:W-:-:S02]  /*2d3e0*/  LEA R20, R26, R19, 0x2 ;  /* 0x000000131a147211 */ /* 0x000fc400078e10ff */
[----:B-1----:R-:W4:Y:S04]  /*2d3f0*/  LDL R19, [R1+0x21c] ;  /* 0x00021c0001137983 */ /* 0x002f280000100800 */
[----:B------:R-:W3:Y:S04]  /*2d400*/  LDL.LU R12, [R1+0x15c] ;  /* 0x00015c00010c7983 */ /* 0x000ee80000300800 */
[----:B------:R-:W5:Y:S04]  /*2d410*/  LDL.LU R14, [R1+0x158] ;  /* 0x00015800010e7983 */ /* 0x000f680000300800 */
[----:B------:R-:W3:Y:S04]  /*2d420*/  LDL.LU R18, [R1+0x44] ;  /* 0x0000440001127983 */ /* 0x000ee80000300800 */
[----:B------:R-:W3:Y:S01]  /*2d430*/  LDL R16, [R1+0x6c] ;  /* 0x00006c0001107983 */ /* 0x000ee20000100800 */
[----:B------:R-:W-:-:S02]  /*2d440*/  F2FP.F16.F32.PACK_AB R10, R29, R28 ;  /* 0x0000001c1d0a723e */ /* 0x000fc400000000ff */
[----:B------:R-:W-:-:S05]  /*2d450*/  F2FP.F16.F32.PACK_AB R11, R25, R27 ;  /* 0x0000001b190b723e */ /* 0x000fca00000000ff */
[----:B------:R0:W-:Y:S01]  /*2d460*/  STS.128 [R0+UR6+0x380], R8 ;  /* 0x0003800800007988 */ /* 0x0001e20008000c06 */
[----:B------:R-:W-:Y:S01]  /*2d470*/  FMUL R5, R13, R5 ;  /* 0x000000050d057220 */ /* 0x000fe20000400000 */
[----:B0-----:R-:W-:-:S05]  /*2d480*/  IMAD R11, R26, 0x4, R20 ;  /* 0x000000041a0b7824 */ /* 0x001fca00078e0214 */
[----:B------:R-:W-:-:S04]  /*2d490*/  LEA R10, R26, R11, 0x2 ;  /* 0x0000000b1a0a7211 */ /* 0x000fc800078e10ff */
[----:B------:R-:W-:Y:S01]  /*2d4a0*/  LEA R9, R26, R10, 0x2 ;  /* 0x0000000a1a097211 */ /* 0x000fe200078e10ff */
[----:B------:R-:W-:-:S03]  /*2d4b0*/  FFMA.FTZ R13, R13, 1.4426950216293334961, R5 ;  /* 0x3fb8aa3b0d0d7823 */ /* 0x000fc60000010005 */
[----:B------:R-:W-:-:S04]  /*2d4c0*/  LEA R8, R26, R9, 0x2 ;  /* 0x000000091a087211 */ /* 0x000fc800078e10ff */
[----:B------:R-:W-:Y:S02]  /*2d4d0*/  LEA R5, R26, R8, 0x2 ;  /* 0x000000081a057211 */ /* 0x000fe400078e10ff */
[C---:B------:R-:W-:Y:S01]  /*2d4e0*/  ISETP.GE.U32.AND P1, PT, R24.reuse, 0x7f800000, PT ;  /* 0x7f8000001800780c */ /* 0x040fe20003f26070 */
[----:B------:R0:W-:Y:S01]  /*2d4f0*/  STL.64 [R1+0x1818], R10 ;  /* 0x0018180a01007387 */ /* 0x0001e20000100a00 */
[----:B------:R-:W-:Y:S01]  /*2d500*/  FSETP.NEU.AND P3, PT, R24, RZ, PT ;  /* 0x000000ff1800720b */ /* 0x000fe20003f6d000 */
[----:B------:R-:W-:Y:S01]  /*2d510*/  BAR.SYNC.DEFER_BLOCKING 0x0 ;  /* 0x0000000000007b1d */ /* 0x000fe20000010000 */
[----:B--2---:R-:W-:Y:S02]  /*2d520*/  IADD3 R4, PT, PT, R17, -R23, RZ ;  /* 0x8000001711047210 */ /* 0x004fe40007ffe0ff */
[----:B------:R-:W-:-:S04]  /*2d530*/  IADD3 R23, PT, PT, R2, -0x3f3504f3, RZ ;  /* 0xc0cafb0d02177810 */ /* 0x000fc80007ffe0ff */
[----:B------:R-:W-:-:S04]  /*2d540*/  LOP3.LUT R23, R23, 0xff800000, RZ, 0xc0, !PT ;  /* 0xff80000017177812 */ /* 0x000fc800078ec0ff */
[----:B------:R-:W-:Y:S01]  /*2d550*/  IADD3 R7, PT, PT, R2, -R23, RZ ;  /* 0x8000001702077210 */ /* 0x000fe20007ffe0ff */
[----:B------:R-:W-:-:S04]  /*2d560*/  FADD R0, R4, -1 ;  /* 0xbf80000004007421 */ /* 0x000fc80000000000 */
[----:B------:R-:W-:Y:S01]  /*2d570*/  FADD R7, R7, -1 ;  /* 0xbf80000007077421 */ /* 0x000fe20000000000 */
[-C--:B------:R-:W-:Y:S01]  /*2d580*/  FFMA.FTZ R23, R0, R22.reuse, -0.16845393180847167969 ;  /* 0xbe2c7f3000177423 */ /* 0x080fe20000010016 */
[----:B----4-:R-:W-:Y:S02]  /*2d590*/  IADD3 R6, PT, PT, R19, -R21, RZ ;  /* 0x8000001513067210 */ /* 0x010fe40007ffe0ff */
[----:B------:R-:W-:-:S03]  /*2d5a0*/  FFMA.FTZ R21, R7, R22, -0.16845393180847167969 ;  /* 0xbe2c7f3007157423 */ /* 0x000fc60000010016 */
[----:B------:R-:W-:-:S04]  /*2d5b0*/  FADD R6, R6, -1 ;  /* 0xbf80000006067421 */ /* 0x000fc80000000000 */
[----:B------:R-:W-:-:S04]  /*2d5c0*/  FFMA.FTZ R22, R6, R22, -0.16845393180847167969 ;  /* 0xbe2c7f3006167423 */ /* 0x000fc80000010016 */
[----:B------:R-:W-:-:S04]  /*2d5d0*/  FFMA.FTZ R22, R6, R22, 0.1716887056827545166 ;  /* 0x3e2fcf2a06167423 */ /* 0x000fc80000010016 */
[----:B------:R-:W-:-:S04]  /*2d5e0*/  FFMA.FTZ R22, R6, R22, -0.17900948226451873779 ;  /* 0xbe374e4306167423 */ /* 0x000fc80000010016 */
[----:B------:R-:W-:Y:S01]  /*2d5f0*/  FFMA.FTZ R22, R6, R22, 0.20512372255325317383 ;  /* 0x3e520bf406167423 */ /* 0x000fe20000010016 */
[----:B------:R-:W-:-:S03]  /*2d600*/  FFMA.FTZ R23, R0, R23, 0.1716887056827545166 ;  /* 0x3e2fcf2a00177423 */ /* 0x000fc60000010017 */
[----:B------:R-:W-:Y:S01]  /*2d610*/  FFMA.FTZ R22, R6, R22, -0.24046532809734344482 ;  /* 0xbe763c8b06167423 */ /* 0x000fe20000010016 */
[----:B------:R-:W-:-:S03]  /*2d620*/  FFMA.FTZ R23, R0, R23, -0.17900948226451873779 ;  /* 0xbe374e4300177423 */ /* 0x000fc60000010017 */
[----:B------:R-:W-:Y:S01]  /*2d630*/  FFMA.FTZ R22, R6, R22, 0.28857114911079406738 ;  /* 0x3e93bf9906167423 */ /* 0x000fe20000010016 */
[----:B------:R-:W-:-:S03]  /*2d640*/  IMAD R4, R26, 0x4, R5 ;  /* 0x000000041a047824 */ /* 0x000fc600078e0205 */
[----:B------:R-:W-:Y:S01]  /*2d650*/  FFMA.FTZ R22, R6, R22, -0.36067417263984680176 ;  /* 0xbeb8aa4906167423 */ /* 0x000fe20000010016 */
[----:B------:R-:W-:Y:S01]  /*2d660*/  FFMA.FTZ R23, R0, R23, 0.20512372255325317383 ;  /* 0x3e520bf400177423 */ /* 0x000fe20000010017 */
[----:B------:R-:W-:Y:S02]  /*2d670*/  LEA R25, R26, R4, 0x2 ;  /* 0x000000041a197211 */ /* 0x000fe400078e10ff */
[----:B------:R-:W-:Y:S01]  /*2d680*/  FFMA.FTZ R22, R6, R22, 0.48089820146560668945 ;  /* 0x3ef6384a06167423 */ /* 0x000fe20000010016 */
[----:B------:R-:W-:Y:S01]  /*2d690*/  FFMA.FTZ R23, R0, R23, -0.24046532809734344482 ;  /* 0xbe763c8b00177423 */ /* 0x000fe20000010017 */
[----:B------:R-:W-:Y:S02]  /*2d6a0*/  LEA R27, R26, R25, 0x2 ;  /* 0x000000191a1b7211 */ /* 0x000fe400078e10ff */
[----:B------:R-:W-:Y:S01]  /*2d6b0*/  FFMA.FTZ R22, R6, R22, -0.72134751081466674805 ;  /* 0xbf38aa3b06167423 */ /* 0x000fe20000010016 */
[----:B------:R-:W-:Y:S01]  /*2d6c0*/  FFMA.FTZ R23, R0, R23, 0.28857114911079406738 ;  /* 0x3e93bf9900177423 */ /* 0x000fe20000010017 */
[----:B------:R-:W-:-:S02]  /*2d6d0*/  LEA R28, R26, R27, 0x2 ;  /* 0x0000001b1a1c7211 */ /* 0x000fc400078e10ff */
[----:B------:R-:W-:Y:S01]  /*2d6e0*/  FMUL R22, R6, R22 ;  /* 0x0000001606167220 */ /* 0x000fe20000400000 */
[----:B------:R-:W-:Y:S01]  /*2d6f0*/  FFMA.FTZ R23, R0, R23, -0.36067417263984680176 ;  /* 0xbeb8aa4900177423 */ /* 0x000fe20000010017 */
[----:B------:R-:W-:Y:S02]  /*2d700*/  LEA R29, R26, R28, 0x2 ;  /* 0x0000001c1a1d7211 */ /* 0x000fe400078e10ff */
[----:B------:R-:W-:Y:S01]  /*2d710*/  FMUL R22, R6, R22 ;  /* 0x0000001606167220 */ /* 0x000fe20000400000 */
[----:B------:R-:W-:Y:S01]  /*2d720*/  FFMA.FTZ R23, R0, R23, 0.48089820146560668945 ;  /* 0x3ef6384a00177423 */ /* 0x000fe20000010017 */
[----:B------:R-:W-:Y:S02]  /*2d730*/  LEA R3, R26, R29, 0x2 ;  /* 0x0000001d1a037211 */ /* 0x000fe400078e10ff */
[----:B------:R-:W-:Y:S01]  /*2d740*/  FFMA.FTZ R22, R6, 1.4426950216293334961, R22 ;  /* 0x3fb8aa3b06167823 */ /* 0x000fe20000010016 */
[----:B------:R-:W-:-:S03]  /*2d750*/  FFMA.FTZ R23, R0, R23, -0.72134751081466674805 ;  /* 0xbf38aa3b00177423 */ /* 0x000fc60000010017 */
[----:B---3--:R-:W-:Y:S01]  /*2d760*/  FADD R16, R16, R22 ;  /* 0x0000001610107221 */ /* 0x008fe20000000000 */
[----:B------:R-:W-:Y:S01]  /*2d770*/  FMUL R23, R0, R23 ;  /* 0x0000001700177220 */ /* 0x000fe20000400000 */
[----:B------:R-:W1:Y:S01]  /*2d780*/  LDC R22, c[0x0][0x3e8] ;  /* 0x0000fa00ff167b82 */ /* 0x000e620000000800 */
[----:B------:R-:W-:Y:S02]  /*2d790*/  IMAD R3, R26, 0x4, R3 ;  /* 0x000000041a037824 */ /* 0x000fe400078e0203 */
[----:B------:R-:W-:-:S03]  /*2d7a0*/  FMUL R23, R0, R23 ;  /* 0x0000001700177220 */ /* 0x000fc60000400000 */
[----:B------:R-:W-:Y:S01]  /*2d7b0*/  LEA R3, R26, R3, 0x2 ;  /* 0x000000031a037211 */ /* 0x000fe200078e10ff */
[----:B------:R-:W-:Y:S01]  /*2d7c0*/  FFMA.FTZ R23, R0, 1.4426950216293334961, R23 ;  /* 0x3fb8aa3b00177823 */ /* 0x000fe20000010017 */
[----:B------:R-:W-:Y:S02]  /*2d7d0*/  ISETP.GE.U32.AND P6, PT, R17, 0x7f800000, PT ;  /* 0x7f8000001100780c */ /* 0x000fe40003fc6070 */
[----:B------:R-:W-:Y:S01]  /*2d7e0*/  LEA R0, R26, R3, 0x2 ;  /* 0x000000031a007211 */ /* 0x000fe200078e10ff */
[----:B------:R-:W-:-:S03]  /*2d7f0*/  FADD R3, R12, R13 ;  /* 0x0000000d0c037221 */ /* 0x000fc60000000000 */
[C---:B------:R-:W-:Y:S02]  /*2d800*/  LEA R12, R26.reuse, R0, 0x2 ;  /* 0x000000001a0c7211 */ /* 0x040fe400078e10ff */
[----:B------:R-:W-:Y:S02]  /*2d810*/  @P1 MOV R0, 0x7f800000 ;  /* 0x7f80000000001802 */ /* 0x000fe40000000f00 */
[----:B0-----:R-:W-:Y:S01]  /*2d820*/  LEA R10, R26, R12, 0x2 ;  /* 0x0000000c1a0a7211 */ /* 0x001fe200078e10ff */
[----:B-----5:R-:W-:Y:S02]  /*2d830*/  FADD R14, R14, R23 ;  /* 0x000000170e0e7221 */ /* 0x020fe40000000000 */
[----:B------:R-:W2:Y:S01]  /*2d840*/  LDL.LU R23, [R1+0x220] ;  /* 0x0002200001177983 */ /* 0x000ea20000300800 */
[----:B------:R-:W-:Y:S01]  /*2d850*/  @P1 FFMA.FTZ R3, R24, R0, +INF ;  /* 0x7f80000018031423 */ /* 0x000fe20000010000 */
[----:B------:R-:W-:Y:S02]  /*2d860*/  @P6 MOV R13, 0x7f800000 ;  /* 0x7f800000000d6802 */ /* 0x000fe40000000f00 */
[----:B------:R1:W-:Y:S01]  /*2d870*/  STL [R1+0x2c], R10 ;  /* 0x00002c0a01007387 */ /* 0x0003e20000100800 */
[----:B------:R-:W-:-:S03]  /*2d880*/  MOV R24, R12 ;  /* 0x0000000c00187202 */ /* 0x000fc60000000f00 */
[----:B------:R0:W-:Y:S01]  /*2d890*/  STL [R1+0x234], R3 ;  /* 0x0002340301007387 */ /* 0x0001e20000100800 */
[----:B-1----:R-:W-:Y:S02]  /*2d8a0*/  IMAD R10, R22, 0x4, R10 ;  /* 0x00000004160a7824 */ /* 0x002fe400078e020a */
[----:B------:R-:W-:Y:S01]  /*2d8b0*/  @P6 FFMA.FTZ R14, R17, R13, +INF ;  /* 0x7f800000110e6423 */ /* 0x000fe2000001000d */
[----:B0-----:R-:W3:Y:S04]  /*2d8c0*/  LDL.LU R3, [R1+0x1828] ;  /* 0x0018280001037983 */ /* 0x001ee80000300800 */
[----:B------:R0:W-:Y:S04]  /*2d8d0*/  STL [R1+0x44], R10 ;  /* 0x0000440a01007387 */ /* 0x0001e80000100800 */
[----:B------:R-:W4:Y:S04]  /*2d8e0*/  LDL.LU R12, [R1+0x1824] ;  /* 0x00182400010c7983 */ /* 0x000f280000300800 */
[----:B------:R-:W5:Y:S01]  /*2d8f0*/  LDL R13, [R1+0x1560] ;  /* 0x00156000010d7983 */ /* 0x000f620000100800 */
[----:B------:R-:W-:-:S04]  /*2d900*/  FFMA.FTZ R21, R7, R21, 0.1716887056827545166 ;  /* 0x3e2fcf2a07157423 */ /* 0x000fc80000010015 */
[----:B------:R-:W-:-:S04]  /*2d910*/  FFMA.FTZ R21, R7, R21, -0.17900948226451873779 ;  /* 0xbe374e4307157423 */ /* 0x000fc80000010015 */
[----:B------:R-:W-:-:S04]  /*2d920*/  FFMA.FTZ R21, R7, R21, 0.20512372255325317383 ;  /* 0x3e520bf407157423 */ /* 0x000fc80000010015 */
[----:B------:R-:W-:-:S04]  /*2d930*/  FFMA.FTZ R21, R7, R21, -0.24046532809734344482 ;  /* 0xbe763c8b07157423 */ /* 0x000fc80000010015 */
[----:B------:R-:W-:-:S04]  /*2d940*/  FFMA.FTZ R21, R7, R21, 0.28857114911079406738 ;  /* 0x3e93bf9907157423 */ /* 0x000fc80000010015 */
[----:B------:R-:W-:-:S04]  /*2d950*/  FFMA.FTZ R21, R7, R21, -0.36067417263984680176 ;  /* 0xbeb8aa4907157423 */ /* 0x000fc80000010015 */
[----:B------:R-:W-:Y:S01]  /*2d960*/  FFMA.FTZ R21, R7, R21, 0.48089820146560668945 ;  /* 0x3ef6384a07157423 */ /* 0x000fe20000010015 */
[----:B------:R-:W-:-:S03]  /*2d970*/  ISETP.GE.U32.AND P4, PT, R2, 0x7f800000, PT ;  /* 0x7f8000000200780c */ /* 0x000fc60003f86070 */
[----:B------:R-:W-:Y:S01]  /*2d980*/  FFMA.FTZ R21, R7, R21, -0.72134751081466674805 ;  /* 0xbf38aa3b07157423 */ /* 0x000fe20000010015 */
[----:B------:R-:W-:-:S03]  /*2d990*/  ISETP.GE.U32.AND P5, PT, R19, 0x7f800000, PT ;  /* 0x7f8000001300780c */ /* 0x000fc60003fa6070 */
[----:B------:R-:W-:-:S04]  /*2d9a0*/  FMUL R21, R7, R21 ;  /* 0x0000001507157220 */ /* 0x000fc80000400000 */
[C---:B------:R-:W-:Y:S02]  /*2d9b0*/  FMUL R21, R7.reuse, R21 ;  /* 0x0000001507157220 */ /* 0x040fe40000400000 */
[----:B------:R-:W-:Y:S02]  /*2d9c0*/  @P4 MOV R0, 0x7f800000 ;  /* 0x7f80000000004802 */ /* 0x000fe40000000f00 */
[----:B------:R-:W-:Y:S02]  /*2d9d0*/  FFMA.FTZ R21, R7, 1.4426950216293334961, R21 ;  /* 0x3fb8aa3b07157823 */ /* 0x000fe40000010015 */
[----:B------:R-:W1:Y:S02]  /*2d9e0*/  LDC.64 R6, c[0x0][0x398] ;  /* 0x0000e600ff067b82 */ /* 0x000e640000000a00 */
[----:B------:R-:W-:Y:S01]  /*2d9f0*/  FADD R18, R18, R21 ;  /* 0x0000001512127221 */ /* 0x000fe20000000000 */
[----:B------:R-:W-:Y:S01]  /*2da00*/  @P4 FFMA.FTZ R18, R2, R0, +INF ;  /* 0x7f80000002124423 */ /* 0x000fe20000010000 */
[----:B------:R-:W-:-:S02]  /*2da10*/  @P5 MOV R0, 0x7f800000 ;  /* 0x7f80000000005802 */ /* 0x000fc40000000f00 */
[C---:B0-----:R-:W-:Y:S02]  /*2da20*/  LEA R10, R22.reuse, R10, 0x2 ;  /* 0x0000000a160a7211 */ /* 0x041fe400078e10ff */
[----:B------:R-:W-:Y:S01]  /*2da30*/  FSETP.NEU.AND P2, PT, R17, RZ, PT ;  /* 0x000000ff1100720b */ /* 0x000fe20003f4d000 */
[----:B------:R-:W-:Y:S01]  /*2da40*/  @P5 FFMA.FTZ R16, R19, R0, +INF ;  /* 0x7f80000013105423 */ /* 0x000fe20000010000 */
[----:B------:R-:W-:Y:S01]  /*2da50*/  LEA R17, R22, R10, 0x2 ;  /* 0x0000000a16117211 */ /* 0x000fe200078e10ff */
[----:B------:R-:W0:Y:S01]  /*2da60*/  S2R R19, SR_TID.X ;  /* 0x0000000000137919 */ /* 0x000e220000002100 */
[----:B------:R-:W-:Y:S01]  /*2da70*/  UIMAD UR4, UR7, UR4, URZ ;  /* 0x00000004070472a4 */ /* 0x000fe2000f8e02ff */
[----:B------:R0:W-:Y:S03]  /*2da80*/  STL [R1+0x3c], R10 ;  /* 0x00003c0a01007387 */ /* 0x0001e60000100800 */
[----:B------:R-:W-:Y:S01]  /*2da90*/  USHF.L.U32 UR8, UR4, 0x1, URZ ;  /* 0x0000000104087899 */ /* 0x000fe200080006ff */
[----:B------:R0:W-:Y:S01]  /*2daa0*/  STL [R1+0x230], R14 ;  /* 0x0002300e01007387 */ /* 0x0001e20000100800 */
[----:B------:R-:W-:-:S03]  /*2dab0*/  FSETP.NEU.AND P1, PT, R2, RZ, PT ;  /* 0x000000ff0200720b */ /* 0x000fc60003f2d000 */
[----:B0-----:R-:W2:Y:S04]  /*2dac0*/  LDL R10, [R1+0x160] ;  /* 0x00016000010a7983 */ /* 0x001ea80000100800 */
[----:B------:R-:W2:Y:S04]  /*2dad0*/  LDL R14, [R1+0x154] ;  /* 0x00015400010e7983 */ /* 0x000ea80000100800 */
[----:B------:R0:W-:Y:S04]  /*2dae0*/  STL [R1+0x34], R17 ;  /* 0x0000341101007387 */ /* 0x0001e80000100800 */
[----:B------:R0:W-:Y:S02]  /*2daf0*/  STL [R1+0x22c], R18 ;  /* 0x00022c1201007387 */ /* 0x0001e40000100800 */
[----:B0-----:R-:W-:-:S02]  /*2db00*/  IMAD R17, R22, 0x4, R17 ;  /* 0x0000000416117824 */ /* 0x001fc400078e0211 */
[----:B------:R0:W-:Y:S03]  /*2db10*/  STL [R1+0x228], R16 ;  /* 0x0002281001007387 */ /* 0x0001e60000100800 */
[----:B------:R-:W-:-:S04]  /*2db20*/  LEA R18, R22, R17, 0x2 ;  /* 0x0000001116127211 */ /* 0x000fc800078e10ff */
[----:B0-----:R-:W-:-:S05]  /*2db30*/  LEA R16, R22, R18, 0x2 ;  /* 0x0000001216107211 */ /* 0x001fca00078e10ff */
[----:B------:R0:W-:Y:S02]  /*2db40*/  STL [R1+0x210], R16 ;  /* 0x0002101001007387 */ /* 0x0001e40000100800 */
[----:B0-----:R-:W-:-:S05]  /*2db50*/  LEA R16, R22, R16, 0x2 ;  /* 0x0000001016107211 */ /* 0x001fca00078e10ff */
[----:B------:R0:W-:Y:S01]  /*2db60*/  STL [R1+0x224], R16 ;  /* 0x0002241001007387 */ /* 0x0001e20000100800 */
[----:B-----5:R-:W-:Y:S01]  /*2db70*/  IMAD R13, R13, UR5, RZ ;  /* 0x000000050d0d7c24 */ /* 0x020fe2000f8e02ff */
[----:B------:R-:W-:-:S04]  /*2db80*/  UIMAD.WIDE UR4, UR4, 0x2, URZ ;  /* 0x00000002040478a5 */ /* 0x000fc8000f8e02ff */
[C---:B------:R-:W-:Y:S01]  /*2db90*/  SHF.L.U32 R2, R13.reuse, 0x1, RZ ;  /* 0x000000010d027819 */ /* 0x040fe200000006ff */
[----:B------:R-:W-:-:S03]  /*2dba0*/  IMAD.HI R13, R13, 0x2, RZ ;  /* 0x000000020d0d7827 */ /* 0x000fc600078e02ff */
[----:B-1----:R-:W-:-:S03]  /*2dbb0*/  IADD3 R2, P4, P6, R2, UR8, R6 ;  /* 0x0000000802027c10 */ /* 0x002fc6000fe9e006 */
[----:B------:R-:W1:Y:S01]  /*2dbc0*/  LDCU UR4, c[0x0][0x3ec] ;  /* 0x00007d80ff0477ac */ /* 0x000e620008000800 */
[----:B------:R-:W-:Y:S01]  /*2dbd0*/  IADD3.X R0, PT, PT, R13, UR5, R7, P4, P6 ;  /* 0x000000050d007c10 */ /* 0x000fe2000a7ec407 */
[----:B------:R-:W-:Y:S02]  /*2dbe0*/  IMAD.MOV.U32 R13, RZ, RZ, R18 ;  /* 0x000000ffff0d7224 */ /* 0x000fe400078e0012 */
[----:B------:R-:W5:Y:S01]  /*2dbf0*/  LDC R18, c[0x0][0x3e8] ;  /* 0x0000fa00ff127b82 */ /* 0x000f620000000800 */
[----:B------:R-:W-:Y:S02]  /*2dc00*/  MOV R7, R17 ;  /* 0x0000001100077202 */ /* 0x000fe40000000f00 */
[--C-:B------:R-:W-:Y:S02]  /*2dc10*/  SHF.R.U32.HI R17, RZ, 0x5, R19.reuse ;  /* 0x00000005ff117819 */ /* 0x100fe40000011613 */
[----:B------:R-:W-:Y:S02]  /*2dc20*/  SHF.R.U32.HI R19, RZ, 0x5, R19 ;  /* 0x00000005ff137819 */ /* 0x000fe40000011613 */
[----:B------:R-:W-:-:S02]  /*2dc30*/  SGXT.U32 R17, R17, 0x2 ;  /* 0x000000021111781a */ /* 0x000fc40000000000 */
[----:B------:R-:W-:-:S03]  /*2dc40*/  SGXT.U32 R19, R19, 0x2 ;  /* 0x000000021313781a */ /* 0x000fc60000000000 */
[-C--:B-----5:R-:W-:Y:S02]  /*2dc50*/  IMAD R17, R17, R18.reuse, RZ ;  /* 0x0000001211117224 */ /* 0x0a0fe400078e02ff */
[----:B------:R-:W-:-:S03]  /*2dc60*/  IMAD R19, R19, R18, RZ ;  /* 0x0000001213137224 */ /* 0x000fc600078e02ff */
[----:B------:R-:W-:Y:S02]  /*2dc70*/  LEA R17, R18, R17, 0x2 ;  /* 0x0000001112117211 */ /* 0x000fe400078e10ff */
[-C--:B------:R-:W-:Y:S02]  /*2dc80*/  LEA R18, P4, R19, R2.reuse, 0x1 ;  /* 0x0000000213127211 */ /* 0x080fe400078808ff */
[----:B------:R-:W5:Y:S01]  /*2dc90*/  S2R R19, SR_TID.X ;  /* 0x0000000000137919 */ /* 0x000f620000002100 */
[----:B0-----:R-:W-:Y:S02]  /*2dca0*/  LEA R16, P6, R17, R2, 0x1 ;  /* 0x0000000211107211 */ /* 0x001fe400078c08ff */
[--C-:B-----5:R-:W-:Y:S02]  /*2dcb0*/  SHF.R.U32.HI R17, RZ, 0x5, R19.reuse ;  /* 0x00000005ff117819 */ /* 0x120fe40000011613 */
[----:B------:R-:W-:Y:S02]  /*2dcc0*/  SHF.R.U32.HI R19, RZ, 0x5, R19 ;  /* 0x00000005ff137819 */ /* 0x000fe40000011613 */
[----:B------:R-:W-:-:S02]  /*2dcd0*/  SGXT.U32 R17, R17, 0x2 ;  /* 0x000000021111781a */ /* 0x000fc40000000000 */
[----:B------:R-:W-:-:S03]  /*2dce0*/  SGXT.U32 R19, R19, 0x2 ;  /* 0x000000021313781a */ /* 0x000fc60000000000 */
[-C--:B------:R-:W-:Y:S02]  /*2dcf0*/  IMAD R17, R17, R26.reuse, RZ ;  /* 0x0000001a11117224 */ /* 0x080fe400078e02ff */
[----:B------:R-:W-:-:S03]  /*2dd00*/  IMAD R19, R19, R26, RZ ;  /* 0x0000001a13137224 */ /* 0x000fc600078e02ff */
[----:B------:R-:W-:Y:S02]  /*2dd10*/  LEA R17, R26, R17, 0x2 ;  /* 0x000000111a117211 */ /* 0x000fe400078e10ff */
[----:B------:R-:W5:Y:S01]  /*2dd20*/  LDL.LU R26, [R1+0x1820] ;  /* 0x00182000011a7983 */ /* 0x000f620000300800 */
[----:B--2---:R-:W-:Y:S02]  /*2dd30*/  LEA R10, P5, R10, R2, 0x1 ;  /* 0x000000020a0a7211 */ /* 0x004fe400078a08ff */
[----:B------:R-:W-:Y:S02]  /*2dd40*/  LEA.HI.X.SX32 R19, R19, R0, 0x1, P4 ;  /* 0x0000000013137211 */ /* 0x000fe400020f0eff */
[----:B------:R-:W-:Y:S01]  /*2dd50*/  LEA R14, P4, R14, R2, 0x1 ;  /* 0x000000020e0e7211 */ /* 0x000fe200078808ff */
[----:B------:R0:W-:Y:S01]  /*2dd60*/  STL [R1+0x1f8], R10 ;  /* 0x0001f80a01007387 */ /* 0x0001e20000100800 */
[----:B------:R-:W-:-:S03]  /*2dd70*/  LEA.HI.X.SX32 R17, R17, R0, 0x1, P6 ;  /* 0x0000000011117211 */ /* 0x000fc600030f0eff */
[----:B0-----:R-:W2:Y:S04]  /*2dd80*/  LDL.LU.64 R10, [R1+0x1818] ;  /* 0x00181800010a7983 */ /* 0x001ea80000300a00 */
[----:B------:R0:W-:Y:S04]  /*2dd90*/  STL.64 [R1+0x208], R18 ;  /* 0x0002081201007387 */ /* 0x0001e80000100a00 */
[----:B0-----:R-:W2:Y:S04]  /*2dda0*/  LDL.LU.64 R18, [R1+0x1810] ;  /* 0x0018100001127983 */ /* 0x001ea80000300a00 */
[----:B------:R0:W-:Y:S04]  /*2ddb0*/  STL [R1+0x1f0], R14 ;  /* 0x0001f00e01007387 */ /* 0x0001e80000100800 */
[----:B0-----:R-:W2:Y:S04]  /*2ddc0*/  LDL.LU.64 R14, [R1+0x1808] ;  /* 0x00180800010e7983 */ /* 0x001ea80000300a00 */
[----:B------:R0:W-:Y:S04]  /*2ddd0*/  STL.64 [R1+0x200], R16 ;  /* 0x0002001001007387 */ /* 0x0001e80000100a00 */
[----:B0-----:R-:W2:Y:S04]  /*2dde0*/  LDL.LU.64 R16, [R1+0x1800] ;  /* 0x0018000001107983 */ /* 0x001ea80000300a00 */
[----:B-----5:R0:W-:Y:S04]  /*2ddf0*/  STL.64 [R1+0x17f8], R26 ;  /* 0x0017f81a01007387 */ /* 0x0201e80000100a00 */
[----:B0-----:R0:W5:Y:S01]  /*2de00*/  LDL.64 R26, [R1+0x1f0] ;  /* 0x0001f000011a7983 */ /* 0x0011620000100a00 */
[----:B------:R-:W-:-:S02]  /*2de10*/  MOV R6, R24 ;  /* 0x0000001800067202 */ /* 0x000fc40000000f00 */
[----:B------:R-:W-:Y:S01]  /*2de20*/  LOP3.LUT R24, R23, 0x40, RZ, 0x3c, !PT ;  /* 0x0000004017187812 */ /* 0x000fe200078e3cff */
[----:B-----5:R-:W5:Y:S04]  /*2de30*/  LDL.LU R27, [R1+0x154] ;  /* 0x00015400011b7983 */ /* 0x020f680000300800 */
[----:B------:R0:W-:Y:S04]  /*2de40*/  STL.64 [R1+0x17f0], R8 ;  /* 0x0017f00801007387 */ /* 0x0001e80000100a00 */
[----:B0-----:R-:W3:Y:S04]  /*2de50*/  LDL R8, [R1+0x130] ;  /* 0x0001300001087983 */ /* 0x001ee80000100800 */
[----:B--2---:R0:W-:Y:S04]  /*2de60*/  STL.64 [R1+0x17e8], R14 ;  /* 0x0017e80e01007387 */ /* 0x0041e80000100a00 */
[----:B0-----:R-:W2:Y:S04]  /*2de70*/  LDL R15, [R1+0x168] ;  /* 0x00016800010f7983 */ /* 0x001ea80000100800 */
[----:B------:R0:W-:Y:S04]  /*2de80*/  STL.64 [R1+0x17e0], R18 ;  /* 0x0017e01201007387 */ /* 0x0001e80000100a00 */
[----:B0-----:R-:W3:Y:S04]  /*2de90*/  LDL R18, [R1+0x128] ;  /* 0x0001280001127983 */ /* 0x001ee80000100800 */
[----:B------:R0:W-:Y:S04]  /*2dea0*/  STL [R1+0x17d8], R5 ;  /* 0x0017d80501007387 */ /* 0x0001e80000100800 */
[----:B0-----:R-:W3:Y:S04]  /*2deb0*/  LDL.LU R5, [R1+0x138] ;  /* 0x0001380001057983 */ /* 0x001ee80000300800 */
[----:B------:R0:W-:Y:S04]  /*2dec0*/  STL.64 [R1+0x17d0], R24 ;  /* 0x0017d01801007387 */ /* 0x0001e80000100a00 */
[----:B0-----:R0:W3:Y:S01]  /*2ded0*/  LDL.64 R24, [R1+0x1f8] ;  /* 0x0001f80001187983 */ /* 0x0010e20000100a00 */
[----:B--2---:R-:W-:-:S03]  /*2dee0*/  LEA R14, P6, R15, R2, 0x1 ;  /* 0x000000020f0e7211 */ /* 0x004fc600078c08ff */
[----:B---3--:R-:W2:Y:S04]  /*2def0*/  LDL.LU R25, [R1+0x160] ;  /* 0x0001600001197983 */ /* 0x008ea80000300800 */
[----:B------:R-:W3:Y:S01]  /*2df00*/  LDL.LU R15, [R1+0x168] ;  /* 0x00016800010f7983 */ /* 0x000ee20000300800 */
[----:B-----5:R-:W-:Y:S02]  /*2df10*/  LEA.HI.X.SX32 R27, R27, R0, 0x1, P4 ;  /* 0x000000001b1b7211 */ /* 0x020fe400020f0eff */
[----:B------:R-:W-:Y:S02]  /*2df20*/  LEA R8, P4, R8, R2, 0x1 ;  /* 0x0000000208087211 */ /* 0x000fe400078808ff */
[----:B--2---:R-:W-:Y:S02]  /*2df30*/  LEA.HI.X.SX32 R25, R25, R0, 0x1, P5 ;  /* 0x0000000019197211 */ /* 0x004fe400028f0eff */
[----:B------:R-:W-:-:S02]  /*2df40*/  LEA R24, P5, R5, R2, 0x1 ;  /* 0x0000000205187211 */ /* 0x000fc400078a08ff */
[----:B---3--:R-:W-:Y:S01]  /*2df50*/  LEA.HI.X.SX32 R15, R15, R0, 0x1, P6 ;  /* 0x000000000f0f7211 */ /* 0x008fe200030f0eff */
[----:B------:R2:W-:Y:S01]  /*2df60*/  STL [R1+0x1fc], R25 ;  /* 0x0001fc1901007387 */ /* 0x0005e20000100800 */
[----:B------:R-:W-:-:S03]  /*2df70*/  LEA R18, P6, R18, R2, 0x1 ;  /* 0x0000000212127211 */ /* 0x000fc600078c08ff */
[----:B------:R3:W-:Y:S01]  /*2df80*/  STL [R1+0x1f4], R27 ;  /* 0x0001f41b01007387 */ /* 0x0007e20000100800 */
[----:B--2---:R-:W-:-:S03]  /*2df90*/  LEA.HI.X.SX32 R25, R5, R0, 0x1, P5 ;  /* 0x0000000005197211 */ /* 0x004fc600028f0eff */
[----:B---3--:R-:W2:Y:S04]  /*2dfa0*/  LDL.LU.64 R26, [R1+0x17f8] ;  /* 0x0017f800011a7983 */ /* 0x008ea80000300a00 */
[----:B------:R3:W-:Y:S04]  /*2dfb0*/  STL [R1+0x1d8], R8 ;  /* 0x0001d80801007387 */ /* 0x0007e80000100800 */
[----:B---3--:R-:W3:Y:S04]  /*2dfc0*/  LDL.LU.64 R8, [R1+0x17f0] ;  /* 0x0017f00001087983 */ /* 0x008ee80000300a00 */
[----:B------:R5:W-:Y:S04]  /*2dfd0*/  STL.64 [R1+0x1e8], R14 ;  /* 0x0001e80e01007387 */ /* 0x000be80000100a00 */
[----:B-----5:R-:W5:Y:S04]  /*2dfe0*/  LDL.LU.64 R14, [R1+0x17e8] ;  /* 0x0017e800010e7983 */ /* 0x020f680000300a00 */
[----:B------:R0:W-:Y:S04]  /*2dff0*/  STL [R1+0x1d0], R18 ;  /* 0x0001d01201007387 */ /* 0x0001e80000100800 */
[----:B0-----:R-:W2:Y:S04]  /*2e000*/  LDL.LU.64 R18, [R1+0x17e0] ;  /* 0x0017e00001127983 */ /* 0x001ea80000300a00 */
[----:B------:R-:W2:Y:S04]  /*2e010*/  LDL.LU R5, [R1+0x17d8] ;  /* 0x0017d80001057983 */ /* 0x000ea80000300800 */
[----:B------:R0:W-:Y:S04]  /*2e020*/  STL.64 [R1+0x1e0], R24 ;  /* 0x0001e01801007387 */ /* 0x0001e80000100a00 */
[----:B0-----:R-:W2:Y:S04]  /*2e030*/  LDL.LU.64 R24, [R1+0x17d0] ;  /* 0x0017d00001187983 */ /* 0x001ea80000300a00 */
[----:B------:R0:W-:Y:S04]  /*2e040*/  STL [R1+0x17c8], R28 ;  /* 0x0017c81c01007387 */ /* 0x0001e80000100800 */
[----:B0-----:R-:W2:Y:S04]  /*2e050*/  LDL.LU R28, [R1+0x120] ;  /* 0x00012000011c7983 */ /* 0x001ea80000300800 */
[----:B------:R0:W-:Y:S04]  /*2e060*/  STL [R1+0x17c4], R29 ;  /* 0x0017c41d01007387 */ /* 0x0001e80000100800 */
[----:B0-----:R-:W2:Y:S04]  /*2e070*/  LDL R29, [R1+0x11c] ;  /* 0x00011c00011d7983 */ /* 0x001ea80000100800 */
[----:B------:R0:W-:Y:S04]  /*2e080*/  STL [R1+0x17c0], R17 ;  /* 0x0017c01101007387 */ /* 0x0001e80000100800 */
[----:B0-----:R-:W2:Y:S04]  /*2e090*/  LDL.LU R17, [R1+0x118] ;  /* 0x0001180001117983 */ /* 0x001ea80000300800 */
[----:B----4-:R0:W-:Y:S04]  /*2e0a0*/  STL [R1+0x17bc], R12 ;  /* 0x0017bc0c01007387 */ /* 0x0101e80000100800 */
[----:B0-----:R-:W4:Y:S04]  /*2e0b0*/  LDL.LU R12, [R1+0x110] ;  /* 0x00011000010c7983 */ /* 0x001f280000300800 */
[----:B------:R0:W-:Y:S04]  /*2e0c0*/  STL [R1+0x17b8], R3 ;  /* 0x0017b80301007387 */ /* 0x0001e80000100800 */
[----:B0-----:R-:W2:Y:S04]  /*2e0d0*/  LDL.LU R3, [R1+0x108] ;  /* 0x0001080001037983 */ /* 0x001ea80000300800 */
[----:B------:R0:W-:Y:S04]  /*2e0e0*/  STL.64 [R1+0x17b0], R20 ;  /* 0x0017b01401007387 */ /* 0x0001e80000100a00 */
[----:B0-----:R0:W2:Y:S04]  /*2e0f0*/  LDL.64 R20, [R1+0x1d0] ;  /* 0x0001d00001147983 */ /* 0x0010a80000100a00 */
[----:B--2---:R-:W2:Y:S04]  /*2e100*/  LDL.LU R21, [R1+0x128] ;  /* 0x0001280001157983 */ /* 0x004ea80000300800 */
[----:B------:R0:W-:Y:S04]  /*2e110*/  STL.64 [R1+0x17a8], R10 ;  /* 0x0017a80a01007387 */ /* 0x0001e80000100a00 */
[----:B0-----:R-:W2:Y:S04]  /*2e120*/  LDL R10, [R1+0xf8] ;  /* 0x0000f800010a7983 */ /* 0x001ea80000100800 */
[----:B------:R0:W-:Y:S04]  /*2e130*/  STL [R1+0x17a0], R23 ;  /* 0x0017a01701007387 */ /* 0x0001e80000100800 */
[----:B0-----:R-:W2:Y:S04]  /*2e140*/  LDL R23, [R1+0xfc] ;  /* 0x0000fc0001177983 */ /* 0x001ea80000100800 */
[----:B------:R0:W-:Y:S04]  /*2e150*/  STL.64 [R1+0x1798], R26 ;  /* 0x0017981a01007387 */ /* 0x0001e80000100a00 */
[----:B0-----:R-:W2:Y:S04]  /*2e160*/  LDL R27, [R1+0x124] ;  /* 0x00012400011b7983 */ /* 0x001ea80000100800 */
[----:B---3--:R0:W-:Y:S04]  /*2e170*/  STL.64 [R1+0x1790], R8 ;  /* 0x0017900801007387 */ /* 0x0081e80000100a00 */
[----:B0-----:R-:W3:Y:S04]  /*2e180*/  LDL R8, [R1+0x100] ;  /* 0x0001000001087983 */ /* 0x001ee80000100800 */
[----:B------:R0:W-:Y:S04]  /*2e190*/  STL [R1+0x1788], R16 ;  /* 0x0017881001007387 */ /* 0x0001e80000100800 */
[----:B0-----:R-:W3:Y:S04]  /*2e1a0*/  LDL.LU R16, [R1+0x104] ;  /* 0x0001040001107983 */ /* 0x001ee80000300800 */
[----:B-----5:R0:W-:Y:S04]  /*2e1b0*/  STL.64 [R1+0x1780], R14 ;  /* 0x0017800e01007387 */ /* 0x0201e80000100a00 */
[----:B0-----:R0:W5:Y:S01]  /*2e1c0*/  LDL.64 R14, [R1+0x1d8] ;  /* 0x0001d800010e7983 */ /* 0x0011620000100a00 */
[----:B--2---:R-:W-:-:S03]  /*2e1d0*/  LEA R26, P5, R27, R2, 0x1 ;  /* 0x000000021b1a7211 */ /* 0x004fc600078a08ff */
[----:B-----5:R-:W2:Y:S04]  /*2e1e0*/  LDL.LU R15, [R1+0x130] ;  /* 0x00013000010f7983 */ /* 0x020ea80000300800 */
[----:B------:R-:W5:Y:S01]  /*2e1f0*/  LDL.LU R27, [R1+0x124] ;  /* 0x00012400011b7983 */ /* 0x000f620000300800 */
[----:B------:R-:W-:Y:S02]  /*2e200*/  LEA.HI.X.SX32 R21, R21, R0, 0x1, P6 ;  /* 0x0000000015157211 */ /* 0x000fe400030f0eff */
[----:B------:R-:W-:Y:S02]  /*2e210*/  LEA R20, P6, R29, R2, 0x1 ;  /* 0x000000021d147211 */ /* 0x000fe400078c08ff */
[----:B--2---:R-:W-:Y:S02]  /*2e220*/  LEA.HI.X.SX32 R15, R15, R0, 0x1, P4 ;  /* 0x000000000f0f7211 */ /* 0x004fe400020f0eff */
[----:B------:R-:W-:-:S02]  /*2e230*/  LEA R14, P4, R28, R2, 0x1 ;  /* 0x000000021c0e7211 */ /* 0x000fc400078808ff */
[-C--:B-----5:R-:W-:Y:S01]  /*2e240*/  LEA.HI.X.SX32 R27, R27, R0.reuse, 0x1, P5 ;  /* 0x000000001b1b7211 */ /* 0x0a0fe200028f0eff */
[----:B------:R2:W-:Y:S04]  /*2e250*/  STL [R1+0x1dc], R15 ;  /* 0x0001dc0f01007387 */ /* 0x0005e80000100800 */
[----:B------:R5:W-:Y:S04]  /*2e260*/  STL [R1+0x1d4], R21 ;  /* 0x0001d41501007387 */ /* 0x000be80000100800 */
[----:B------:R0:W-:Y:S01]  /*2e270*/  STL.64 [R1+0x1c8], R26 ;  /* 0x0001c81a01007387 */ /* 0x0001e20000100a00 */
[----:B--2---:R-:W-:-:S03]  /*2e280*/  LEA.HI.X.SX32 R15, R28, R0, 0x1, P4 ;  /* 0x000000001c0f7211 */ /* 0x004fc600020f0eff */
[----:B------:R-:W2:Y:S01]  /*2e290*/  LDL.LU R28, [R1+0x17c8] ;  /* 0x0017c800011c7983 */ /* 0x000ea20000300800 */
[----:B-----5:R-:W-:-:S03]  /*2e2a0*/  LEA.HI.X.SX32 R21, R29, R0, 0x1, P6 ;  /* 0x000000001d157211 */ /* 0x020fc600030f0eff */
[----:B------:R4:W-:Y:S01]  /*2e2b0*/  STL.64 [R1+0x1c0], R14 ;  /* 0x0001c00e01007387 */ /* 0x0009e20000100a00 */
[----:B0-----:R-:W-:-:S03]  /*2e2c0*/  LEA R26, P5, R17, R2, 0x1 ;  /* 0x00000002111a7211 */ /* 0x001fc600078a08ff */
[----:B------:R-:W2:Y:S01]  /*2e2d0*/  LDL.LU R29, [R1+0x17c4] ;  /* 0x0017c400011d7983 */ /* 0x000ea20000300800 */
[----:B------:R-:W-:-:S03]  /*2e2e0*/  LEA.HI.X.SX32 R27, R17, R0, 0x1, P5 ;  /* 0x00000000111b7211 */ /* 0x000fc600028f0eff */
[----:B------:R0:W-:Y:S01]  /*2e2f0*/  STL.64 [R1+0x1b8], R20 ;  /* 0x0001b81401007387 */ /* 0x0001e20000100a00 */
[----:B----4-:R-:W-:-:S03]  /*2e300*/  LEA R14, P4, R12, R2, 0x1 ;  /* 0x000000020c0e7211 */ /* 0x010fc600078808ff */
[----:B------:R-:W4:Y:S01]  /*2e310*/  LDL.LU R17, [R1+0x17c0] ;  /* 0x0017c00001117983 */ /* 0x000f220000300800 */
[----:B------:R-:W-:-:S03]  /*2e320*/  LEA.HI.X.SX32 R15, R12, R0, 0x1, P4 ;  /* 0x000000000c0f7211 */ /* 0x000fc600020f0eff */
[----:B------:R5:W-:Y:S01]  /*2e330*/  STL.64 [R1+0x1b0], R26 ;  /* 0x0001b01a01007387 */ /* 0x000be20000100a00 */
[----:B0-----:R-:W-:-:S03]  /*2e340*/  LEA R20, P6, R3, R2, 0x1 ;  /* 0x0000000203147211 */ /* 0x001fc600078c08ff */
[----:B------:R-:W2:Y:S01]  /*2e350*/  LDL.LU R12, [R1+0x17bc] ;  /* 0x0017bc00010c7983 */ /* 0x000ea20000300800 */
[----:B------:R-:W-:-:S03]  /*2e360*/  LEA.HI.X.SX32 R21, R3, R0, 0x1, P6 ;  /* 0x0000000003157211 */ /* 0x000fc600030f0eff */
[----:B------:R0:W-:Y:S01]  /*2e370*/  STL.64 [R1+0x1a8], R14 ;  /* 0x0001a80e01007387 */ /* 0x0001e20000100a00 */
[-C--:B------:R-:W-:Y:S02]  /*2e380*/  LEA R10, P6, R10, R2.reuse, 0x1 ;  /* 0x000000020a0a7211 */ /* 0x080fe400078c08ff */
[C---:B-----5:R-:W-:Y:S01]  /*2e390*/  LEA R26, P5, R23.reuse, R2, 0x1 ;  /* 0x00000002171a7211 */ /* 0x060fe200078a08ff */
[----:B------:R-:W5:Y:S03]  /*2e3a0*/  LDL.LU R3, [R1+0x17b8] ;  /* 0x0017b80001037983 */ /* 0x000f660000300800 */
[----:B------:R-:W-:Y:S01]  /*2e3b0*/  LEA.HI.X.SX32 R27, R23, R0, 0x1, P5 ;  /* 0x00000000171b7211 */ /* 0x000fe200028f0eff */
[----:B------:R1:W-:Y:S01]  /*2e3c0*/  STL.64 [R1+0x1a0], R20 ;  /* 0x0001a01401007387 */ /* 0x0003e20000100a00 */
[-C--:B---3--:R-:W-:Y:S02]  /*2e3d0*/  LEA R8, P5, R8, R2.reuse, 0x1 ;  /* 0x0000000208087211 */ /* 0x088fe400078a08ff */
[----:B0-----:R-:W-:-:S04]  /*2e3e0*/  LEA R14, P4, R16, R2, 0x1 ;  /* 0x00000002100e7211 */ /* 0x001fc800078808ff */
[----:B------:R-:W-:Y:S01]  /*2e3f0*/  LEA.HI.X.SX32 R15, R16, R0, 0x1, P4 ;  /* 0x00000000100f7211 */ /* 0x000fe200020f0eff */
[----:B-1----:R-:W3:Y:S04]  /*2e400*/  LDL.LU.64 R20, [R1+0x17b0] ;  /* 0x0017b00001147983 */ /* 0x002ee80000300a00 */
[----:B------:R0:W-:Y:S04]  /*2e410*/  STL [R1+0x188], R10 ;  /* 0x0001880a01007387 */ /* 0x0001e80000100800 */
[----:B0-----:R-:W2:Y:S04]  /*2e420*/  LDL.LU.64 R10, [R1+0x17a8] ;  /* 0x0017a800010a7983 */ /* 0x001ea80000300a00 */
[----:B------:R-:W2:Y:S04]  /*2e430*/  LDL.LU R23, [R1+0x17a0] ;  /* 0x0017a00001177983 */ /* 0x000ea80000300800 */
[----:B------:R0:W-:Y:S04]  /*2e440*/  STL.64 [R1+0x198], R26 ;  /* 0x0001981a01007387 */ /* 0x0001e80000100a00 */
[----:B0-----:R-:W2:Y:S04]  /*2e450*/  LDL.LU.64 R26, [R1+0x1798] ;  /* 0x00179800011a7983 */ /* 0x001ea80000300a00 */
[----:B------:R0:W-:Y:S04]  /*2e460*/  STL [R1+0x180], R8 ;  /* 0x0001800801007387 */ /* 0x0001e80000100800 */
[----:B0-----:R-:W2:Y:S04]  /*2e470*/  LDL.LU.64 R8, [R1+0x1790] ;  /* 0x0017900001087983 */ /* 0x001ea80000300a00 */
[----:B------:R-:W2:Y:S04]  /*2e480*/  LDL.LU R16, [R1+0x1788] ;  /* 0x0017880001107983 */ /* 0x000ea80000300800 */
[----:B------:R0:W-:Y:S04]  /*2e490*/  STL.64 [R1+0x190], R14 ;  /* 0x0001900e01007387 */ /* 0x0001e80000100a00 */
[----:B0-----:R-:W2:Y:S04]  /*2e4a0*/  LDL.LU.64 R14, [R1+0x1780] ;  /* 0x00178000010e7983 */ /* 0x001ea80000300a00 */
[----:B------:R0:W-:Y:S04]  /*2e4b0*/  STL.64 [R1+0x1778], R18 ;  /* 0x0017781201007387 */ /* 0x0001e80000100a00 */
[----:B0-----:R0:W2:Y:S04]  /*2e4c0*/  LDL.64 R18, [R1+0x180] ;  /* 0x0001800001127983 */ /* 0x0010a80000100a00 */
[----:B--2---:R-:W2:Y:S04]  /*2e4d0*/  LDL.LU R19, [R1+0x100] ;  /* 0x0001000001137983 */ /* 0x004ea80000300800 */
[----:B------:R1:W-:Y:S04]  /*2e4e0*/  STL.64 [R1+0x1770], R4 ;  /* 0x0017700401007387 */ /* 0x0003e80000100a00 */
[----:B-1----:R-:W2:Y:S04]  /*2e4f0*/  LDL R4, [R1+0x88] ;  /* 0x0000880001047983 */ /* 0x002ea80000100800 */
[----:B------:R1:W-:Y:S04]  /*2e500*/  STL.64 [R1+0x1768], R24 ;  /* 0x0017681801007387 */ /* 0x0003e80000100a00 */
[----:B-1----:R-:W2:Y:S04]  /*2e510*/  LDL R25, [R1+0xdc] ;  /* 0x0000dc0001197983 */ /* 0x002ea80000100800 */
[----:B------:R1:W-:Y:S04]  /*2e520*/  STL.64 [R1+0x1760], R28 ;  /* 0x0017601c01007387 */ /* 0x0003e80000100a00 */
[----:B-1----:R-:W5:Y:S04]  /*2e530*/  LDL R28, [R1+0x68] ;  /* 0x00006800011c7983 */ /* 0x002f680000100800 */
[----:B----4-:R1:W-:Y:S04]  /*2e540*/  STL [R1+0x1758], R17 ;  /* 0x0017581101007387 */ /* 0x0103e80000100800 */
[----:B-1----:R-:W4:Y:S04]  /*2e550*/  LDL.LU R17, [R1+0x98] ;  /* 0x0000980001117983 */ /* 0x002f280000300800 */
[----:B---3--:R1:W-:Y:S04]  /*2e560*/  STL.64 [R1+0x1750], R20 ;  /* 0x0017501401007387 */ /* 0x0083e80000100a00 */
[----:B-1----:R0:W3:Y:S01]  /*2e570*/  LDL.64 R20, [R1+0x188] ;  /* 0x0001880001147983 */ /* 0x0020e20000100a00 */
[----:B--2---:R-:W-:-:S03]  /*2e580*/  LEA R24, P4, R25, R2, 0x1 ;  /* 0x0000000219187211 */ /* 0x004fc600078808ff */
[----:B---3--:R-:W2:Y:S04]  /*2e590*/  LDL.LU R21, [R1+0xf8] ;  /* 0x0000f80001157983 */ /* 0x008ea80000300800 */
[----:B------:R-:W3:Y:S01]  /*2e5a0*/  LDL.LU R25, [R1+0xdc] ;  /* 0x0000dc0001197983 */ /* 0x000ee20000300800 */
[----:B------:R-:W-:Y:S02]  /*2e5b0*/  LEA.HI.X.SX32 R19, R19, R0, 0x1, P5 ;  /* 0x0000000013137211 */ /* 0x000fe400028f0eff */
[----:B------:R-:W-:Y:S02]  /*2e5c0*/  LEA R4, P5, R4, R2, 0x1 ;  /* 0x0000000204047211 */ /* 0x000fe400078a08ff */
[----:B--2---:R-:W-:Y:S02]  /*2e5d0*/  LEA.HI.X.SX32 R21, R21, R0, 0x1, P6 ;  /* 0x0000000015157211 */ /* 0x004fe400030f0eff */
[----:B----4-:R-:W-:-:S02]  /*2e5e0*/  LEA R20, P6, R17, R2, 0x1 ;  /* 0x0000000211147211 */ /* 0x010fc400078c08ff */
[----:B---3--:R-:W-:Y:S01]  /*2e5f0*/  LEA.HI.X.SX32 R25, R25, R0, 0x1, P4 ;  /* 0x0000000019197211 */ /* 0x008fe200020f0eff */
[----:B------:R1:W-:Y:S01]  /*2e600*/  STL [R1+0x18c], R21 ;  /* 0x00018c1501007387 */ /* 0x0003e20000100800 */
[----:B-----5:R-:W-:-:S03]  /*2e610*/  LEA R28, P4, R28, R2, 0x1 ;  /* 0x000000021c1c7211 */ /* 0x020fc600078808ff */
[----:B------:R2:W-:Y:S01]  /*2e620*/  STL [R1+0x184], R19 ;  /* 0x0001841301007387 */ /* 0x0005e20000100800 */
[----:B-1----:R-:W-:-:S03]  /*2e630*/  LEA.HI.X.SX32 R21, R17, R0, 0x1, P6 ;  /* 0x0000000011157211 */ /* 0x002fc600030f0eff */
[----:B--2---:R-:W2:Y:S04]  /*2e640*/  LDL.LU.64 R18, [R1+0x1778] ;  /* 0x0017780001127983 */ /* 0x004ea80000300a00 */
[----:B------:R1:W-:Y:S04]  /*2e650*/  STL [R1+0x168], R4 ;  /* 0x0001680401007387 */ /* 0x0003e80000100800 */
[----:B-1----:R-:W3:Y:S04]  /*2e660*/  LDL.LU.64 R4, [R1+0x1770] ;  /* 0x0017700001047983 */ /* 0x002ee80000300a00 */
[----:B------:R1:W-:Y:S04]  /*2e670*/  STL.64 [R1+0x178], R24 ;  /* 0x0001781801007387 */ /* 0x0003e80000100a00 */
[----:B-1----:R-:W4:Y:S04]  /*2e680*/  LDL.LU.64 R24, [R1+0x1768] ;  /* 0x0017680001187983 */ /* 0x002f280000300a00 */
[----:B------:R1:W-:Y:S04]  /*2e690*/  STL [R1+0x160], R28 ;  /* 0x0001601c01007387 */ /* 0x0003e80000100800 */
[----:B-1----:R-:W5:Y:S04]  /*2e6a0*/  LDL.LU.64 R28, [R1+0x1760] ;  /* 0x00176000011c7983 */ /* 0x002f680000300a00 */
[----:B------:R-:W2:Y:S04]  /*2e6b0*/  LDL.LU R17, [R1+0x1758] ;  /* 0x0017580001117983 */ /* 0x000ea80000300800 */
[----:B------:R1:W-:Y:S04]  /*2e6c0*/  STL.64 [R1+0x170], R20 ;  /* 0x0001701401007387 */ /* 0x0003e80000100a00 */
[----:B-1----:R-:W2:Y:S04]  /*2e6d0*/  LDL.LU.64 R20, [R1+0x1750] ;  /* 0x0017500001147983 */ /* 0x002ea80000300a00 */
[----:B------:R1:W-:Y:S04]  /*2e6e0*/  STL [R1+0x1748], R10 ;  /* 0x0017480a01007387 */ /* 0x0003e80000100800 */
[----:B-1----:R-:W2:Y:S04]  /*2e6f0*/  LDL.LU R10, [R1+0x5c] ;  /* 0x00005c00010a7983 */ /* 0x002ea80000300800 */
        /* <DEDUP_REMOVED lines=8> */
[----:B------:R1:W-:Y:S04]  /*2e780*/  STL.64 [R1+0x1730], R8 ;  /* 0x0017300801007387 */ /* 0x0003e80000100a00 */
[----:B-1----:R0:W2:Y:S04]  /*2e790*/  LDL.64 R8, [R1+0x160] ;  /* 0x0001600001087983 */ /* 0x0020a80000100a00 */
[----:B--2---:R-:W2:Y:S04]  /*2e7a0*/  LDL.LU R9, [R1+0x68] ;  /* 0x0000680001097983 */ /* 0x004ea80000300800 */
[----:B------:R1:W-:Y:S04]  /*2e7b0*/  STL.64 [R1+0x1728], R14 ;  /* 0x0017280e01007387 */ /* 0x0003e80000100a00 */
[----:B-1----:R-:W2:Y:S04]  /*2e7c0*/  LDL R14, [R1+0x20] ;  /* 0x00002000010e7983 */ /* 0x002ea80000100800 */
[----:B------:R1:W-:Y:S04]  /*2e7d0*/  STL.64 [R1+0x1720], R18 ;  /* 0x0017201201007387 */ /* 0x0003e80000100a00 */
[----:B-1----:R-:W2:Y:S04]  /*2e7e0*/  LDL R19, [R1+0x64] ;  /* 0x0000640001137983 */ /* 0x002ea80000100800 */
[----:B---3--:R1:W-:Y:S04]  /*2e7f0*/  STL.64 [R1+0x1718], R4 ;  /* 0x0017180401007387 */ /* 0x0083e80000100a00 */
[----:B-1----:R-:W3:Y:S04]  /*2e800*/  LDL.LU R4, [R1+0x4c] ;  /* 0x00004c0001047983 */ /* 0x002ee80000300800 */
[----:B------:R1:W-:Y:S04]  /*2e810*/  STL [R1+0x1710], R23 ;  /* 0x0017101701007387 */ /* 0x0003e80000100800 */
[----:B-1----:R-:W3:Y:S04]  /*2e820*/  LDL.LU R23, [R1+0x28] ;  /* 0x0000280001177983 */ /* 0x002ee80000300800 */
[----:B----4-:R1:W-:Y:S04]  /*2e830*/  STL.64 [R1+0x1708], R24 ;  /* 0x0017081801007387 */ /* 0x0103e80000100a00 */
[----:B-1----:R0:W4:Y:S01]  /*2e840*/  LDL.64 R24, [R1+0x168] ;  /* 0x0001680001187983 */ /* 0x0021220000100a00 */
[----:B--2---:R-:W-:-:S03]  /*2e850*/  LEA R18, P6, R19, R2, 0x1 ;  /* 0x0000000213127211 */ /* 0x004fc600078c08ff */
[----:B----4-:R-:W2:Y:S04]  /*2e860*/  LDL.LU R25, [R1+0x88] ;  /* 0x0000880001197983 */ /* 0x010ea80000300800 */
[----:B------:R-:W4:Y:S01]  /*2e870*/  LDL.LU R19, [R1+0x64] ;  /* 0x0000640001137983 */ /* 0x000f220000300800 */
[----:B------:R-:W-:Y:S02]  /*2e880*/  LEA.HI.X.SX32 R9, R9, R0, 0x1, P4 ;  /* 0x0000000009097211 */ /* 0x000fe400020f0eff */
[----:B------:R-:W-:Y:S02]  /*2e890*/  LEA R8, P4, R11, R2, 0x1 ;  /* 0x000000020b087211 */ /* 0x000fe400078808ff */
[----:B--2---:R-:W-:Y:S02]  /*2e8a0*/  LEA.HI.X.SX32 R25, R25, R0, 0x1, P5 ;  /* 0x0000000019197211 */ /* 0x004fe400028f0eff */
[----:B------:R-:W-:-:S02]  /*2e8b0*/  LEA R24, P5, R10, R2, 0x1 ;  /* 0x000000020a187211 */ /* 0x000fc400078a08ff */
[-C--:B----4-:R-:W-:Y:S01]  /*2e8c0*/  LEA.HI.X.SX32 R19, R19, R0.reuse, 0x1, P6 ;  /* 0x0000000013137211 */ /* 0x090fe200030f0eff */
[----:B------:R1:W-:Y:S04]  /*2e8d0*/  STL [R1+0x16c], R25 ;  /* 0x00016c1901007387 */ /* 0x0003e80000100800 */
[----:B------:R2:W-:Y:S04]  /*2e8e0*/  STL [R1+0x164], R9 ;  /* 0x0001640901007387 */ /* 0x0005e80000100800 */
[----:B------:R4:W-:Y:S01]  /*2e8f0*/  STL.64 [R1+0x158], R18 ;  /* 0x0001581201007387 */ /* 0x0009e20000100a00 */
[----:B-1----:R-:W-:-:S03]  /*2e900*/  LEA.HI.X.SX32 R25, R10, R0, 0x1, P5 ;  /* 0x000000000a197211 */ /* 0x002fc600028f0eff */
[----:B------:R-:W5:Y:S01]  /*2e910*/  LDL.LU R10, [R1+0x1748] ;  /* 0x00174800010a7983 */ /* 0x000f620000300800 */
[----:B--2---:R-:W-:-:S03]  /*2e920*/  LEA.HI.X.SX32 R9, R11, R0, 0x1, P4 ;  /* 0x000000000b097211 */ /* 0x004fc600020f0eff */
[----:B------:R1:W-:Y:S01]  /*2e930*/  STL.64 [R1+0x150], R24 ;  /* 0x0001501801007387 */ /* 0x0003e20000100a00 */
[----:B----4-:R-:W-:-:S03]  /*2e940*/  LEA R18, P6, R12, R2, 0x1 ;  /* 0x000000020c127211 */ /* 0x010fc600078c08ff */
[----:B------:R-:W2:Y:S01]  /*2e950*/  LDL.LU R11, [R1+0x1744] ;  /* 0x00174400010b7983 */ /* 0x000ea20000300800 */
[----:B------:R-:W-:-:S03]  /*2e960*/  LEA.HI.X.SX32 R19, R12, R0, 0x1, P6 ;  /* 0x000000000c137211 */ /* 0x000fc600030f0eff */
[----:B------:R4:W-:Y:S01]  /*2e970*/  STL.64 [R1+0x148], R8 ;  /* 0x0001480801007387 */ /* 0x0009e20000100a00 */
[----:B-1----:R-:W-:-:S03]  /*2e980*/  LEA R24, P5, R3, R2, 0x1 ;  /* 0x0000000203187211 */ /* 0x002fc600078a08ff */
[----:B------:R-:W2:Y:S01]  /*2e990*/  LDL.LU R12, [R1+0x1740] ;  /* 0x00174000010c7983 */ /* 0x000ea20000300800 */
[----:B------:R-:W-:-:S03]  /*2e9a0*/  LEA.HI.X.SX32 R25, R3, R0, 0x1, P5 ;  /* 0x0000000003197211 */ /* 0x000fc600028f0eff */
[----:B------:R3:W-:Y:S01]  /*2e9b0*/  STL.64 [R1+0x140], R18 ;  /* 0x0001401201007387 */ /* 0x0007e20000100a00 */
[----:B----4-:R-:W-:-:S03]  /*2e9c0*/  LEA R8, P4, R27, R2, 0x1 ;  /* 0x000000021b087211 */ /* 0x010fc600078808ff */
[----:B------:R-:W4:Y:S01]  /*2e9d0*/  LDL.LU R3, [R1+0x173c] ;  /* 0x00173c0001037983 */ /* 0x000f220000300800 */
[----:B------:R-:W-:-:S03]  /*2e9e0*/  LEA.HI.X.SX32 R9, R27, R0, 0x1, P4 ;  /* 0x000000001b097211 */ /* 0x000fc600020f0eff */
[----:B------:R1:W-:Y:S01]  /*2e9f0*/  STL.64 [R1+0x138], R24 ;  /* 0x0001381801007387 */ /* 0x0003e20000100a00 */
[-C--:B------:R-:W-:Y:S02]  /*2ea00*/  LEA R14, P4, R14, R2.reuse, 0x1 ;  /* 0x000000020e0e7211 */ /* 0x080fe400078808ff */
[C---:B---3--:R-:W-:Y:S01]  /*2ea10*/  LEA R18, P6, R4.reuse, R2, 0x1 ;  /* 0x0000000204127211 */ /* 0x048fe200078c08ff */
[----:B------:R-:W3:Y:S03]  /*2ea20*/  LDL.LU R27, [R1+0x1738] ;  /* 0x00173800011b7983 */ /* 0x000ee60000300800 */
[----:B------:R-:W-:Y:S01]  /*2ea30*/  LEA.HI.X.SX32 R19, R4, R0, 0x1, P6 ;  /* 0x0000000004137211 */ /* 0x000fe200030f0eff */
[----:B------:R0:W-:Y:S01]  /*2ea40*/  STL.64 [R1+0x130], R8 ;  /* 0x0001300801007387 */ /* 0x0001e20000100a00 */
[-C--:B------:R-:W-:Y:S02]  /*2ea50*/  LEA R4, P6, R26, R2.reuse, 0x1 ;  /* 0x000000021a047211 */ /* 0x080fe400078c08ff */
[----:B-1----:R-:W-:-:S04]  /*2ea60*/  LEA R24, P5, R23, R2, 0x1 ;  /* 0x0000000217187211 */ /* 0x002fc800078a08ff */
[----:B------:R-:W-:Y:S01]  /*2ea70*/  LEA.HI.X.SX32 R25, R23, R0, 0x1, P5 ;  /* 0x0000000017197211 */ /* 0x000fe200028f0eff */
[----:B0-----:R-:W2:Y:S04]  /*2ea80*/  LDL.LU.64 R8, [R1+0x1730] ;  /* 0x0017300001087983 */ /* 0x001ea80000300a00 */
[----:B------:R0:W-:Y:S04]  /*2ea90*/  STL [R1+0x118], R14 ;  /* 0x0001180e01007387 */ /* 0x0001e80000100800 */
[----:B0-----:R-:W2:Y:S04]  /*2eaa0*/  LDL.LU.64 R14, [R1+0x1728] ;  /* 0x00172800010e7983 */ /* 0x001ea80000300a00 */
[----:B------:R0:W-:Y:S04]  /*2eab0*/  STL.64 [R1+0x128], R18 ;  /* 0x0001281201007387 */ /* 0x0001e80000100a00 */
[----:B0-----:R-:W2:Y:S04]  /*2eac0*/  LDL.LU.64 R18, [R1+0x1720] ;  /* 0x0017200001127983 */ /* 0x001ea80000300a00 */
[----:B------:R0:W-:Y:S04]  /*2ead0*/  STL [R1+0x110], R4 ;  /* 0x0001100401007387 */ /* 0x0001e80000100800 */
[----:B0-----:R-:W2:Y:S04]  /*2eae0*/  LDL.LU.64 R4, [R1+0x1718] ;  /* 0x0017180001047983 */ /* 0x001ea80000300a00 */
[----:B------:R-:W2:Y:S04]  /*2eaf0*/  LDL.LU R23, [R1+0x1710] ;  /* 0x0017100001177983 */ /* 0x000ea80000300800 */
[----:B------:R0:W-:Y:S04]  /*2eb00*/  STL.64 [R1+0x120], R24 ;  /* 0x0001201801007387 */ /* 0x0001e80000100a00 */
[----:B0-----:R-:W2:Y:S04]  /*2eb10*/  LDL.LU.64 R24, [R1+0x1708] ;  /* 0x0017080001187983 */ /* 0x001ea80000300a00 */
[----:B-----5:R0:W-:Y:S04]  /*2eb20*/  STL.64 [R1+0x1700], R28 ;  /* 0x0017001c01007387 */ /* 0x0201e80000100a00 */
[----:B0-----:R0:W5:Y:S04]  /*2eb30*/  LDL.64 R28, [R1+0x110] ;  /* 0x00011000011c7983 */ /* 0x0011680000100a00 */
[----:B-----5:R-:W5:Y:S04]  /*2eb40*/  LDL.LU R29, [R1+0x20] ;  /* 0x00002000011d7983 */ /* 0x020f680000300800 */
[----:B------:R1:W-:Y:S04]  /*2eb50*/  STL.64 [R1+0x16f8], R16 ;  /* 0x0016f81001007387 */ /* 0x0003e80000100a00 */
[----:B-1----:R-:W3:Y:S04]  /*2eb60*/  LDL.LU R16, [R1+0x21c] ;  /* 0x00021c0001107983 */ /* 0x002ee80000300800 */
[----:B------:R-:W-:Y:S04]  /*2eb70*/  STL.64 [R1+0x16f0], R20 ;  /* 0x0016f01401007387 */ /* 0x000fe80000100a00 */
[----:B--2---:R-:W-:Y:S04]  /*2eb80*/  STL.64 [R1+0x16e8], R10 ;  /* 0x0016e80a01007387 */ /* 0x004fe80000100a00 */
[----:B------:R1:W-:Y:S04]  /*2eb90*/  STL.64 [R1+0x16e0], R8 ;  /* 0x0016e00801007387 */ /* 0x0003e80000100a00 */
[----:B-1----:R0:W5:Y:S01]  /*2eba0*/  LDL.64 R8, [R1+0x118] ;  /* 0x0001180001087983 */ /* 0x0021620000100a00 */
[----:B------:R-:W-:-:S04]  /*2ebb0*/  LEA R20, P5, R12, R2, 0x1 ;  /* 0x000000020c147211 */ /* 0x000fc800078a08ff */
[----:B------:R-:W-:Y:S02]  /*2ebc0*/  LEA.HI.X.SX32 R21, R12, R0, 0x1, P5 ;  /* 0x000000000c157211 */ /* 0x000fe400028f0eff */
[----:B------:R-:W-:Y:S02]  /*2ebd0*/  LEA R10, P5, R18, R2, 0x1 ;  /* 0x00000002120a7211 */ /* 0x000fe400078a08ff */
[-C--:B-----5:R-:W-:Y:S02]  /*2ebe0*/  LEA.HI.X.SX32 R9, R29, R0.reuse, 0x1, P4 ;  /* 0x000000001d097211 */ /* 0x0a0fe400020f0eff */
[----:B------:R-:W-:Y:S02]  /*2ebf0*/  LEA.HI.X.SX32 R29, R26, R0, 0x1, P6 ;  /* 0x000000001a1d7211 */ /* 0x000fe400030f0eff */
[----:B---3--:R-:W-:Y:S02]  /*2ec00*/  MOV R26, R16 ;  /* 0x00000010001a7202 */ /* 0x008fe40000000f00 */
[-C--:B------:R-:W-:Y:S01]  /*2ec10*/  LEA R16, P6, R14, R2.reuse, 0x1 ;  /* 0x000000020e107211 */ /* 0x080fe200078c08ff */
[----:B------:R1:W-:Y:S01]  /*2ec20*/  STL [R1+0x11c], R9 ;  /* 0x00011c0901007387 */ /* 0x0003e20000100800 */
[----:B----4-:R-:W-:-:S03]  /*2ec30*/  LEA R8, P4, R3, R2, 0x1 ;  /* 0x0000000203087211 */ /* 0x010fc600078808ff */
        /* <DEDUP_REMOVED lines=9> */
[----:B------:R1:W-:Y:S04]  /*2ecd0*/  STL.64 [R1+0x100], R8 ;  /* 0x0001000801007387 */ /* 0x0003e80000100a00 */
[----:B-1----:R-:W4:Y:S04]  /*2ece0*/  LDL.LU.64 R8, [R1+0x16e0] ;  /* 0x0016e00001087983 */ /* 0x002f280000300a00 */
[----:B------:R1:W-:Y:S04]  /*2ecf0*/  STL.64 [R1+0x16d8], R26 ;  /* 0x0016d81a01007387 */ /* 0x0003e80000100a00 */
[----:B-1----:R0:W4:Y:S04]  /*2ed00*/  LDL.64 R26, [R1+0xf0] ;  /* 0x0000f000011a7983 */ /* 0x0021280000100a00 */
[----:B------:R-:W-:Y:S04]  /*2ed10*/  STL [R1+0x16d0], R13 ;  /* 0x0016d00d01007387 */ /* 0x000fe80000100800 */
[----:B------:R1:W-:Y:S04]  /*2ed20*/  STL.64 [R1+0x16c8], R4 ;  /* 0x0016c80401007387 */ /* 0x0003e80000100a00 */
[----:B-1----:R0:W5:Y:S04]  /*2ed30*/  LDL.64 R4, [R1+0xf8] ;  /* 0x0000f80001047983 */ /* 0x0021680000100a00 */
[----:B------:R-:W-:Y:S04]  /*2ed40*/  STL.64 [R1+0x16c0], R24 ;  /* 0x0016c01801007387 */ /* 0x000fe80000100a00 */
[----:B--2---:R-:W-:Y:S01]  /*2ed50*/  STL.64 [R1+0x16b8], R28 ;  /* 0x0016b81c01007387 */ /* 0x004fe20000100a00 */
[----:B---3--:R-:W-:-:S04]  /*2ed60*/  LEA R12, P4, R17, R2, 0x1 ;  /* 0x00000002110c7211 */ /* 0x008fc800078808ff */
[-C--:B------:R-:W-:Y:S02]  /*2ed70*/  LEA.HI.X.SX32 R13, R17, R0.reuse, 0x1, P4 ;  /* 0x00000000110d7211 */ /* 0x080fe400020f0eff */
[----:B----4-:R-:W-:Y:S02]  /*2ed80*/  LEA.HI.X.SX32 R27, R18, R0, 0x1, P5 ;  /* 0x00000000121b7211 */ /* 0x010fe400028f0eff */
[----:B------:R-:W-:Y:S02]  /*2ed90*/  LEA R26, P5, R15, R2, 0x1 ;  /* 0x000000020f1a7211 */ /* 0x000fe400078a08ff */
[----:B-----5:R-:W-:Y:S02]  /*2eda0*/  LEA.HI.X.SX32 R5, R14, R0, 0x1, P6 ;  /* 0x000000000e057211 */ /* 0x020fe400030f0eff */
[----:B------:R-:W-:-:S03]  /*2edb0*/  LEA R4, P6, R16, R2, 0x1 ;  /* 0x0000000210047211 */ /* 0x000fc600078c08ff */
[----:B------:R1:W-:Y:S04]  /*2edc0*/  STL [R1+0xfc], R5 ;  /* 0x0000fc0501007387 */ /* 0x0003e80000100800 */
[----:B------:R2:W-:Y:S04]  /*2edd0*/  STL [R1+0xf4], R27 ;  /* 0x0000f41b01007387 */ /* 0x0005e80000100800 */
[----:B------:R3:W-:Y:S01]  /*2ede0*/  STL.64 [R1+0xe8], R12 ;  /* 0x0000e80c01007387 */ /* 0x0007e20000100a00 */
[-C--:B-1----:R-:W-:Y:S02]  /*2edf0*/  LEA.HI.X.SX32 R5, R16, R0.reuse, 0x1, P6 ;  /* 0x0000000010057211 */ /* 0x082fe400030f0eff */
[----:B--2---:R-:W-:-:S02]  /*2ee00*/  LEA.HI.X.SX32 R27, R15, R0, 0x1, P5 ;  /* 0x000000000f1b7211 */ /* 0x004fc400028f0eff */
[-C--:B---3--:R-:W-:Y:S01]  /*2ee10*/  LEA R12, P4, R19, R2.reuse, 0x1 ;  /* 0x00000002130c7211 */ /* 0x088fe200078808ff */
[----:B------:R1:W-:Y:S01]  /*2ee20*/  STL.64 [R1+0xe0], R4 ;  /* 0x0000e00401007387 */ /* 0x0003e20000100a00 */
[----:B------:R-:W-:Y:S02]  /*2ee30*/  LEA R28, P5, R11, R2, 0x1 ;  /* 0x000000020b1c7211 */ /* 0x000fe400078a08ff */
[----:B------:R-:W-:Y:S01]  /*2ee40*/  LEA.HI.X.SX32 R13, R19, R0, 0x1, P4 ;  /* 0x00000000130d7211 */ /* 0x000fe200020f0eff */
[----:B------:R2:W-:Y:S02]  /*2ee50*/  STL.64 [R1+0xd8], R26 ;  /* 0x0000d81a01007387 */ /* 0x0005e40000100a00 */
[----:B------:R-:W-:Y:S01]  /*2ee60*/  IMAD.MOV.U32 R18, RZ, RZ, R28 ;  /* 0x000000ffff127224 */ /* 0x000fe200078e001c */
[C---:B-1----:R-:W-:Y:S01]  /*2ee70*/  LEA R4, P6, R20.reuse, R2, 0x1 ;  /* 0x0000000214047211 */ /* 0x042fe200078c08ff */
[----:B--2---:R-:W2:Y:S03]  /*2ee80*/  LDL.LU.64 R26, [R1+0x16d8] ;  /* 0x0016d800011a7983 */ /* 0x004ea60000300a00 */
[----:B------:R-:W-:Y:S01]  /*2ee90*/  LEA.HI.X.SX32 R5, R20, R0, 0x1, P6 ;  /* 0x0000000014057211 */ /* 0x000fe200030f0eff */
[----:B------:R1:W-:Y:S01]  /*2eea0*/  STL.64 [R1+0xd0], R12 ;  /* 0x0000d00c01007387 */ /* 0x0003e20000100a00 */
[----:B------:R-:W-:-:S02]  /*2eeb0*/  LEA R24, P6, R9, R2, 0x1 ;  /* 0x0000000209187211 */ /* 0x000fc400078c08ff */
[----:B------:R-:W-:Y:S02]  /*2eec0*/  MOV R19, R29 ;  /* 0x0000001d00137202 */ /* 0x000fe40000000f00 */
[----:B------:R-:W-:Y:S01]  /*2eed0*/  LEA.HI.X.SX32 R19, R11, R0, 0x1, P5 ;  /* 0x000000000b137211 */ /* 0x000fe200028f0eff */
[----:B-1----:R-:W3:Y:S04]  /*2eee0*/  LDL.LU R13, [R1+0x16d0] ;  /* 0x0016d000010d7983 */ /* 0x002ee80000300800 */
[----:B------:R1:W-:Y:S04]  /*2eef0*/  STL [R1+0xc0], R28 ;  /* 0x0000c01c01007387 */ /* 0x0003e80000100800 */
[----:B------:R4:W-:Y:S01]  /*2ef00*/  STL.64 [R1+0xc8], R4 ;  /* 0x0000c80401007387 */ /* 0x0009e20000100a00 */
[----:B-1----:R-:W-:-:S04]  /*2ef10*/  LEA R28, P4, R10, R2, 0x1 ;  /* 0x000000020a1c7211 */ /* 0x002fc800078808ff */
[----:B------:R-:W-:Y:S01]  /*2ef20*/  LEA.HI.X.SX32 R29, R10, R0, 0x1, P4 ;  /* 0x000000000a1d7211 */ /* 0x000fe200020f0eff */
[----:B----4-:R-:W4:Y:S04]  /*2ef30*/  LDL.LU.64 R4, [R1+0x16c8] ;  /* 0x0016c80001047983 */ /* 0x010f280000300a00 */
[----:B------:R1:W-:Y:S04]  /*2ef40*/  STL [R1+0xb0], R24 ;  /* 0x0000b01801007387 */ /* 0x0003e80000100800 */
[----:B-1----:R-:W5:Y:S04]  /*2ef50*/  LDL.LU.64 R24, [R1+0x16c0] ;  /* 0x0016c00001187983 */ /* 0x002f680000300a00 */
[----:B------:R-:W-:Y:S04]  /*2ef60*/  STL [R1+0xc4], R19 ;  /* 0x0000c41301007387 */ /* 0x000fe80000100800 */
[----:B------:R1:W-:Y:S04]  /*2ef70*/  STL.64 [R1+0xb8], R28 ;  /* 0x0000b81c01007387 */ /* 0x0003e80000100a00 */
[----:B-1----:R-:W3:Y:S04]  /*2ef80*/  LDL.LU.64 R28, [R1+0x16b8] ;  /* 0x0016b800011c7983 */ /* 0x002ee80000300a00 */
[----:B------:R-:W3:Y:S04]  /*2ef90*/  LDL.LU.64 R10, [R1+0x1f0] ;  /* 0x0001f000010a7983 */ /* 0x000ee80000300a00 */
[----:B------:R-:W-:Y:S04]  /*2efa0*/  STL [R1+0x16b4], R17 ;  /* 0x0016b41101007387 */ /* 0x000fe80000100800 */
[----:B------:R1:W-:Y:S04]  /*2efb0*/  STL [R1+0x16b0], R21 ;  /* 0x0016b01501007387 */ /* 0x0003e80000100800 */
[----:B-1----:R0:W3:Y:S01]  /*2efc0*/  LDL.64 R20, [R1+0xb0] ;  /* 0x0000b00001147983 */ /* 0x0020e20000100a00 */
[----:B------:R-:W-:-:S04]  /*2efd0*/  LEA R18, P5, R8, R2, 0x1 ;  /* 0x0000000208127211 */ /* 0x000fc800078a08ff */
[----:B------:R-:W-:Y:S02]  /*2efe0*/  LEA.HI.X.SX32 R19, R8, R0, 0x1, P5 ;  /* 0x0000000008137211 */ /* 0x000fe400028f0eff */
[----:B----4-:R-:W-:-:S04]  /*2eff0*/  LEA R16, P4, R5, R2, 0x1 ;  /* 0x0000000205107211 */ /* 0x010fc800078808ff */
[----:B------:R-:W-:Y:S02]  /*2f000*/  LEA.HI.X.SX32 R17, R5, R0, 0x1, P4 ;  /* 0x0000000005117211 */ /* 0x000fe400020f0eff */
[----:B--2---:R-:W-:Y:S02]  /*2f010*/  LEA R14, P4, R27, R2, 0x1 ;  /* 0x000000021b0e7211 */ /* 0x004fe400078808ff */
[----:B---3--:R-:W-:Y:S02]  /*2f020*/  LEA.HI.X.SX32 R21, R9, R0, 0x1, P6 ;  /* 0x0000000009157211 */ /* 0x008fe400030f0eff */
[----:B------:R-:W-:-:S03]  /*2f030*/  LEA R20, P6, R4, R2, 0x1 ;  /* 0x0000000204147211 */ /* 0x000fc600078c08ff */
[----:B------:R1:W-:Y:S04]  /*2f040*/  STL [R1+0xb4], R21 ;  /* 0x0000b41501007387 */ /* 0x0003e80000100800 */
[----:B------:R-:W-:Y:S01]  /*2f050*/  STL.64 [R1+0xa8], R18 ;  /* 0x0000a81201007387 */ /* 0x000fe20000100a00 */
[----:B-1----:R-:W-:-:S03]  /*2f060*/  LEA.HI.X.SX32 R21, R4, R0, 0x1, P6 ;  /* 0x0000000004157211 */ /* 0x002fc600030f0eff */
[----:B------:R1:W-:Y:S04]  /*2f070*/  STL.64 [R1+0xa0], R16 ;  /* 0x0000a01001007387 */ /* 0x0003e80000100a00 */
[----:B-1----:R-:W2:Y:S04]  /*2f080*/  LDL.LU R17, [R1+0x16b4] ;  /* 0x0016b40001117983 */ /* 0x002ea80000300800 */
[----:B------:R1:W-:Y:S04]  /*2f090*/  STL.64 [R1+0x98], R20 ;  /* 0x0000981401007387 */ /* 0x0003e80000100a00 */
[----:B-1----:R0:W3:Y:S04]  /*2f0a0*/  LDL.LU R21, [R1+0x16b0] ;  /* 0x0016b00001157983 */ /* 0x0020e80000300800 */
[----:B------:R1:W-:Y:S04]  /*2f0b0*/  STL [R1+0x88], R14 ;  /* 0x0000880e01007387 */ /* 0x0003e80000100800 */
[----:B------:R-:W-:Y:S04]  /*2f0c0*/  STL.64 [R1+0x16a8], R10 ;  /* 0x0016a80a01007387 */ /* 0x000fe80000100a00 */
[----:B------:R-:W-:Y:S04]  /*2f0d0*/  STL [R1+0x16a4], R9 ;  /* 0x0016a40901007387 */ /* 0x000fe80000100800 */
[----:B------:R-:W4:Y:S01]  /*2f0e0*/  LDS.128 R8, [R23+UR6] ;  /* 0x0000000617087984 */ /* 0x000f220008000c00 */
[----:B-----5:R-:W-:-:S02]  /*2f0f0*/  LEA R18, P5, R25, R2, 0x1 ;  /* 0x0000000219127211 */ /* 0x020fc400078a08ff */
[----:B------:R-:W-:Y:S02]  /*2f100*/  MOV R4, R14 ;  /* 0x0000000e00047202 */ /* 0x000fe40000000f00 */
[----:B------:R-:W-:Y:S01]  /*2f110*/  MOV R12, R13 ;  /* 0x0000000d000c7202 */ /* 0x000fe20000000f00 */
[----:B------:R-:W-:Y:S01]  /*2f120*/  IMAD.MOV.U32 R13, RZ, RZ, R7 ;  /* 0x000000ffff0d7224 */ /* 0x000fe200078e0007 */
[----:B-1----:R-:W-:Y:S02]  /*2f130*/  LEA R14, P6, R28, R2, 0x1 ;  /* 0x000000021c0e7211 */ /* 0x002fe400078c08ff */
[----:B------:R-:W-:Y:S02]  /*2f140*/  LEA.HI.X.SX32 R19, R25, R0, 0x1, P5 ;  /* 0x0000000019137211 */ /* 0x000fe400028f0eff */
[----:B------:R-:W-:Y:S01]  /*2f150*/  MOV R5, R15 ;  /* 0x0000000f00057202 */ /* 0x000fe20000000f00 */
[----:B------:R1:W-:Y:S04]  /*2f160*/  STL [R1+0x16a0], R14 ;  /* 0x0016a00e01007387 */ /* 0x0003e80000100800 */
[----:B------:R-:W-:Y:S01]  /*2f170*/  STL.64 [R1+0x1698], R12 ;  /* 0x0016980c01007387 */ /* 0x000fe20000100a00 */
[----:B------:R-:W-:-:S02]  /*2f180*/  MOV R15, R5 ;  /* 0x00000005000f7202 */ /* 0x000fc40000000f00 */
[----:B-1----:R-:W-:Y:S01]  /*2f190*/  MOV R14, R4 ;  /* 0x00000004000e7202 */ /* 0x002fe20000000f00 */
[----:B----4-:R-:W-:Y:S04]  /*2f1a0*/  STL.64 [R1+0x10], R8 ;  /* 0x0000100801007387 */ /* 0x010fe80000100a00 */
[----:B------:R1:W-:Y:S02]  /*2f1b0*/  STL.64 [R1+0x90], R18 ;  /* 0x0000901201007387 */ /* 0x0003e40000100a00 */
[----:B-1----:R-:W-:Y:S02]  /*2f1c0*/  MOV R18, R6 ;  /* 0x0000000600127202 */ /* 0x002fe40000000f00 */
[----:B------:R-:W1:Y:S01]  /*2f1d0*/  LDS.128 R4, [R24+UR6] ;  /* 0x0000000618047984 */ /* 0x000e620008000c00 */
[----:B------:R-:W-:-:S03]  /*2f1e0*/  LEA R8, P5, R29, R2, 0x1 ;  /* 0x000000021d087211 */ /* 0x000fc600078a08ff */
[----:B------:R4:W-:Y:S01]  /*2f1f0*/  STL.64 [R1+0x18], R10 ;  /* 0x0000180a01007387 */ /* 0x0009e20000100a00 */
[----:B------:R-:W-:-:S03]  /*2f200*/  LEA.HI.X.SX32 R15, R27, R0, 0x1, P4 ;  /* 0x000000001b0f7211 */ /* 0x000fc600020f0eff */
[----:B----4-:R-:W4:Y:S04]  /*2f210*/  LDL.LU.64 R10, [R1+0x16a8] ;  /* 0x0016a800010a7983 */ /* 0x010f280000300a00 */
[----:B------:R-:W5:Y:S04]  /*2f220*/  LDL.LU R9, [R1+0x16a4] ;  /* 0x0016a40001097983 */ /* 0x000f680000300800 */
[----:B-1----:R-:W-:Y:S04]  /*2f230*/  STL [R1+0x1680], R4 ;  /* 0x0016800401007387 */ /* 0x002fe80000100800 */
[----:B------:R-:W-:Y:S04]  /*2f240*/  STL [R1+0x1660], R5 ;  /* 0x0016600501007387 */ /* 0x000fe80000100800 */
[----:B------:R-:W-:Y:S04]  /*2f250*/  STL [R1+0x78], R8 ;  /* 0x0000780801007387 */ /* 0x000fe80000100800 */
[----:B------:R-:W-:Y:S04]  /*2f260*/  STL [R1+0x15b8], R7 ;  /* 0x0015b80701007387 */ /* 0x000fe80000100800 */
[----:B------:R-:W-:Y:S04]  /*2f270*/  STL [R1+0x8c], R15 ;  /* 0x00008c0f01007387 */ /* 0x000fe80000100800 */
[----:B------:R-:W1:Y:S04]  /*2f280*/  LDS.128 R12, [R23+UR6+0x400] ;  /* 0x00040006170c7984 */ /* 0x000e680008000c00 */
[----:B-1----:R1:W-:Y:S01]  /*2f290*/  STL [R1+0x4], R13 ;  /* 0x0000040d01007387 */ /* 0x0023e20000100800 */
[----:B------:R-:W-:-:S02]  /*2f2a0*/  MOV R7, R14 ;  /* 0x0000000e00077202 */ /* 0x000fc40000000f00 */
[----:B------:R-:W-:Y:S01]  /*2f2b0*/  MOV R5, R12 ;  /* 0x0000000c00057202 */ /* 0x000fe20000000f00 */
[----:B------:R0:W-:Y:S04]  /*2f2c0*/  STL [R1+0xc], R15 ;  /* 0x00000c0f01007387 */ /* 0x0001e80000100800 */
[----:B------:R-:W2:Y:S04]  /*2f2d0*/  LDL.LU R14, [R1+0x16a0] ;  /* 0x0016a000010e7983 */ /* 0x000ea80000300800 */
[----:B-1----:R-:W2:Y:S01]  /*2f2e0*/  LDL.LU.64 R12, [R1+0x1698] ;  /* 0x00169800010c7983 */ /* 0x002ea20000300a00 */
[----:B------:R-:W-:Y:S01]  /*2f2f0*/  MOV R3, R26 ;  /* 0x0000001a00037202 */ /* 0x000fe20000000f00 */
[----:B------:R-:W-:Y:S01]  /*2f300*/  IMAD R25, R22, 0x4, R29 ;  /* 0x0000000416197824 */ /* 0x000fe200078e021d */
[----:B0-----:R-:W-:-:S04]  /*2f310*/  LEA.HI.X.SX32 R15, R28, R0, 0x1, P6 ;  /* 0x000000001c0f7211 */ /* 0x001fc800030f0eff */
[----:B------:R-:W-:Y:S02]  /*2f320*/  LEA R16, P4, R25, R2, 0x1 ;  /* 0x0000000219107211 */ /* 0x000fe400078808ff */
[----:B----4-:R-:W-:Y:S02]  /*2f330*/  MOV R26, R10 ;  /* 0x0000000a001a7202 */ /* 0x010fe40000000f00 */
[----:B------:R-:W-:-:S05]  /*2f340*/  MOV R27, R11 ;  /* 0x0000000b001b7202 */ /* 0x000fca0000000f00 */
[----:B------:R0:W-:Y:S04]  /*2f350*/  STL.64 [R1+0x1690], R26 ;  /* 0x0016901a01007387 */ /* 0x0001e80000100a00 */
[----:B------:R-:W-:Y:S01]  /*2f360*/  STL [R1+0x1684], R5 ;  /* 0x0016840501007387 */ /* 0x000fe20000100800 */
[----:B0-----:R-:W-:Y:S02]  /*2f370*/  MOV R26, R8 ;  /* 0x00000008001a7202 */ /* 0x001fe40000000f00 */
[----:B-----5:R-:W-:Y:S02]  /*2f380*/  MOV R27, R9 ;  /* 0x00000009001b7202 */ /* 0x020fe40000000f00 */
[----:B------:R-:W0:Y:S04]  /*2f390*/  LDS.128 R8, [R24+UR6+0x400] ;  /* 0x0004000618087984 */ /* 0x000e280008000c00 */
[----:B------:R1:W-:Y:S02]  /*2f3a0*/  STL.64 [R1+0x15f0], R6 ;  /* 0x0015f00601007387 */ /* 0x0003e40000100a00 */
[----:B-1----:R-:W-:-:S02]  /*2f3b0*/  MOV R6, R3 ;  /* 0x0000000300067202 */ /* 0x002fc40000000f00 */
[----:B------:R-:W1:Y:S01]  /*2f3c0*/  LDC R3, c[0x0][0x3e8] ;  /* 0x0000fa00ff037b82 */ /* 0x000e620000000800 */
[----:B0-----:R0:W-:Y:S04]  /*2f3d0*/  STL [R1+0x1688], R9 ;  /* 0x0016880901007387 */ /* 0x0011e80000100800 */
[----:B------:R4:W-:Y:S04]  /*2f3e0*/  STL.64 [R1+0x15e8], R10 ;  /* 0x0015e80a01007387 */ /* 0x0009e80000100a00 */
[----:B------:R-:W-:Y:S04]  /*2f3f0*/  STL [R1+0x70], R16 ;  /* 0x0000701001007387 */ /* 0x000fe80000100800 */
[----:B0-----:R-:W5:Y:S01]  /*2f400*/  LDL.LU R9, [R1+0x2c] ;  /* 0x00002c0001097983 */ /* 0x001f620000300800 */
[----:B--2---:R-:W-:Y:S01]  /*2f410*/  IMAD.MOV.U32 R7, RZ, RZ, R12 ;  /* 0x000000ffff077224 */ /* 0x004fe200078e000c */
[----:B-1----:R-:W-:-:S04]  /*2f420*/  LEA R12, R3, R29, 0x2 ;  /* 0x0000001d030c7211 */ /* 0x002fc800078e10ff */
[----:B------:R-:W-:-:S04]  /*2f430*/  LEA R12, R3, R12, 0x2 ;  /* 0x0000000c030c7211 */ /* 0x000fc800078e10ff */
[----:B------:R-:W-:Y:S01]  /*2f440*/  LEA R12, R3, R12, 0x2 ;  /* 0x0000000c030c7211 */ /* 0x000fe200078e10ff */
[----:B------:R-:W-:Y:S01]  /*2f450*/  STL.64 [R1+0x80], R14 ;  /* 0x0000800e01007387 */ /* 0x000fe20000100a00 */
[----:B------:R-:W-:Y:S02]  /*2f460*/  MOV R3, R13 ;  /* 0x0000000d00037202 */ /* 0x000fe40000000f00 */
[----:B------:R-:W-:Y:S01]  /*2f470*/  MOV R28, R12 ;  /* 0x0000000c001c7202 */ /* 0x000fe20000000f00 */
[----:B------:R-:W2:Y:S04]  /*2f480*/  LDL.LU R5, [R1+0x44] ;  /* 0x0000440001057983 */ /* 0x000ea80000300800 */
[----:B------:R-:W0:Y:S04]  /*2f490*/  LDS.128 R12, [R23+UR6+0x800] ;  /* 0x00080006170c7984 */ /* 0x000e280008000c00 */
[----:B------:R-:W2:Y:S04]  /*2f4a0*/  LDL.LU R4, [R1+0x3c] ;  /* 0x00003c0001047983 */ /* 0x000ea80000300800 */
[----:B----4-:R-:W4:Y:S01]  /*2f4b0*/  LDL.LU R11, [R1+0x210] ;  /* 0x00021000010b7983 */ /* 0x010f220000300800 */
[----:B---3--:R-:W-:-:S03]  /*2f4c0*/  LEA R21, R22, R29, 0x2 ;  /* 0x0000001d16157211 */ /* 0x008fc600078e10ff */
[----:B0-----:R0:W-:Y:S04]  /*2f4d0*/  STL.64 [R1+0x1678], R12 ;  /* 0x0016780c01007387 */ /* 0x0011e80000100a00 */
[----:B------:R1:W-:Y:S01]  /*2f4e0*/  STL.64 [R1+0x15e0], R14 ;  /* 0x0015e00e01007387 */ /* 0x0003e20000100a00 */
[----:B0-----:R-:W-:Y:S01]  /*2f4f0*/  IMAD.MOV.U32 R12, RZ, RZ, R16 ;  /* 0x000000ffff0c7224 */ /* 0x001fe200078e0010 */
[----:B------:R-:W-:Y:S02]  /*2f500*/  MOV R13, R17 ;  /* 0x00000011000d7202 */ /* 0x000fe40000000f00 */
[----:B-1----:R-:W-:Y:S02]  /*2f510*/  MOV R15, R18 ;  /* 0x00000012000f7202 */ /* 0x002fe40000000f00 */
[----:B------:R-:W0:Y:S01]  /*2f520*/  LDS.128 R16, [R24+UR6+0x800] ;  /* 0x0008000618107984 */ /* 0x000e220008000c00 */
[C---:B------:R-:W-:Y:S01]  /*2f530*/  IMAD R21, R22.reuse, 0x4, R21 ;  /* 0x0000000416157824 */ /* 0x040fe200078e0215 */
[----:B------:R-:W-:-:S04]  /*2f540*/  LEA R14, R22, R29, 0x2 ;  /* 0x0000001d160e7211 */ /* 0x000fc800078e10ff */
[C---:B------:R-:W-:Y:S02]  /*2f550*/  LEA R14, R22.reuse, R14, 0x2 ;  /* 0x0000000e160e7211 */ /* 0x040fe400078e10ff */
[----:B------:R-:W-:Y:S02]  /*2f560*/  LEA R21, R22, R21, 0x2 ;  /* 0x0000001516157211 */ /* 0x000fe400078e10ff */
[----:B------:R-:W-:Y:S02]  /*2f570*/  LEA R20, P6, R14, R2, 0x1 ;  /* 0x000000020e147211 */ /* 0x000fe400078c08ff */
[----:B------:R-:W-:Y:S02]  /*2f580*/  LEA R21, R22, R21, 0x2 ;  /* 0x0000001516157211 */ /* 0x000fe400078e10ff */
[----:B------:R-:W-:Y:S01]  /*2f590*/  LEA.HI.X.SX32 R27, R29, R0, 0x1, P5 ;  /* 0x000000001d1b7211 */ /* 0x000fe200028f0eff */
[----:B------:R-:W-:Y:S01]  /*2f5a0*/  STL [R1+0x68], R20 ;  /* 0x0000681401007387 */ /* 0x000fe20000100800 */
[----:B------:R-:W-:-:S03]  /*2f5b0*/  MOV R29, R21 ;  /* 0x00000015001d7202 */ /* 0x000fc60000000f00 */
[----:B------:R-:W1:Y:S04]  /*2f5c0*/  LDS.128 R20, [R23+UR6+0xc00] ;  /* 0x000c000617147984 */ /* 0x000e680008000c00 */
[----:B0-----:R0:W-:Y:S04]  /*2f5d0*/  STL.64 [R1+0x15d8], R18 ;  /* 0x0015d81201007387 */ /* 0x0011e80000100a00 */
[----:B0-----:R-:W3:Y:S04]  /*2f5e0*/  LDL.LU R18, [R1+0x224] ;  /* 0x0002240001127983 */ /* 0x001ee80000300800 */
[----:B------:R0:W-:Y:S04]  /*2f5f0*/  STL [R1+0x7c], R27 ;  /* 0x00007c1b01007387 */ /* 0x0001e80000100800 */
[----:B0-----:R-:W2:Y:S04]  /*2f600*/  LDL.LU.64 R26, [R1+0x1690] ;  /* 0x00169000011a7983 */ /* 0x001ea80000300a00 */
[----:B-1----:R0:W-:Y:S04]  /*2f610*/  STL.64 [R1+0x1670], R20 ;  /* 0x0016701401007387 */ /* 0x0021e80000100a00 */
[----:B0-----:R0:W3:Y:S04]  /*2f620*/  LDL.64 R20, [R1+0x68] ;  /* 0x0000680001147983 */ /* 0x0010e80000100a00 */
[----:B------:R1:W-:Y:S04]  /*2f630*/  STL.64 [R1+0x15d0], R22 ;  /* 0x0015d01601007387 */ /* 0x0003e80000100a00 */
[----:B-1----:R-:W4:Y:S01]  /*2f640*/  LDL.LU R22, [R1+0x34] ;  /* 0x0000340001167983 */ /* 0x002f220000300800 */
[----:B------:R-:W-:-:S05]  /*2f650*/  LEA.HI.X.SX32 R13, R25, R0, 0x1, P4 ;  /* 0x00000000190d7211 */ /* 0x000fca00020f0eff */
[----:B------:R1:W-:Y:S01]  /*2f660*/  STL [R1+0x74], R13 ;  /* 0x0000740d01007387 */ /* 0x0003e20000100800 */
[----:B------:R-:W-:Y:S02]  /*2f670*/  MOV R10, R6 ;  /* 0x00000006000a7202 */ /* 0x000fe40000000f00 */
[C---:B------:R-:W-:Y:S01]  /*2f680*/  LEA R6, P5, R28.reuse, R2, 0x1 ;  /* 0x000000021c067211 */ /* 0x040fe200078a08ff */
[----:B------:R-:W4:Y:S01]  /*2f690*/  LDL.LU R19, [R1+0x10] ;  /* 0x0000100001137983 */ /* 0x000f220000300800 */
[----:B------:R-:W-:Y:S02]  /*2f6a0*/  MOV R23, R7 ;  /* 0x0000000700177202 */ /* 0x000fe40000000f00 */
[----:B------:R-:W-:Y:S02]  /*2f6b0*/  LEA.HI.X.SX32 R7, R28, R0, 0x1, P5 ;  /* 0x000000001c077211 */ /* 0x000fe400028f0eff */
[----:B-----5:R-:W-:Y:S01]  /*2f6c0*/  LEA R28, P5, R9, R2, 0x1 ;  /* 0x00000002091c7211 */ /* 0x020fe200078a08ff */
[----:B--2---:R-:W-:Y:S01]  /*2f6d0*/  IMAD.MOV.U32 R12, RZ, RZ, R26 ;  /* 0x000000ffff0c7224 */ /* 0x004fe200078e001a */
[----:B-1----:R-:W-:-:S02]  /*2f6e0*/  MOV R13, R27 ;  /* 0x0000001b000d7202 */ /* 0x002fc40000000f00 */
[----:B------:R-:W1:Y:S01]  /*2f6f0*/  LDS.128 R24, [R24+UR6+0xc00] ;  /* 0x000c000618187984 */ /* 0x000e620008000c00 */
[----:B---3--:R-:W-:Y:S02]  /*2f700*/  LEA.HI.X.SX32 R21, R14, R0, 0x1, P6 ;  /* 0x000000000e157211 */ /* 0x008fe400030f0eff */
[-C--:B------:R-:W-:Y:S01]  /*2f710*/  LEA R20, P6, R15, R2.reuse, 0x1 ;  /* 0x000000020f147211 */ /* 0x080fe200078c08ff */
[----:B-1----:R1:W-:Y:S04]  /*2f720*/  STL.64 [R1+0x15c8], R26 ;  /* 0x0015c81a01007387 */ /* 0x0023e80000100a00 */
[----:B------:R2:W-:Y:S01]  /*2f730*/  STL [R1+0x6c], R21 ;  /* 0x00006c1501007387 */ /* 0x0005e20000100800 */
[----:B-1----:R-:W-:Y:S02]  /*2f740*/  LEA R26, P4, R29, R2, 0x1 ;  /* 0x000000021d1a7211 */ /* 0x002fe400078808ff */
[----:B------:R-:W-:-:S02]  /*2f750*/  MOV R27, R29 ;  /* 0x0000001d001b7202 */ /* 0x000fc40000000f00 */
[----:B--2---:R-:W-:Y:S02]  /*2f760*/  MOV R21, R15 ;  /* 0x0000000f00157202 */ /* 0x004fe40000000f00 */
[-C--:B------:R-:W-:Y:S01]  /*2f770*/  LEA.HI.X.SX32 R27, R27, R0.reuse, 0x1, P4 ;  /* 0x000000001b1b7211 */ /* 0x080fe200020f0eff */
[----:B------:R-:W2:Y:S01]  /*2f780*/  LDL.LU.64 R14, [R1+0x200] ;  /* 0x00020000010e7983 */ /* 0x000ea20000300a00 */
[----:B------:R-:W-:-:S03]  /*2f790*/  LEA.HI.X.SX32 R21, R21, R0, 0x1, P6 ;  /* 0x0000000015157211 */ /* 0x000fc600030f0eff */
[----:B------:R1:W-:Y:S01]  /*2f7a0*/  STL.64 [R1+0x60], R6 ;  /* 0x0000600601007387 */ /* 0x0003e20000100a00 */
[----:B------:R-:W-:-:S03]  /*2f7b0*/  LEA.HI.X.SX32 R29, R9, R0, 0x1, P5 ;  /* 0x00000000091d7211 */ /* 0x000fc600028f0eff */
[----:B-1----:R-:W3:Y:S04]  /*2f7c0*/  LDL.LU.64 R6, [R1+0x1f8] ;  /* 0x0001f80001067983 */ /* 0x002ee80000300a00 */
[----:B------:R1:W-:Y:S04]  /*2f7d0*/  STL.64 [R1+0x58], R26 ;  /* 0x0000581a01007387 */ /* 0x0003e80000100a00 */
[----:B------:R5:W-:Y:S04]  /*2f7e0*/  STL.64 [R1+0x50], R20 ;  /* 0x0000501401007387 */ /* 0x000be80000100a00 */
[----:B------:R-:W2:Y:S01]  /*2f7f0*/  LDL.LU R9, [R1+0x1688] ;  /* 0x0016880001097983 */ /* 0x000ea20000300800 */
[----:B-1----:R-:W-:-:S02]  /*2f800*/  LEA R26, P4, R5, R2, 0x1 ;  /* 0x00000002051a7211 */ /* 0x002fc400078808ff */
[C---:B-----5:R-:W-:Y:S02]  /*2f810*/  LEA R20, P6, R4.reuse, R2, 0x1 ;  /* 0x0000000204147211 */ /* 0x060fe400078c08ff */
[-C--:B------:R-:W-:Y:S01]  /*2f820*/  LEA.HI.X.SX32 R27, R5, R0.reuse, 0x1, P4 ;  /* 0x00000000051b7211 */ /* 0x080fe200020f0eff */
[----:B------:R4:W-:Y:S01]  /*2f830*/  STL.64 [R1+0x48], R28 ;  /* 0x0000481c01007387 */ /* 0x0009e20000100a00 */
[----:B------:R-:W-:-:S03]  /*2f840*/  LEA.HI.X.SX32 R21, R4, R0, 0x1, P6 ;  /* 0x0000000004157211 */ /* 0x000fc600030f0eff */
[----:B------:R-:W3:Y:S04]  /*2f850*/  LDL.LU R5, [R1+0x1684] ;  /* 0x0016840001057983 */ /* 0x000ee80000300800 */
[----:B------:R1:W-:Y:S01]  /*2f860*/  STL.64 [R1+0x40], R26 ;  /* 0x0000401a01007387 */ /* 0x0003e20000100a00 */
[----:B----4-:R-:W-:-:S03]  /*2f870*/  LEA R28, P5, R22, R2, 0x1 ;  /* 0x00000002161c7211 */ /* 0x010fc600078a08ff */
[----:B------:R-:W2:Y:S01]  /*2f880*/  LDL.LU R4, [R1+0x1680] ;  /* 0x0016800001047983 */ /* 0x000ea20000300800 */
[----:B------:R-:W-:-:S03]  /*2f890*/  LEA.HI.X.SX32 R29, R22, R0, 0x1, P5 ;  /* 0x00000000161d7211 */ /* 0x000fc600028f0eff */
[----:B------:R4:W-:Y:S01]  /*2f8a0*/  STL.64 [R1+0x38], R20 ;  /* 0x0000381401007387 */ /* 0x0009e20000100a00 */
[----:B-1----:R-:W-:-:S03]  /*2f8b0*/  LEA R26, P4, R3, R2, 0x1 ;  /* 0x00000002031a7211 */ /* 0x002fc600078808ff */
[----:B------:R1:W-:Y:S01]  /*2f8c0*/  STL.64 [R1+0x30], R28 ;  /* 0x0000301c01007387 */ /* 0x0003e20000100a00 */
[----:B------:R-:W-:Y:S02]  /*2f8d0*/  LEA.HI.X.SX32 R27, R3, R0, 0x1, P4 ;  /* 0x00000000031b7211 */ /* 0x000fe400020f0eff */
[----:B----4-:R-:W-:-:S03]  /*2f8e0*/  LEA R20, P6, R23, R2, 0x1 ;  /* 0x0000000217147211 */ /* 0x010fc600078c08ff */
[----:B------:R-:W-:Y:S01]  /*2f8f0*/  STL.64 [R1+0x28], R26 ;  /* 0x0000281a01007387 */ /* 0x000fe20000100a00 */
[----:B------:R-:W-:Y:S02]  /*2f900*/  LEA.HI.X.SX32 R21, R23, R0, 0x1, P6 ;  /* 0x0000000017157211 */ /* 0x000fe400030f0eff */
[C---:B-1----:R-:W-:Y:S02]  /*2f910*/  LEA R28, P5, R11.reuse, R2, 0x1 ;  /* 0x000000020b1c7211 */ /* 0x042fe400078a08ff */
[----:B------:R-:W-:Y:S02]  /*2f920*/  FSETP.NEU.AND P6, PT, R10, RZ, PT ;  /* 0x000000ff0a00720b */ /* 0x000fe40003fcd000 */
[----:B------:R-:W4:Y:S01]  /*2f930*/  LDL.LU R10, [R1+0x14] ;  /* 0x00001400010a7983 */ /* 0x000f220000300800 */
[----:B------:R-:W-:-:S03]  /*2f940*/  LEA.HI.X.SX32 R29, R11, R0, 0x1, P5 ;  /* 0x000000000b1d7211 */ /* 0x000fc600028f0eff */
[----:B------:R-:W-:Y:S04]  /*2f950*/  STL.64 [R1+0x20], R20 ;  /* 0x0000201401007387 */ /* 0x000fe80000100a00 */
[----:B------:R-:W4:Y:S01]  /*2f960*/  LDL.LU R11, [R1+0x4] ;  /* 0x00000400010b7983 */ /* 0x000f220000300800 */
[----:B------:R-:W-:-:S03]  /*2f970*/  LEA R2, P4, R18, R2, 0x1 ;  /* 0x0000000212027211 */ /* 0x000fc600078808ff */
[----:B----4-:R1:W-:Y:S04]  /*2f980*/  STL.64 [R1+0x1630], R10 ;  /* 0x0016300a01007387 */ /* 0x0103e80000100a00 */
[----:B-1----:R-:W4:Y:S01]  /*2f990*/  LDL.LU.64 R10, [R1+0x208] ;  /* 0x00020800010a7983 */ /* 0x002f220000300a00 */
[----:B------:R-:W-:-:S03]  /*2f9a0*/  LEA.HI.X.SX32 R3, R18, R0, 0x1, P4 ;  /* 0x0000000012037211 */ /* 0x000fc600020f0eff */
[----:B------:R-:W-:Y:S04]  /*2f9b0*/  STL.64 [R1+0x1568], R28 ;  /* 0x0015681c01007387 */ /* 0x000fe80000100a00 */
[----:B------:R-:W5:Y:S04]  /*2f9c0*/  LDL.LU.64 R26, [R1+0x1e8] ;  /* 0x0001e800011a7983 */ /* 0x000f680000300a00 */
[----:B------:R-:W5:Y:S04]  /*2f9d0*/  LDL.LU.64 R20, [R1+0x1e0] ;  /* 0x0001e00001147983 */ /* 0x000f680000300a00 */
[----:B------:R-:W5:Y:S04]  /*2f9e0*/  LDL.LU.64 R22, [R1+0x1d8] ;  /* 0x0001d80001167983 */ /* 0x000f680000300a00 */
[----:B------:R-:W-:Y:S04]  /*2f9f0*/  STL.64 [R1+0x1570], R2 ;  /* 0x0015700201007387 */ /* 0x000fe80000100a00 */
[----:B----4-:R-:W-:Y:S04]  /*2fa00*/  STG.E.U16 desc[UR10][R10.64], R19 ;  /* 0x000000130a007986 */ /* 0x010fe8000c10150a */
[----:B--2---:R1:W-:Y:S04]  /*2fa10*/  STG.E.U16 desc[UR10][R14.64], R4 ;  /* 0x000000040e007986 */ /* 0x0043e8000c10150a */
[----:B---3--:R2:W-:Y:S04]  /*2fa20*/  STG.E.U16 desc[UR10][R6.64], R5 ;  /* 0x0000000506007986 */ /* 0x0085e8000c10150a */
[----:B-1----:R-:W3:Y:S04]  /*2fa30*/  LDL.LU.64 R14, [R1+0x1d0] ;  /* 0x0001d000010e7983 */ /* 0x002ee80000300a00 */
[----:B--2---:R-:W2:Y:S04]  /*2fa40*/  LDL.LU.64 R6, [R1+0x1b8] ;  /* 0x0001b80001067983 */ /* 0x004ea80000300a00 */
[----:B--2---:R1:W-:Y:S04]  /*2fa50*/  STL.64 [R1+0x1658], R6 ;  /* 0x0016580601007387 */ /* 0x0043e80000100a00 */
[----:B-1----:R-:W2:Y:S04]  /*2fa60*/  LDL.LU.64 R6, [R1+0x1c0] ;  /* 0x0001c00001067983 */ /* 0x002ea80000300a00 */
[----:B--2---:R1:W-:Y:S04]  /*2fa70*/  STL.64 [R1+0x1668], R6 ;  /* 0x0016680601007387 */ /* 0x0043e80000100a00 */
[----:B-1----:R-:W2:Y:S04]  /*2fa80*/  LDL.LU.64 R6, [R1+0x1c8] ;  /* 0x0001c80001067983 */ /* 0x002ea80000300a00 */
[----:B------:R-:W4:Y:S04]  /*2fa90*/  LDL.LU.64 R10, [R1+0x190] ;  /* 0x00019000010a7983 */ /* 0x000f280000300a00 */
[----:B----4-:R1:W-:Y:S04]  /*2faa0*/  STL.64 [R1+0x1638], R10 ;  /* 0x0016380a01007387 */ /* 0x0103e80000100a00 */
[----:B-1----:R-:W4:Y:S04]  /*2fab0*/  LDL.LU.64 R10, [R1+0x198] ;  /* 0x00019800010a7983 */ /* 0x002f280000300a00 */
[----:B----4-:R1:W-:Y:S04]  /*2fac0*/  STL.64 [R1+0x1640], R10 ;  /* 0x0016400a01007387 */ /* 0x0103e80000100a00 */
[----:B-1----:R-:W4:Y:S04]  /*2fad0*/  LDL.LU.64 R10, [R1+0x1a0] ;  /* 0x0001a000010a7983 */ /* 0x002f280000300a00 */
[----:B----4-:R1:W-:Y:S04]  /*2fae0*/  STL.64 [R1+0x1648], R10 ;  /* 0x0016480a01007387 */ /* 0x0103e80000100a00 */
[----:B-1----:R-:W4:Y:S04]  /*2faf0*/  LDL.LU.64 R10, [R1+0x1a8] ;  /* 0x0001a800010a7983 */ /* 0x002f280000300a00 */
[----:B----4-:R1:W-:Y:S04]  /*2fb00*/  STL.64 [R1+0x1650], R10 ;  /* 0x0016500a01007387 */ /* 0x0103e80000100a00 */
[----:B-1----:R-:W4:Y:S04]  /*2fb10*/  LDL.LU.64 R10, [R1+0x1b0] ;  /* 0x0001b000010a7983 */ /* 0x002f280000300a00 */
[----:B------:R-:W2:Y:S04]  /*2fb20*/  LDL.LU.64 R2, [R1+0x170] ;  /* 0x0001700001027983 */ /* 0x000ea80000300a00 */
[----:B--2---:R1:W-:Y:S04]  /*2fb30*/  STL.64 [R1+0x1618], R2 ;  /* 0x0016180201007387 */ /* 0x0043e80000100a00 */
[----:B-1----:R-:W2:Y:S04]  /*2fb40*/  LDL.LU.64 R2, [R1+0x178] ;  /* 0x0001780001027983 */ /* 0x002ea80000300a00 */
[----:B--2---:R1:W-:Y:S04]  /*2fb50*/  STL.64 [R1+0x1620], R2 ;  /* 0x0016200201007387 */ /* 0x0043e80000100a00 */
[----:B-1----:R-:W2:Y:S04]  /*2fb60*/  LDL.LU.64 R2, [R1+0x180] ;  /* 0x0001800001027983 */ /* 0x002ea80000300a00 */
[----:B------:R-:W-:Y:S04]  /*2fb70*/  STG.E.U16 desc[UR10][R12.64], R8 ;  /* 0x000000080c007986 */ /* 0x000fe8000c10150a */
[----:B--2---:R1:W-:Y:S04]  /*2fb80*/  STL.64 [R1+0x1628], R2 ;  /* 0x0016280201007387 */ /* 0x0043e80000100a00 */
[----:B-1----:R-:W2:Y:S04]  /*2fb90*/  LDL.LU.64 R2, [R1+0x188] ;  /* 0x0001880001027983 */ /* 0x002ea80000300a00 */
[----:B------:R-:W2:Y:S04]  /*2fba0*/  LDL.LU.64 R28, [R1+0x168] ;  /* 0x00016800011c7983 */ /* 0x000ea80000300a00 */
[----:B------:R-:W5:Y:S04]  /*2fbb0*/  LDL.LU.64 R12, [R1+0x1678] ;  /* 0x00167800010c7983 */ /* 0x000f680000300a00 */
[----:B-----5:R1:W-:Y:S04]  /*2fbc0*/  STG.E.U16 desc[UR10][R26.64], R12 ;  /* 0x0000000c1a007986 */ /* 0x0203e8000c10150a */
[----:B------:R5:W-:Y:S04]  /*2fbd0*/  STG.E.U16 desc[UR10][R20.64], R16 ;  /* 0x0000001014007986 */ /* 0x000be8000c10150a */
[----:B-1----:R-:W2:Y:S04]  /*2fbe0*/  LDL.LU.64 R26, [R1+0x160] ;  /* 0x00016000011a7983 */ /* 0x002ea80000300a00 */
[----:B-----5:R-:W5:Y:S01]  /*2fbf0*/  LDL.LU.64 R20, [R1+0x1670] ;  /* 0x0016700001147983 */ /* 0x020f620000300a00 */
[----:B------:R-:W-:-:S03]  /*2fc00*/  PRMT R0, R19, 0x7632, R0 ;  /* 0x0000763213007816 */ /* 0x000fc60000000000 */
[----:B-----5:R1:W-:Y:S04]  /*2fc10*/  STG.E.U16 desc[UR10][R22.64], R20 ;  /* 0x0000001416007986 */ /* 0x0203e8000c10150a */
[----:B---3--:R3:W-:Y:S04]  /*2fc20*/  STG.E.U16 desc[UR10][R14.64], R24 ;  /* 0x000000180e007986 */ /* 0x0087e8000c10150a */
[----:B------:R5:W-:Y:S04]  /*2fc30*/  STG.E.U16 desc[UR10][R6.64], R0 ;  /* 0x0000000006007986 */ /* 0x000be8000c10150a */
[----:B-1----:R-:W2:Y:S04]  /*2fc40*/  LDL.LU.64 R22, [R1+0x158] ;  /* 0x0001580001167983 */ /* 0x002ea80000300a00 */
[----:B------:R-:W2:Y:S04]  /*2fc50*/  LDL.LU.64 R18, [R1+0x150] ;  /* 0x0001500001127983 */ /* 0x000ea80000300a00 */
[----:B---3--:R-:W3:Y:S04]  /*2fc60*/  LDL.LU.64 R14, [R1+0x148] ;  /* 0x00014800010e7983 */ /* 0x008ee80000300a00 */
[----:B-----5:R-:W5:Y:S01]  /*2fc70*/  LDL.LU.64 R6, [R1+0x1668] ;  /* 0x0016680001067983 */ /* 0x020f620000300a00 */
[----:B------:R-:W-:-:S02]  /*2fc80*/  PRMT R4, R4, 0x7632, R4 ;  /* 0x0000763204047816 */ /* 0x000fc40000000004 */
[----:B------:R-:W-:Y:S02]  /*2fc90*/  PRMT R0, R5, 0x7632, R0 ;  /* 0x0000763205007816 */ /* 0x000fe40000000000 */
[----:B------:R-:W2:Y:S04]  /*2fca0*/  LDL.LU R5, [R1+0x1660] ;  /* 0x0016600001057983 */ /* 0x000ea80000300800 */
[----:B-----5:R1:W-:Y:S04]  /*2fcb0*/  STG.E.U16 desc[UR10][R6.64], R4 ;  /* 0x0000000406007986 */ /* 0x0203e8000c10150a */
[----:B-1----:R-:W5:Y:S01]  /*2fcc0*/  LDL.LU.64 R6, [R1+0x1658] ;  /* 0x0016580001067983 */ /* 0x002f620000300a00 */
[----:B------:R-:W-:-:S02]  /*2fcd0*/  PRMT R8, R8, 0x7632, R8 ;  /* 0x0000763208087816 */ /* 0x000fc40000000008 */
[----:B------:R-:W-:Y:S01]  /*2fce0*/  PRMT R12, R12, 0x7632, R12 ;  /* 0x000076320c0c7816 */ /* 0x000fe2000000000c */
[----:B-----5:R1:W-:Y:S04]  /*2fcf0*/  STG.E.U16 desc[UR10][R6.64], R0 ;  /* 0x0000000006007986 */ /* 0x0203e8000c10150a */
[----:B----4-:R4:W-:Y:S04]  /*2fd00*/  STG.E.U16 desc[UR10][R10.64], R8 ;  /* 0x000000080a007986 */ /* 0x0109e8000c10150a */
[----:B-1----:R-:W5:Y:S04]  /*2fd10*/  LDL.LU.64 R6, [R1+0x140] ;  /* 0x0001400001067983 */ /* 0x002f680000300a00 */
[----:B----4-:R-:W4:Y:S01]  /*2fd20*/  LDL.LU.64 R10, [R1+0x1650] ;  /* 0x00165000010a7983 */ /* 0x010f220000300a00 */
[----:B------:R-:W-:-:S03]  /*2fd30*/  PRMT R16, R16, 0x7632, R16 ;  /* 0x0000763210107816 */ /* 0x000fc60000000010 */
[----:B----4-:R1:W-:Y:S04]  /*2fd40*/  STG.E.U16 desc[UR10][R10.64], R12 ;  /* 0x0000000c0a007986 */ /* 0x0103e8000c10150a */
[----:B-1----:R-:W4:Y:S01]  /*2fd50*/  LDL.LU.64 R10, [R1+0x1648] ;  /* 0x00164800010a7983 */ /* 0x002f220000300a00 */
[----:B------:R-:W-:-:S03]  /*2fd60*/  PRMT R20, R20, 0x7632, R20 ;  /* 0x0000763214147816 */ /* 0x000fc60000000014 */
[----:B----4-:R1:W-:Y:S04]  /*2fd70*/  STG.E.U16 desc[UR10][R10.64], R16 ;  /* 0x000000100a007986 */ /* 0x0103e8000c10150a */
[----:B-1----:R-:W4:Y:S01]  /*2fd80*/  LDL.LU.64 R10, [R1+0x1640] ;  /* 0x00164000010a7983 */ /* 0x002f220000300a00 */
[----:B------:R-:W-:-:S03]  /*2fd90*/  PRMT R24, R24, 0x7632, R24 ;  /* 0x0000763218187816 */ /* 0x000fc60000000018 */
[----:B----4-:R1:W-:Y:S04]  /*2fda0*/  STG.E.U16 desc[UR10][R10.64], R20 ;  /* 0x000000140a007986 */ /* 0x0103e8000c10150a */
[----:B-1----:R-:W4:Y:S04]  /*2fdb0*/  LDL.LU.64 R10, [R1+0x1638] ;  /* 0x00163800010a7983 */ /* 0x002f280000300a00 */
[----:B----4-:R1:W-:Y:S04]  /*2fdc0*/  STG.E.U16 desc[UR10][R10.64], R24 ;  /* 0x000000180a007986 */ /* 0x0103e8000c10150a */
[----:B-1----:R-:W2:Y:S04]  /*2fdd0*/  LDL.LU.64 R10, [R1+0x1630] ;  /* 0x00163000010a7983 */ /* 0x002ea80000300a00 */
[----:B--2---:R1:W-:Y:S04]  /*2fde0*/  STG.E.U16 desc[UR10][R2.64], R10 ;  /* 0x0000000a02007986 */ /* 0x0043e8000c10150a */
[----:B-1----:R-:W2:Y:S04]  /*2fdf0*/  LDL.LU.64 R2, [R1+0x1628] ;  /* 0x0016280001027983 */ /* 0x002ea80000300a00 */
[----:B--2---:R1:W-:Y:S04]  /*2fe00*/  STG.E.U16 desc[UR10][R2.64], R5 ;  /* 0x0000000502007986 */ /* 0x0043e8000c10150a */
[----:B-1----:R-:W2:Y:S04]  /*2fe10*/  LDL.LU.64 R2, [R1+0x1620] ;  /* 0x0016200001027983 */ /* 0x002ea80000300a00 */
[----:B--2---:R1:W-:Y:S04]  /*2fe20*/  STG.E.U16 desc[UR10][R2.64], R11 ;  /* 0x0000000b02007986 */ /* 0x0043e8000c10150a */
[----:B-1----:R-:W2:Y:S04]  /*2fe30*/  LDL.LU.64 R2, [R1+0x1618] ;  /* 0x0016180001027983 */ /* 0x002ea80000300a00 */
[----:B------:R-:W-:Y:S04]  /*2fe40*/  STL.64 [R1+0x1610], R12 ;  /* 0x0016100c01007387 */ /* 0x000fe80000100a00 */
[----:B--2---:R-:W-:Y:S04]  /*2fe50*/  STG.E.U16 desc[UR10][R2.64], R9 ;  /* 0x0000000902007986 */ /* 0x004fe8000c10150a */
[----:B------:R1:W-:Y:S04]  /*2fe60*/  STG.E.U16 desc[UR10][R28.64], R13 ;  /* 0x0000000d1c007986 */ /* 0x0003e8000c10150a */
[----:B------:R-:W-:Y:S04]  /*2fe70*/  STG.E.U16 desc[UR10][R26.64], R17 ;  /* 0x000000111a007986 */ /* 0x000fe8000c10150a */
[----:B-1----:R-:W2:Y:S04]  /*2fe80*/  LDL.LU.64 R12, [R1+0x138] ;  /* 0x00013800010c7983 */ /* 0x002ea80000300a00 */
[----:B------:R1:W-:Y:S04]  /*2fe90*/  STL [R1+0x1608], R17 ;  /* 0x0016081101007387 */ /* 0x0003e80000100800 */
[----:B-1----:R-:W4:Y:S04]  /*2fea0*/  LDL.LU.64 R16, [R1+0x130] ;  /* 0x0001300001107983 */ /* 0x002f280000300a00 */
[----:B------:R-:W2:Y:S04]  /*2feb0*/  LDL.LU R24, [R1+0x18] ;  /* 0x0000180001187983 */ /* 0x000ea80000300800 */
[----:B------:R-:W2:Y:S01]  /*2fec0*/  LDL.LU.64 R2, [R1+0x110] ;  /* 0x0001100001027983 */ /* 0x000ea20000300a00 */
[----:B------:R-:W-:-:S02]  /*2fed0*/  PRMT R0, R10, 0x7632, R0 ;  /* 0x000076320a007816 */ /* 0x000fc40000000000 */
[----:B------:R-:W-:Y:S01]  /*2fee0*/  PRMT R5, R5, 0x7632, R5 ;  /* 0x0000763205057816 */ /* 0x000fe20000000005 */
[----:B--2---:R1:W-:Y:S04]  /*2fef0*/  STL.64 [R1+0x15f8], R2 ;  /* 0x0015f80201007387 */ /* 0x0043e80000100a00 */
[----:B-1----:R-:W2:Y:S04]  /*2ff00*/  LDL.LU.64 R2, [R1+0x118] ;  /* 0x0001180001027983 */ /* 0x002ea80000300a00 */
[----:B------:R-:W-:Y:S04]  /*2ff10*/  STG.E.U16 desc[UR10][R22.64], R21 ;  /* 0x0000001516007986 */ /* 0x000fe8000c10150a */
[----:B------:R-:W-:Y:S04]  /*2ff20*/  STG.E.U16 desc[UR10][R18.64], R25 ;  /* 0x0000001912007986 */ /* 0x000fe8000c10150a */
[----:B---3--:R1:W-:Y:S04]  /*2ff30*/  STG.E.U16 desc[UR10][R14.64], R0 ;  /* 0x000000000e007986 */ /* 0x0083e8000c10150a */
[----:B-----5:R-:W-:Y:S01]  /*2ff40*/  STG.E.U16 desc[UR10][R6.64], R5 ;  /* 0x0000000506007986 */ /* 0x020fe2000c10150a */
[----:B------:R-:W-:-:S02]  /*2ff50*/  PRMT R9, R9, 0x7632, R9 ;  /* 0x0000763209097816 */ /* 0x000fc40000000009 */
[----:B-1----:R-:W-:-:S05]  /*2ff60*/  PRMT R0, R11, 0x7632, R0 ;  /* 0x000076320b007816 */ /* 0x002fca0000000000 */
[----:B------:R-:W-:Y:S04]  /*2ff70*/  STG.E.U16 desc[UR10][R12.64], R0 ;  /* 0x000000000c007986 */ /* 0x000fe8000c10150a */
[----:B----4-:R-:W-:Y:S04]  /*2ff80*/  STG.E.U16 desc[UR10][R16.64], R9 ;  /* 0x0000000910007986 */ /* 0x010fe8000c10150a */
[----:B--2---:R1:W-:Y:S04]  /*2ff90*/  STL.64 [R1+0x1600], R2 ;  /* 0x0016000201007387 */ /* 0x0043e80000100a00 */
[----:B-1----:R-:W2:Y:S04]  /*2ffa0*/  LDL.LU.64 R2, [R1+0x120] ;  /* 0x0001200001027983 */ /* 0x002ea80000300a00 */
[----:B------:R-:W3:Y:S04]  /*2ffb0*/  LDL.LU.64 R6, [R1+0x108] ;  /* 0x0001080001067983 */ /* 0x000ee80000300a00 */
[----:B------:R-:W4:Y:S04]  /*2ffc0*/  LDL.LU.64 R28, [R1+0x100] ;  /* 0x00010000011c7983 */ /* 0x000f280000300a00 */
[----:B------:R-:W5:Y:S04]  /*2ffd0*/  LDL.LU.64 R10, [R1+0xf8] ;  /* 0x0000f800010a7983 */ /* 0x000f680000300a00 */
[----:B------:R-:W2:Y:S04]  /*2ffe0*/  LDL.LU.64 R14, [R1+0xf0] ;  /* 0x0000f000010e7983 */ /* 0x000ea80000300a00 */
[----:B------:R-:W2:Y:S04]  /*2fff0*/  LDL.LU.64 R18, [R1+0xe8] ;  /* 0x0000e80001127983 */ /* 0x000ea80000300a00 */
[----:B------:R-:W2:Y:S04]  /*30000*/  LDL.LU.64 R22, [R1+0xe0] ;  /* 0x0000e00001167983 */ /* 0x000ea80000300a00 */
[----:B------:R-:W2:Y:S04]  /*30010*/  LDL.LU.64 R26, [R1+0xd8] ;  /* 0x0000d800011a7983 */ /* 0x000ea80000300a00 */
[----:B------:R1:W-:Y:S04]  /*30020*/  STL.64 [R1+0x1590], R4 ;  /* 0x0015900401007387 */ /* 0x0003e80000100a00 */
[----:B-1----:R-:W2:Y:S04]  /*30030*/  LDL.LU.64 R4, [R1+0x128] ;  /* 0x0001280001047983 */ /* 0x002ea80000300a00 */
[----:B------:R-:W2:Y:S04]  /*30040*/  LDL.LU.64 R12, [R1+0x1610] ;  /* 0x00161000010c7983 */ /* 0x000ea80000300a00 */
[----:B------:R-:W2:Y:S04]  /*30050*/  LDL.LU R17, [R1+0x1608] ;  /* 0x0016080001117983 */ /* 0x000ea80000300800 */
[----:B------:R1:W-:Y:S04]  /*30060*/  STL.64 [R1+0x15a0], R8 ;  /* 0x0015a00801007387 */ /* 0x0003e80000100a00 */
[----:B-1----:R-:W2:Y:S04]  /*30070*/  LDL.LU.64 R8, [R1+0xa8] ;  /* 0x0000a80001087983 */ /* 0x002ea80000300a00 */
[----:B--2---:R1:W-:Y:S04]  /*30080*/  STL.64 [R1+0x15a8], R8 ;  /* 0x0015a80801007387 */ /* 0x0043e80000100a00 */
[----:B-1----:R-:W2:Y:S01]  /*30090*/  LDL.LU.64 R8, [R1+0xb0] ;  /* 0x0000b00001087983 */ /* 0x002ea20000300a00 */
[----:B------:R-:W-:-:S03]  /*300a0*/  PRMT R13, R13, 0x7632, R13 ;  /* 0x000076320d0d7816 */ /* 0x000fc6000000000d */
[----:B--2---:R1:W-:Y:S04]  /*300b0*/  STL.64 [R1+0x15b0], R8 ;  /* 0x0015b00801007387 */ /* 0x0043e80000100a00 */
[----:B-1----:R-:W2:Y:S01]  /*300c0*/  LDL.LU.64 R8, [R1+0xc0] ;  /* 0x0000c00001087983 */ /* 0x002ea20000300a00 */
[----:B------:R-:W-:-:S03]  /*300d0*/  PRMT R17, R17, 0x7632, R17 ;  /* 0x0000763211117816 */ /* 0x000fc60000000011 */
[----:B------:R-:W-:Y:S04]  /*300e0*/  STG.E.U16 desc[UR10][R4.64], R13 ;  /* 0x0000000d04007986 */ /* 0x000fe8000c10150a */
[----:B------:R-:W-:Y:S04]  /*300f0*/  STG.E.U16 desc[UR10][R2.64], R17 ;  /* 0x0000001102007986 */ /* 0x000fe8000c10150a */
[----:B--2---:R1:W-:Y:S04]  /*30100*/  STL.64 [R1+0x15c0], R8 ;  /* 0x0015c00801007387 */ /* 0x0043e80000100a00 */
[----:B-1----:R-:W2:Y:S04]  /*30110*/  LDL.LU.64 R8, [R1+0xc8] ;  /* 0x0000c80001087983 */ /* 0x002ea80000300a00 */
[----:B------:R-:W2:Y:S04]  /*30120*/  LDL.LU.64 R4, [R1+0xa0] ;  /* 0x0000a00001047983 */ /* 0x000ea80000300a00 */
[----:B------:R-:W2:Y:S01]  /*30130*/  LDL.LU.64 R2, [R1+0x1600] ;  /* 0x0016000001027983 */ /* 0x000ea20000300a00 */
[----:B------:R-:W-:-:S03]  /*30140*/  PRMT R21, R21, 0x7632, R21 ;  /* 0x0000763215157816 */ /* 0x000fc60000000015 */
[----:B------:R-:W3:Y:S04]  /*30150*/  LDL.LU.64 R16, [R1+0xb8] ;  /* 0x0000b80001107983 */ /* 0x000ee80000300a00 */
[----:B--2---:R1:W-:Y:S04]  /*30160*/  STG.E.U16 desc[UR10][R2.64], R21 ;  /* 0x0000001502007986 */ /* 0x0043e8000c10150a */
[----:B-1----:R-:W2:Y:S01]  /*30170*/  LDL.LU.64 R2, [R1+0x15f8] ;  /* 0x0015f80001027983 */ /* 0x002ea20000300a00 */
[----:B------:R-:W-:-:S03]  /*30180*/  PRMT R25, R25, 0x7632, R25 ;  /* 0x0000763219197816 */ /* 0x000fc60000000019 */
[----:B------:R-:W3:Y:S04]  /*30190*/  LDL.LU.64 R20, [R1+0xd0] ;  /* 0x0000d00001147983 */ /* 0x000ee80000300a00 */
[----:B--2---:R1:W-:Y:S04]  /*301a0*/  STG.E.U16 desc[UR10][R2.64], R25 ;  /* 0x0000001902007986 */ /* 0x0043e8000c10150a */
[----:B---3--:R2:W-:Y:S04]  /*301b0*/  STG.E.U16 desc[UR10][R6.64], R24 ;  /* 0x0000001806007986 */ /* 0x0085e8000c10150a */
[----:B-1----:R-:W3:Y:S04]  /*301c0*/  LDL.LU.64 R2, [R1+0x98] ;  /* 0x0000980001027983 */ /* 0x002ee80000300a00 */
[----:B--2---:R-:W4:Y:S04]  /*301d0*/  LDL.LU.64 R6, [R1+0x15f0] ;  /* 0x0015f00001067983 */ /* 0x004f280000300a00 */
[----:B----4-:R1:W-:Y:S04]  /*301e0*/  STG.E.U16 desc[UR10][R28.64], R6 ;  /* 0x000000061c007986 */ /* 0x0103e8000c10150a */
[----:B-----5:R2:W-:Y:S04]  /*301f0*/  STG.E.U16 desc[UR10][R10.64], R7 ;  /* 0x000000070a007986 */ /* 0x0205e8000c10150a */
[----:B-1----:R-:W4:Y:S04]  /*30200*/  LDL.LU.64 R28, [R1+0x90] ;  /* 0x00009000011c7983 */ /* 0x002f280000300a00 */
[----:B--2---:R-:W2:Y:S04]  /*30210*/  LDL.LU.64 R10, [R1+0x15e8] ;  /* 0x0015e800010a7983 */ /* 0x004ea80000300a00 */
[----:B--2---:R1:W-:Y:S04]  /*30220*/  STG.E.U16 desc[UR10][R14.64], R10 ;  /* 0x0000000a0e007986 */ /* 0x0043e8000c10150a */
[----:B-1----:R-:W2:Y:S04]  /*30230*/  LDL.LU.64 R14, [R1+0x15e0] ;  /* 0x0015e000010e7983 */ /* 0x002ea80000300a00 */
[----:B--2---:R1:W-:Y:S04]  /*30240*/  STG.E.U16 desc[UR10][R18.64], R14 ;  /* 0x0000000e12007986 */ /* 0x0043e8000c10150a */
[----:B-1----:R-:W2:Y:S04]  /*30250*/  LDL.LU.64 R18, [R1+0x15d8] ;  /* 0x0015d80001127983 */ /* 0x002ea80000300a00 */
[----:B--2---:R1:W-:Y:S04]  /*30260*/  STG.E.U16 desc[UR10][R22.64], R18 ;  /* 0x0000001216007986 */ /* 0x0043e8000c10150a */
[----:B-1----:R-:W2:Y:S01]  /*30270*/  LDL.LU.64 R22, [R1+0x15d0] ;  /* 0x0015d00001167983 */ /* 0x002ea20000300a00 */
[----:B------:R-:W-:-:S03]  /*30280*/  PRMT R0, R24, 0x7632, R0 ;  /* 0x0000763218007816 */ /* 0x000fc60000000000 */
[----:B--2---:R1:W-:Y:S04]  /*30290*/  STG.E.U16 desc[UR10][R26.64], R22 ;  /* 0x000000161a007986 */ /* 0x0043e8000c10150a */
[----:B-1----:R-:W2:Y:S04]  /*302a0*/  LDL.LU.64 R26, [R1+0x15c8] ;  /* 0x0015c800011a7983 */ /* 0x002ea80000300a00 */
[----:B------:R-:W5:Y:S04]  /*302b0*/  LDL.LU.64 R24, [R1+0x88] ;  /* 0x0000880001187983 */ /* 0x000f680000300a00 */
[----:B--2---:R1:W-:Y:S04]  /*302c0*/  STG.E.U16 desc[UR10][R20.64], R26 ;  /* 0x0000001a14007986 */ /* 0x0043e8000c10150a */
[----:B------:R2:W-:Y:S04]  /*302d0*/  STG.E.U16 desc[UR10][R8.64], R0 ;  /* 0x0000000008007986 */ /* 0x0005e8000c10150a */
[----:B-1----:R-:W5:Y:S04]  /*302e0*/  LDL.LU R20, [R1+0x1c] ;  /* 0x00001c0001147983 */ /* 0x002f680000300800 */
[----:B--2---:R-:W2:Y:S01]  /*302f0*/  LDL.LU.64 R8, [R1+0x15c0] ;  /* 0x0015c00001087983 */ /* 0x004ea20000300a00 */
[----:B------:R-:W-:-:S02]  /*30300*/  PRMT R6, R6, 0x7632, R6 ;  /* 0x0000763206067816 */ /* 0x000fc40000000006 */
[----:B------:R-:W-:Y:S02]  /*30310*/  PRMT R0, R7, 0x7632, R0 ;  /* 0x0000763207007816 */ /* 0x000fe40000000000 */
[----:B------:R-:W3:Y:S04]  /*30320*/  LDL.LU R7, [R1+0x15b8] ;  /* 0x0015b80001077983 */ /* 0x000ee80000300800 */
[----:B--2---:R1:W-:Y:S04]  /*30330*/  STG.E.U16 desc[UR10][R8.64], R6 ;  /* 0x0000000608007986 */ /* 0x0043e8000c10150a */
[----:B-1----:R-:W2:Y:S01]  /*30340*/  LDL.LU.64 R8, [R1+0x15b0] ;  /* 0x0015b00001087983 */ /* 0x002ea20000300a00 */
[----:B------:R-:W-:-:S03]  /*30350*/  PRMT R10, R10, 0x7632, R10 ;  /* 0x000076320a0a7816 */ /* 0x000fc6000000000a */
[----:B------:R1:W-:Y:S04]  /*30360*/  STG.E.U16 desc[UR10][R16.64], R0 ;  /* 0x0000000010007986 */ /* 0x0003e8000c10150a */
[----:B-1----:R-:W3:Y:S04]  /*30370*/  LDL.LU.64 R16, [R1+0x80] ;  /* 0x0000800001107983 */ /* 0x002ee80000300a00 */
[----:B--2---:R1:W-:Y:S04]  /*30380*/  STG.E.U16 desc[UR10][R8.64], R10 ;  /* 0x0000000a08007986 */ /* 0x0043e8000c10150a */
[----:B-1----:R-:W2:Y:S01]  /*30390*/  LDL.LU.64 R8, [R1+0x15a8] ;  /* 0x0015a80001087983 */ /* 0x002ea20000300a00 */
[----:B------:R-:W-:-:S02]  /*303a0*/  PRMT R14, R14, 0x7632, R14 ;  /* 0x000076320e0e7816 */ /* 0x000fc4000000000e */
[----:B------:R-:W-:-:S03]  /*303b0*/  PRMT R18, R18, 0x7632, R18 ;  /* 0x0000763212127816 */ /* 0x000fc60000000012 */
[----:B--2---:R1:W-:Y:S04]  /*303c0*/  STG.E.U16 desc[UR10][R8.64], R14 ;  /* 0x0000000e08007986 */ /* 0x0043e8000c10150a */
[----:B------:R2:W-:Y:S04]  /*303d0*/  STG.E.U16 desc[UR10][R4.64], R18 ;  /* 0x0000001204007986 */ /* 0x0005e8000c10150a */
[----:B-1----:R-:W5:Y:S04]  /*303e0*/  LDL.LU.64 R8, [R1+0x78] ;  /* 0x0000780001087983 */ /* 0x002f680000300a00 */
[----:B--2---:R-:W2:Y:S01]  /*303f0*/  LDL.LU.64 R4, [R1+0x68] ;  /* 0x0000680001047983 */ /* 0x004ea20000300a00 */
[----:B------:R-:W-:-:S02]  /*30400*/  PRMT R22, R22, 0x7632, R22 ;  /* 0x0000763216167816 */ /* 0x000fc40000000016 */
[----:B------:R-:W-:-:S03]  /*30410*/  PRMT R26, R26, 0x7632, R26 ;  /* 0x000076321a1a7816 */ /* 0x000fc6000000001a */
[----:B---3--:R-:W-:Y:S04]  /*30420*/  STG.E.U16 desc[UR10][R2.64], R22 ;  /* 0x0000001602007986 */ /* 0x008fe8000c10150a */
[----:B----4-:R-:W-:Y:S04]  /*30430*/  STG.E.U16 desc[UR10][R28.64], R26 ;  /* 0x0000001a1c007986 */ /* 0x010fe8000c10150a */
[----:B--2---:R1:W-:Y:S04]  /*30440*/  STL.64 [R1+0x1598], R4 ;  /* 0x0015980401007387 */ /* 0x0043e80000100a00 */
[----:B-1----:R-:W2:Y:S04]  /*30450*/  LDL.LU.64 R4, [R1+0x70] ;  /* 0x0000700001047983 */ /* 0x002ea80000300a00 */
[----:B------:R1:W-:Y:S04]  /*30460*/  STL [R1+0x158c], R23 ;  /* 0x00158c1701007387 */ /* 0x0003e80000100800 */
[----:B-1----:R-:W3:Y:S04]  /*30470*/  LDL.LU.64 R22, [R1+0x60] ;  /* 0x0000600001167983 */ /* 0x002ee80000300a00 */
[----:B------:R1:W-:Y:S04]  /*30480*/  STL [R1+0x1588], R27 ;  /* 0x0015881b01007387 */ /* 0x0003e80000100800 */
[----:B-1----:R-:W4:Y:S04]  /*30490*/  LDL.LU.64 R26, [R1+0x58] ;  /* 0x00005800011a7983 */ /* 0x002f280000300a00 */
[----:B------:R-:W2:Y:S04]  /*304a0*/  LDL.LU.64 R2, [R1+0x40] ;  /* 0x0000400001027983 */ /* 0x000ea80000300a00 */
[----:B--2---:R1:W-:Y:S04]  /*304b0*/  STL.64 [R1+0x1578], R2 ;  /* 0x0015780201007387 */ /* 0x0043e80000100a00 */
[----:B-1----:R-:W2:Y:S01]  /*304c0*/  LDL.LU.64 R2, [R1+0x48] ;  /* 0x0000480001027983 */ /* 0x002ea20000300a00 */
[----:B------:R-:W-:-:S03]  /*304d0*/  PRMT R10, R7, 0x7632, R10 ;  /* 0x00007632070a7816 */ /* 0x000fc6000000000a */
[----:B-----5:R-:W-:Y:S04]  /*304e0*/  STG.E.U16 desc[UR10][R24.64], R20 ;  /* 0x0000001418007986 */ /* 0x020fe8000c10150a */
[----:B------:R-:W-:Y:S04]  /*304f0*/  STG.E.U16 desc[UR10][R16.64], R7 ;  /* 0x0000000710007986 */ /* 0x000fe8000c10150a */
[----:B--2---:R1:W-:Y:S04]  /*30500*/  STL.64 [R1+0x1580], R2 ;  /* 0x0015800201007387 */ /* 0x0043e80000100a00 */
[----:B-1----:R-:W2:Y:S04]  /*30510*/  LDL.LU.64 R2, [R1+0x50] ;  /* 0x0000500001027983 */ /* 0x002ea80000300a00 */
[----:B------:R-:W5:Y:S04]  /*30520*/  LDL.LU.64 R28, [R1+0x38] ;  /* 0x00003800011c7983 */ /* 0x000f680000300a00 */
[----:B------:R-:W2:Y:S04]  /*30530*/  LDL.LU R14, [R1+0x234] ;  /* 0x00023400010e7983 */ /* 0x000ea80000300800 */
[----:B------:R-:W2:Y:S04]  /*30540*/  LDL.LU R13, [R1+0x230] ;  /* 0x00023000010d7983 */ /* 0x000ea80000300800 */
[----:B------:R-:W2:Y:S04]  /*30550*/  LDL.LU R18, [R1+0x22c] ;  /* 0x00022c0001127983 */ /* 0x000ea80000300800 */
[----:B------:R-:W2:Y:S04]  /*30560*/  LDL.LU R25, [R1+0x228] ;  /* 0x0002280001197983 */ /* 0x000ea80000300800 */
[----:B------:R-:W2:Y:S04]  /*30570*/  LDL.LU R21, [R1+0x284] ;  /* 0x0002840001157983 */ /* 0x000ea80000300800 */
[----:B------:R-:W2:Y:S01]  /*30580*/  LDL.LU R7, [R1+0xc] ;  /* 0x00000c0001077983 */ /* 0x000ea20000300800 */
[----:B------:R-:W-:-:S03]  /*30590*/  PRMT R12, R20, 0x7632, R12 ;  /* 0x00007632140c7816 */ /* 0x000fc6000000000c */
[----:B------:R-:W3:Y:S04]  /*305a0*/  LDL.LU R17, [R1+0x280] ;  /* 0x0002800001117983 */ /* 0x000ee80000300800 */
[----:B------:R-:W3:Y:S04]  /*305b0*/  LDL.LU R24, [R1+0x27c] ;  /* 0x00027c0001187983 */ /* 0x000ee80000300800 */
[----:B------:R-:W3:Y:S04]  /*305c0*/  LDL.LU R16, [R1+0x278] ;  /* 0x0002780001107983 */ /* 0x000ee80000300800 */
[----:B------:R-:W3:Y:S04]  /*305d0*/  LDL.LU R20, [R1+0x1560] ;  /* 0x0015600001147983 */ /* 0x000ee80000300800 */
[----:B--2---:R1:W-:Y:S04]  /*305e0*/  STG.E.U16 desc[UR10][R8.64], R7 ;  /* 0x0000000708007986 */ /* 0x0043e8000c10150a */
[----:B------:R2:W-:Y:S04]  /*305f0*/  STG.E.U16 desc[UR10][R4.64], R11 ;  /* 0x0000000b04007986 */ /* 0x0005e8000c10150a */
[----:B-1----:R-:W3:Y:S04]  /*30600*/  LDL.LU.64 R8, [R1+0x15a0] ;  /* 0x0015a00001087983 */ /* 0x002ee80000300a00 */
[----:B--2---:R-:W2:Y:S04]  /*30610*/  LDL.LU.64 R4, [R1+0x1598] ;  /* 0x0015980001047983 */ /* 0x004ea80000300a00 */
[----:B--2---:R1:W-:Y:S04]  /*30620*/  STG.E.U16 desc[UR10][R4.64], R15 ;  /* 0x0000000f04007986 */ /* 0x0043e8000c10150a */
[----:B---3--:R2:W-:Y:S04]  /*30630*/  STG.E.U16 desc[UR10][R22.64], R19 ;  /* 0x0000001316007986 */ /* 0x0085e8000c10150a */
[----:B-1----:R-:W3:Y:S04]  /*30640*/  LDL.LU.64 R4, [R1+0x1590] ;  /* 0x0015900001047983 */ /* 0x002ee80000300a00 */
[----:B--2---:R-:W4:Y:S04]  /*30650*/  LDL.LU R23, [R1+0x158c] ;  /* 0x00158c0001177983 */ /* 0x004f280000300800 */
[----:B----4-:R1:W-:Y:S04]  /*30660*/  STG.E.U16 desc[UR10][R26.64], R23 ;  /* 0x000000171a007986 */ /* 0x0103e8000c10150a */
[----:B-1----:R-:W2:Y:S01]  /*30670*/  LDL.LU R27, [R1+0x1588] ;  /* 0x00158800011b7983 */ /* 0x002ea20000300800 */
[----:B------:R-:W-:-:S03]  /*30680*/  PRMT R0, R23, 0x7632, R0 ;  /* 0x0000763217007816 */ /* 0x000fc60000000000 */
[----:B------:R-:W4:Y:S04]  /*30690*/  LDL.LU.64 R22, [R1+0x20] ;  /* 0x0000200001167983 */ /* 0x000f280000300a00 */
[----:B--2---:R1:W-:Y:S04]  /*306a0*/  STG.E.U16 desc[UR10][R2.64], R27 ;  /* 0x0000001b02007986 */ /* 0x0043e8000c10150a */
[----:B-1----:R-:W2:Y:S01]  /*306b0*/  LDL.LU.64 R2, [R1+0x1580] ;  /* 0x0015800001027983 */ /* 0x002ea20000300a00 */
[----:B---3--:R-:W-:-:S03]  /*306c0*/  PRMT R4, R27, 0x7632, R4 ;  /* 0x000076321b047816 */ /* 0x008fc60000000004 */
[----:B------:R-:W3:Y:S04]  /*306d0*/  LDL.LU.64 R26, [R1+0x28] ;  /* 0x00002800011a7983 */ /* 0x000ee80000300a00 */
[----:B--2---:R1:W-:Y:S04]  /*306e0*/  STG.E.U16 desc[UR10][R2.64], R12 ;  /* 0x0000000c02007986 */ /* 0x0043e8000c10150a */
[----:B-1----:R-:W2:Y:S01]  /*306f0*/  LDL.LU.64 R2, [R1+0x1578] ;  /* 0x0015780001027983 */ /* 0x002ea20000300a00 */
[----:B------:R-:W-:Y:S02]  /*30700*/  PRMT R9, R11, 0x7632, R9 ;  /* 0x000076320b097816 */ /* 0x000fe40000000009 */
[----:B------:R-:W-:Y:S01]  /*30710*/  PRMT R6, R7, 0x7632, R6 ;  /* 0x0000763207067816 */ /* 0x000fe20000000006 */
[----:B--2---:R1:W-:Y:S04]  /*30720*/  STG.E.U16 desc[UR10][R2.64], R10 ;  /* 0x0000000a02007986 */ /* 0x0043e8000c10150a */
[----:B-1----:R-:W2:Y:S04]  /*30730*/  LDL.LU.64 R2, [R1+0x1570] ;  /* 0x0015700001027983 */ /* 0x002ea80000300a00 */
[----:B------:R-:W2:Y:S04]  /*30740*/  LDL.LU.64 R10, [R1+0x30] ;  /* 0x00003000010a7983 */ /* 0x000ea80000300a00 */
[----:B-----5:R1:W-:Y:S04]  /*30750*/  STG.E.U16 desc[UR10][R28.64], R6 ;  /* 0x000000061c007986 */ /* 0x0203e8000c10150a */
[----:B-1----:R-:W5:Y:S01]  /*30760*/  LDL.LU.64 R28, [R1+0x1568] ;  /* 0x00156800011c7983 */ /* 0x002f620000300a00 */
[----:B------:R-:W-:Y:S01]  /*30770*/  FSEL R12, R25, -INF , P6 ;  /* 0xff800000190c7808 */ /* 0x000fe20003000000 */
[----:B------:R-:W1:Y:S01]  /*30780*/  LDC.64 R6, c[0x0][0x3a0] ;  /* 0x0000e800ff067b82 */ /* 0x000e620000000a00 */
[----:B------:R-:W-:-:S02]  /*30790*/  PRMT R8, R15, 0x7632, R8 ;  /* 0x000076320f087816 */ /* 0x000fc40000000008 */
[----:B------:R-:W-:Y:S02]  /*307a0*/  PRMT R5, R19, 0x7632, R5 ;  /* 0x0000763213057816 */ /* 0x000fe40000000005 */
[----:B------:R-:W-:Y:S02]  /*307b0*/  FSEL R14, R14, -INF , P3 ;  /* 0xff8000000e0e7808 */ /* 0x000fe40001800000 */
[----:B------:R-:W-:Y:S01]  /*307c0*/  FSEL R13, R13, -INF , P2 ;  /* 0xff8000000d0d7808 */ /* 0x000fe20001000000 */
[----:B------:R-:W-:-:S04]  /*307d0*/  UIMAD UR4, UR7, UR4, URZ ;  /* 0x00000004070472a4 */ /* 0x000fc8000f8e02ff */
[----:B------:R-:W-:Y:S02]  /*307e0*/  USHF.L.U32 UR7, UR4, 0x2, URZ ;  /* 0x0000000204077899 */ /* 0x000fe400080006ff */
[----:B------:R-:W-:Y:S01]  /*307f0*/  UIMAD.WIDE UR4, UR4, 0x4, URZ ;  /* 0x00000004040478a5 */ /* 0x000fe2000f8e02ff */
[----:B--2---:R2:W-:Y:S02]  /*30800*/  STG.E.U16 desc[UR10][R10.64], R9 ;  /* 0x000000090a007986 */ /* 0x0045e4000c10150a */
[----:B--2---:R-:W-:-:S05]  /*30810*/  FSEL R11, R18, -INF , P1 ;  /* 0xff800000120b7808 */ /* 0x004fca0000800000 */
[----:B------:R-:W-:Y:S01]  /*30820*/  FFMA R10, R11, 0.69314718246459960938, R24 ;  /* 0x3f3172180b0a7823 */ /* 0x000fe20000000018 */
[----:B------:R-:W-:Y:S02]  /*30830*/  FFMA R11, R12, 0.69314718246459960938, R16 ;  /* 0x3f3172180c0b7823 */ /* 0x000fe40000000010 */
[----:B------:R-:W2:Y:S01]  /*30840*/  S2R R16, SR_TID.X ;  /* 0x0000000000107919 */ /* 0x000ea20000002100 */
[----:B---3--:R3:W-:Y:S04]  /*30850*/  STG.E.U16 desc[UR10][R26.64], R8 ;  /* 0x000000081a007986 */ /* 0x0087e8000c10150a */
[----:B----4-:R4:W-:Y:S04]  /*30860*/  STG.E.U16 desc[UR10][R22.64], R5 ;  /* 0x0000000516007986 */ /* 0x0109e8000c10150a */
[----:B-----5:R5:W-:Y:S04]  /*30870*/  STG.E.U16 desc[UR10][R28.64], R0 ;  /* 0x000000001c007986 */ /* 0x020be8000c10150a */
[----:B------:R0:W-:Y:S01]  /*30880*/  STG.E.U16 desc[UR10][R2.64], R4 ;  /* 0x0000000402007986 */ /* 0x0001e2000c10150a */
[----:B---3--:R-:W-:Y:S01]  /*30890*/  FFMA R8, R14, 0.69314718246459960938, R21 ;  /* 0x3f3172180e087823 */ /* 0x008fe20000000015 */
[----:B------:R-:W-:Y:S01]  /*308a0*/  FFMA R9, R13, 0.69314718246459960938, R17 ;  /* 0x3f3172180d097823 */ /* 0x000fe20000000011 */
[----:B--2---:R-:W-:-:S04]  /*308b0*/  SHF.L.U32 R16, R16, 0x2, RZ ;  /* 0x0000000210107819 */ /* 0x004fc800000006ff */
[----:B------:R-:W-:Y:S01]  /*308c0*/  LOP3.LUT R16, R16, 0x70, RZ, 0xc0, !PT ;  /* 0x0000007010107812 */ /* 0x000fe200078ec0ff */
[----:B------:R-:W-:Y:S01]  /*308d0*/  BAR.SYNC.DEFER_BLOCKING 0x0 ;  /* 0x0000000000007b1d */ /* 0x000fe20000010000 */
[C---:B----4-:R-:W-:Y:S01]  /*308e0*/  SHF.L.U32 R5, R20.reuse, 0x2, RZ ;  /* 0x0000000214057819 */ /* 0x050fe200000006ff */
[----:B-----5:R-:W-:-:S04]  /*308f0*/  IMAD.HI R0, R20, 0x4, RZ ;  /* 0x0000000414007827 */ /* 0x020fc800078e02ff */
[----:B------:R0:W-:Y:S02]  /*30900*/  STS.128 [R16+UR6], R8 ;  /* 0x0000000810007988 */ /* 0x0001e40008000c06 */
[----:B------:R-:W-:Y:S01]  /*30910*/  BAR.SYNC.DEFER_BLOCKING 0x0 ;  /* 0x0000000000007b1d */ /* 0x000fe20000010000 */
[----:B-1----:R-:W-:-:S04]  /*30920*/  IADD3 R6, P1, P2, R5, UR7, R6 ;  /* 0x0000000705067c10 */ /* 0x002fc8000fa3e006 */
[----:B------:R-:W-:Y:S01]  /*30930*/  IADD3.X R7, PT, PT, R0, UR5, R7, P1, P2 ;  /* 0x0000000500077c10 */ /* 0x000fe20008fe4407 */
[----:B------:R-:W-:Y:S08]  /*30940*/  @P0 EXIT ;  /* 0x000000000000094d */ /* 0x000ff00003800000 */
[----:B0-----:R-:W2:Y:S04]  /*30950*/  LDL.LU R16, [R1+0x238] ;  /* 0x0002380001107983 */ /* 0x001ea80000300800 */
[----:B--2---:R-:W0:Y:S04]  /*30960*/  LDS R3, [R16] ;  /* 0x0000000010037984 */ /* 0x004e280000000800 */
[----:B0-----:R-:W-:Y:S01]  /*30970*/  STG.E desc[UR10][R6.64], R3 ;  /* 0x0000000306007986 */ /* 0x001fe2000c10190a */
[----:B------:R-:W-:Y:S05]  /*30980*/  EXIT ;  /* 0x000000000000794d */ /* 0x000fea0003800000 */
.L_x_2:
[----:B------:R-:W-:-:S00]  /*30990*/  BRA `(.L_x_2) ;  /* 0xfffffffc00fc7947 */ /* 0x000fc0000383ffff */
[----:B------:R-:W-:-:S00]  /*309a0*/  NOP ;  /* 0x0000000000007918 */ /* 0x000fc00000000000 */
        /* <DEDUP_REMOVED lines=13> */
.L_x_3:


//--------------------- .nv.global.init           --------------------------
	.section	.nv.global.init,"aw",@progbits
.nv.global.init:
	.type		_$_str,@object
	.size		_$_str,(.L_0 - _$_str)
_$_str:
        /*0000*/ 	.byte	0x5f, 0x5f, 0x43, 0x55, 0x44, 0x41, 0x5f, 0x46, 0x54, 0x5a, 0x00
.L_0:


//--------------------- .nv.shared.attn_fwd       --------------------------
	.section	.nv.shared.attn_fwd,"aw",@nobits
	.sectionflags	@""
	.align	16
	.zero		1024


//--------------------- .nv.shared.reserved.0     --------------------------
	.section	.nv.shared.reserved.0,"aw",@nobits
	.weak		__nv_reservedSMEM_offset_0_alias
	.size		__nv_reservedSMEM_offset_0_alias, 0, 64
	.other		__nv_reservedSMEM_offset_0_alias,@"STO_CUDA_RESERVED_SHARED STV_DEFAULT"
__nv_reservedSMEM_offset_0_alias:
	.zero		0
	.zero		64


//--------------------- .nv.constant0.attn_fwd    --------------------------
	.section	.nv.constant0.attn_fwd,"a",@progbits
	.sectionflags	@""
	.align	4
.nv.constant0.attn_fwd:
	.zero		1032


//--------------------- SYMBOLS --------------------------

	.type		.nv.reservedSmem.offset0,@object
	.size		.nv.reservedSmem.offset0,0x4
	.type		.nv.reservedSmem.cap,@object
	.size		.nv.reservedSmem.cap,0x4
